def matmul_kernel(
    a_ptr,
    b_ptr,
    c_ptr,
    M,
    N,
    K,
    stride_am,
    stride_ak,
    stride_bk,
    stride_bn,
    stride_cm,
    stride_cn,
    BLOCK_M: tl.constexpr,
    BLOCK_N: tl.constexpr,
    BLOCK_K: tl.constexpr,
    GROUP_M: tl.constexpr,
):
    pid = tl.program_id(axis=0)
    num_pid_m = tl.cdiv(M, BLOCK_M)
    num_pid_n = tl.cdiv(N, BLOCK_N)
    num_pid_in_group = GROUP_M * num_pid_n
    group_id = pid // num_pid_in_group
    first_pid_m = group_id * GROUP_M
    group_size_m = min(num_pid_m - first_pid_m, GROUP_M)
    pid_m = first_pid_m + ((pid % num_pid_in_group) % group_size_m)
    pid_n = (pid % num_pid_in_group) // group_size_m

    offs_am = (pid_m * BLOCK_M + tl.arange(0, BLOCK_M)) % M
    offs_bn = (pid_n * BLOCK_N + tl.arange(0, BLOCK_N)) % N
    offs_k = tl.arange(0, BLOCK_K)
    a_ptrs = a_ptr + offs_am[:, None] * stride_am + offs_k[None, :] * stride_ak
    b_ptrs = b_ptr + offs_k[:, None] * stride_bk + offs_bn[None, :] * stride_bn

    acc = tl.zeros((BLOCK_M, BLOCK_N), dtype=tl.float32)
    for kk in range(0, tl.cdiv(K, BLOCK_K)):
        a = tl.load(a_ptrs, mask=offs_k[None, :] < K - kk * BLOCK_K, other=0.0)
        b = tl.load(b_ptrs, mask=offs_k[:, None] < K - kk * BLOCK_K, other=0.0)
        acc = tl.dot(a, b, acc)
        a_ptrs += BLOCK_K * stride_ak
        b_ptrs += BLOCK_K * stride_bk

    c = acc.to(c_ptr.dtype.element_ty)
    offs_cm = pid_m * BLOCK_M + tl.arange(0, BLOCK_M)
    offs_cn = pid_n * BLOCK_N + tl.arange(0, BLOCK_N)
    c_ptrs = c_ptr + offs_cm[:, None] * stride_cm + offs_cn[None, :] * stride_cn
    mask = (offs_cm[:, None] < M) & (offs_cn[None, :] < N)
    tl.store(c_ptrs, c, mask=mask)

# config = {"BLOCK_K": 64, "BLOCK_M": 512, "BLOCK_N": 64, "GROUP_M": 8, "arch": "sm_100", "dtype": "fp32", "num_ctas": 1, "num_stages": 3, "num_warps": 2}
# arch = sm_100


// ===== COMPILED SASS (sm_100a) =====

	.target	sm_100a

	.elftype	@"ET_EXEC"


//--------------------- .note.nv.tkinfo           --------------------------
	.section	.note.nv.tkinfo,"",@"SHT_NOTE"
	.sectionflags	@"SHF_NOTE_NV_TKINFO"
	.tkinfo
        /*0018*/ 	.word	0x00000081
        /*0030*/ 	.string	""
        /*0030*/ 	.string	"ptxas-blackwell"
        /*0030*/ 	.string	"Cuda compilation tools, release 12.9, V12.9.86"
        /*0030*/ 	.string	"Build cuda_12.9.r12.9/compiler.36037853_0"
        /*0030*/ 	.string	"-v  -suppress-debug-info  -lineinfo  -arch sm_100a "



//--------------------- .note.nv.cuver            --------------------------
	.section	.note.nv.cuver,"",@"SHT_NOTE"
	.sectionflags	@"SHF_NOTE_NV_CUVER"
        /*0018*/ 	.short	0x0001
        /*001a*/ 	.short	0x0064
        /*001c*/ 	.short	0x0001
        /*001e*/ 	.short	0x0000
        /*0020*/ 	.short	0x0001
        /*0022*/ 	.short	0x0000


//--------------------- .nv.info                  --------------------------
	.section	.nv.info,"",@"SHT_CUDA_INFO"
	.align	4


	//----- nvinfo : EIATTR_REGCOUNT
	.align		4
        /*0000*/ 	.byte	0x04, 0x2f
        /*0002*/ 	.short	(.L_1 - .L_0)
	.align		4
.L_0:
        /*0004*/ 	.word	index@(matmul_kernel)
        /*0008*/ 	.word	0x000000ff


	//----- nvinfo : EIATTR_FRAME_SIZE
	.align		4
.L_1:
        /*000c*/ 	.byte	0x04, 0x11
        /*000e*/ 	.short	(.L_3 - .L_2)
	.align		4
.L_2:
        /*0010*/ 	.word	index@(matmul_kernel)
        /*0014*/ 	.word	0x00002bc0


	//----- nvinfo : EIATTR_MIN_STACK_SIZE
	.align		4
.L_3:
        /*0018*/ 	.byte	0x04, 0x12
        /*001a*/ 	.short	(.L_5 - .L_4)
	.align		4
.L_4:
        /*001c*/ 	.word	index@(matmul_kernel)
        /*0020*/ 	.word	0x00002bc0
.L_5:


//--------------------- .nv.info.matmul_kernel    --------------------------
	.section	.nv.info.matmul_kernel,"",@"SHT_CUDA_INFO"
	.sectionflags	@""
	.align	4


	//----- nvinfo : EIATTR_CUDA_API_VERSION
	.align		4
        /*0000*/ 	.byte	0x04, 0x37
        /*0002*/ 	.short	(.L_7 - .L_6)
.L_6:
        /*0004*/ 	.word	0x00000081


	//----- nvinfo : EIATTR_KPARAM_INFO
	.align		4
.L_7:
        /*0008*/ 	.byte	0x04, 0x17
        /*000a*/ 	.short	(.L_9 - .L_8)
.L_8:
        /*000c*/ 	.word	0x00000000
        /*0010*/ 	.short	0x000d
        /*0012*/ 	.short	0x0048
        /*0014*/ 	.byte	0x00, 0xf4, 0x21, 0x00


	//----- nvinfo : EIATTR_KPARAM_INFO
	.align		4
.L_9:
        /*0018*/ 	.byte	0x04, 0x17
        /*001a*/ 	.short	(.L_11 - .L_10)
.L_10:
        /*001c*/ 	.word	0x00000000
        /*0020*/ 	.short	0x000c
        /*0022*/ 	.short	0x0040
        /*0024*/ 	.byte	0x00, 0xf4, 0x21, 0x00


	//----- nvinfo : EIATTR_KPARAM_INFO
	.align		4
.L_11:
        /*0028*/ 	.byte	0x04, 0x17
        /*002a*/ 	.short	(.L_13 - .L_12)
.L_12:
        /*002c*/ 	.word	0x00000000
        /*0030*/ 	.short	0x000b
        /*0032*/ 	.short	0x0038
        /*0034*/ 	.byte	0x00, 0xf0, 0x11, 0x00


	//----- nvinfo : EIATTR_KPARAM_INFO
	.align		4
.L_13:
        /*0038*/ 	.byte	0x04, 0x17
        /*003a*/ 	.short	(.L_15 - .L_14)
.L_14:
        /*003c*/ 	.word	0x00000000
        /*0040*/ 	.short	0x000a
        /*0042*/ 	.short	0x0034
        /*0044*/ 	.byte	0x00, 0xf0, 0x11, 0x00


	//----- nvinfo : EIATTR_KPARAM_INFO
	.align		4
.L_15:
        /*0048*/ 	.byte	0x04, 0x17
        /*004a*/ 	.short	(.L_17 - .L_16)
.L_16:
        /*004c*/ 	.word	0x00000000
        /*0050*/ 	.short	0x0009
        /*0052*/ 	.short	0x0030
        /*0054*/ 	.byte	0x00, 0xf0, 0x11, 0x00


	//----- nvinfo : EIATTR_KPARAM_INFO
	.align		4
.L_17:
        /*0058*/ 	.byte	0x04, 0x17
        /*005a*/ 	.short	(.L_19 - .L_18)
.L_18:
        /*005c*/ 	.word	0x00000000
        /*0060*/ 	.short	0x0008
        /*0062*/ 	.short	0x002c
        /*0064*/ 	.byte	0x00, 0xf0, 0x11, 0x00


	//----- nvinfo : EIATTR_KPARAM_INFO
	.align		4
.L_19:
        /*0068*/ 	.byte	0x04, 0x17
        /*006a*/ 	.short	(.L_21 - .L_20)
.L_20:
        /*006c*/ 	.word	0x00000000
        /*0070*/ 	.short	0x0007
        /*0072*/ 	.short	0x0028
        /*0074*/ 	.byte	0x00, 0xf0, 0x11, 0x00


	//----- nvinfo : EIATTR_KPARAM_INFO
	.align		4
.L_21:
        /*0078*/ 	.byte	0x04, 0x17
        /*007a*/ 	.short	(.L_23 - .L_22)
.L_22:
        /*007c*/ 	.word	0x00000000
        /*0080*/ 	.short	0x0006
        /*0082*/ 	.short	0x0024
        /*0084*/ 	.byte	0x00, 0xf0, 0x11, 0x00


	//----- nvinfo : EIATTR_KPARAM_INFO
	.align		4
.L_23:
        /*0088*/ 	.byte	0x04, 0x17
        /*008a*/ 	.short	(.L_25 - .L_24)
.L_24:
        /*008c*/ 	.word	0x00000000
        /*0090*/ 	.short	0x0005
        /*0092*/ 	.short	0x0020
        /*0094*/ 	.byte	0x00, 0xf0, 0x11, 0x00


	//----- nvinfo : EIATTR_KPARAM_INFO
	.align		4
.L_25:
        /*0098*/ 	.byte	0x04, 0x17
        /*009a*/ 	.short	(.L_27 - .L_26)
.L_26:
        /*009c*/ 	.word	0x00000000
        /*00a0*/ 	.short	0x0004
        /*00a2*/ 	.short	0x001c
        /*00a4*/ 	.byte	0x00, 0xf0, 0x11, 0x00


	//----- nvinfo : EIATTR_KPARAM_INFO
	.align		4
.L_27:
        /*00a8*/ 	.byte	0x04, 0x17
        /*00aa*/ 	.short	(.L_29 - .L_28)
.L_28:
        /*00ac*/ 	.word	0x00000000
        /*00b0*/ 	.short	0x0003
        /*00b2*/ 	.short	0x0018
        /*00b4*/ 	.byte	0x00, 0xf0, 0x11, 0x00


	//----- nvinfo : EIATTR_KPARAM_INFO
	.align		4
.L_29:
        /*00b8*/ 	.byte	0x04, 0x17
        /*00ba*/ 	.short	(.L_31 - .L_30)
.L_30:
        /*00bc*/ 	.word	0x00000000
        /*00c0*/ 	.short	0x0002
        /*00c2*/ 	.short	0x0010
        /*00c4*/ 	.byte	0x00, 0xf4, 0x21, 0x00


	//----- nvinfo : EIATTR_KPARAM_INFO
	.align		4
.L_31:
        /*00c8*/ 	.byte	0x04, 0x17
        /*00ca*/ 	.short	(.L_33 - .L_32)
.L_32:
        /*00cc*/ 	.word	0x00000000
        /*00d0*/ 	.short	0x0001
        /*00d2*/ 	.short	0x0008
        /*00d4*/ 	.byte	0x00, 0xf4, 0x21, 0x00


	//----- nvinfo : EIATTR_KPARAM_INFO
	.align		4
.L_33:
        /*00d8*/ 	.byte	0x04, 0x17
        /*00da*/ 	.short	(.L_35 - .L_34)
.L_34:
        /*00dc*/ 	.word	0x00000000
        /*00e0*/ 	.short	0x0000
        /*00e2*/ 	.short	0x0000
        /*00e4*/ 	.byte	0x00, 0xf4, 0x21, 0x00


	//----- nvinfo : EIATTR_SPARSE_MMA_MASK
	.align		4
.L_35:
        /*00e8*/ 	.byte	0x03, 0x50
        /*00ea*/ 	.short	0x0000


	//----- nvinfo : EIATTR_MAXREG_COUNT
	.align		4
        /*00ec*/ 	.byte	0x03, 0x1b
        /*00ee*/ 	.short	0x00ff


	//----- nvinfo : EIATTR_NUM_BARRIERS
	.align		4
        /*00f0*/ 	.byte	0x02, 0x4c
        /*00f2*/ 	.byte	0x01
	.zero		1


	//----- nvinfo : EIATTR_ANNOTATIONS
	.align		4
        /*00f4*/ 	.byte	0x04, 0x55
        /*00f6*/ 	.short	(.L_37 - .L_36)


	//   ....[0]....
.L_36:
        /*00f8*/ 	.word	0x00000001
        /*00fc*/ 	.byte	0x40, 0x0b, 0x00, 0x00, 0x01, 0x00, 0x00, 0x00, 0xc0, 0x10, 0x00, 0x00, 0x01, 0x00, 0x00, 0x00
        /* <DEDUP_REMOVED lines=1719> */
        /*6c7c*/ 	.byte	0x40, 0xf4, 0x01, 0x00


	//----- nvinfo : EIATTR_VRC_CTA_INIT_COUNT
	.align		4
.L_37:
        /*6c80*/ 	.byte	0x02, 0x4a
	.zero		1
	.zero		1


	//----- nvinfo : EIATTR_EXIT_INSTR_OFFSETS
	.align		4
        /*6c84*/ 	.byte	0x04, 0x1c
        /*6c86*/ 	.short	(.L_39 - .L_38)


	//   ....[0]....
.L_38:
        /*6c88*/ 	.word	0x00061de0


	//   ....[1]....
        /*6c8c*/ 	.word	0x00061e00


	//----- nvinfo : EIATTR_REQNTID
	.align		4
.L_39:
        /*6c90*/ 	.byte	0x04, 0x10
        /*6c92*/ 	.short	(.L_41 - .L_40)
.L_40:
        /*6c94*/ 	.word	0x00000040
        /*6c98*/ 	.word	0x00000001
        /*6c9c*/ 	.word	0x00000001


	//----- nvinfo : EIATTR_CBANK_PARAM_SIZE
	.align		4
.L_41:
        /*6ca0*/ 	.byte	0x03, 0x19
        /*6ca2*/ 	.short	0x0050


	//----- nvinfo : EIATTR_PARAM_CBANK
	.align		4
        /*6ca4*/ 	.byte	0x04, 0x0a
        /*6ca6*/ 	.short	(.L_43 - .L_42)
	.align		4
.L_42:
        /*6ca8*/ 	.word	index@(.nv.constant0.matmul_kernel)
        /*6cac*/ 	.short	0x0380
        /*6cae*/ 	.short	0x0050


	//----- nvinfo : EIATTR_SW_WAR
	.align		4
.L_43:
        /*6cb0*/ 	.byte	0x04, 0x36
        /*6cb2*/ 	.short	(.L_45 - .L_44)
.L_44:
        /*6cb4*/ 	.word	0x00000008
.L_45:


//--------------------- .nv.compat                --------------------------
	.section	.nv.compat,"",@"SHT_CUDA_COMPAT_INFO"
	.align	4
        /*0000*/ 	.byte	0x02, 0x02, 0x01, 0x00, 0x02, 0x05, 0x05, 0x00, 0x02, 0x03, 0x00, 0x00, 0x02, 0x06, 0x01, 0x00


//--------------------- .nv.callgraph             --------------------------
	.section	.nv.callgraph,"",@"SHT_CUDA_CALLGRAPH"
	.align	4
	.sectionentsize	8
	.align		4
        /*0000*/ 	.word	0x00000000
	.align		4
        /*0004*/ 	.word	0xffffffff
	.align		4
        /*0008*/ 	.word	0x00000000
	.align		4
        /*000c*/ 	.word	0xfffffffe
	.align		4
        /*0010*/ 	.word	0x00000000
	.align		4
        /*0014*/ 	.word	0xfffffffd
	.align		4
        /*0018*/ 	.word	0x00000000
	.align		4
        /*001c*/ 	.word	0xfffffffc


//--------------------- .text.matmul_kernel       --------------------------
	.section	.text.matmul_kernel,"ax",@progbits
	.align	128
        .global         matmul_kernel
        .type           matmul_kernel,@function
        .size           matmul_kernel,(.L_x_3 - matmul_kernel)
        .other          matmul_kernel,@"STO_CUDA_ENTRY STV_DEFAULT"
matmul_kernel:
.text.matmul_kernel:
[----:B------:R-:W1:Y:S08]  /*0000*/  LDC R1, c[0x0][0x37c] ;  /* 0x0000df00ff017b82 */ /* 0x000e700000000800 */
[----:B------:R-:W2:Y:S01]  /*0010*/  LDC.64 R2, c[0x0][0x398] ;  /* 0x0000e600ff027b82 */ /* 0x000ea20000000a00 */
[----:B------:R-:W3:Y:S01]  /*0020*/  S2R R7, SR_CTAID.X ;  /* 0x0000000000077919 */ /* 0x000ee20000002500 */
[----:B------:R-:W4:Y:S01]  /*0030*/  LDCU UR7, c[0x0][0x3a0] ;  /* 0x00007400ff0777ac */ /* 0x000f220008000800 */
[----:B-1----:R-:W-:Y:S01]  /*0040*/  VIADD R1, R1, 0xffffd440 ;  /* 0xffffd44001017836 */ /* 0x002fe20000000000 */
[----:B------:R-:W1:Y:S01]  /*0050*/  S2R R84, SR_TID.X ;  /* 0x0000000000547919 */ /* 0x000e620000002100 */
[----:B------:R-:W5:Y:S03]  /*0060*/  LDCU UR8, c[0x0][0x3a0] ;  /* 0x00007400ff0877ac */ /* 0x000f660008000800 */
[----:B------:R-:W1:Y:S01]  /*0070*/  LDC.64 R246, c[0x0][0x3a8] ;  /* 0x0000ea00fff67b82 */ /* 0x000e620000000a00 */
[----:B------:R-:W1:Y:S01]  /*0080*/  LDCU UR5, c[0x0][0x3a4] ;  /* 0x00007480ff0577ac */ /* 0x000e620008000800 */
[----:B------:R-:W1:Y:S06]  /*0090*/  LDCU UR6, c[0x0][0x3b0] ;  /* 0x00007600ff0677ac */ /* 0x000e6c0008000800 */
[----:B------:R-:W5:Y:S01]  /*00a0*/  LDC R152, c[0x0][0x3a0] ;  /* 0x0000e800ff987b82 */ /* 0x000f620000000800 */
[----:B------:R-:W1:Y:S01]  /*00b0*/  LDCU UR15, c[0x0][0x3b0] ;  /* 0x00007600ff0f77ac */ /* 0x000e620008000800 */
[----:B----4-:R-:W-:Y:S01]  /*00c0*/  UIADD3 UR7, UPT, UPT, UR7, 0x3f, URZ ;  /* 0x0000003f07077890 */ /* 0x010fe2000fffe0ff */
[----:B--2---:R-:W-:Y:S01]  /*00d0*/  VIADD R0, R3, 0x3f ;  /* 0x0000003f03007836 */ /* 0x004fe20000000000 */
[----:B------:R-:W2:Y:S04]  /*00e0*/  LDCU UR27, c[0x0][0x3b0] ;  /* 0x00007600ff1b77ac */ /* 0x000ea80008000800 */
[----:B------:R-:W4:Y:S01]  /*00f0*/  LDC R153, c[0x0][0x3a0] ;  /* 0x0000e800ff997b82 */ /* 0x000f220000000800 */
[----:B------:R-:W-:Y:S01]  /*0100*/  SHF.R.S32.HI R5, RZ, 0x1f, R0 ;  /* 0x0000001fff057819 */ /* 0x000fe20000011400 */
[----:B------:R-:W-:Y:S01]  /*0110*/  UISETP.GT.AND UP0, UPT, UR7, 0x3f, UPT ;  /* 0x0000003f0700788c */ /* 0x000fe2000bf04270 */
[----:B------:R-:W1:Y:S02]  /*0120*/  LDCU UR12, c[0x0][0x3b0] ;  /* 0x00007600ff0c77ac */ /* 0x000e640008000800 */
[----:B------:R-:W-:Y:S01]  /*0130*/  LEA.HI R5, R5, R0, RZ, 0x6 ;  /* 0x0000000005057211 */ /* 0x000fe200078f30ff */
[----:B-1----:R-:W-:Y:S01]  /*0140*/  IMAD R180, R246, 0x38, RZ ;  /* 0x00000038f6b47824 */ /* 0x002fe200078e02ff */
[----:B---3--:R-:W-:Y:S01]  /*0150*/  IABS R10, R7 ;  /* 0x00000007000a7213 */ /* 0x008fe20000000000 */
[----:B------:R-:W-:Y:S01]  /*0160*/  USEL UR4, URZ, 0x4, !UP0 ;  /* 0x00000004ff047887 */ /* 0x000fe2000c000000 */
[----:B------:R-:W-:Y:S01]  /*0170*/  SHF.R.S32.HI R5, RZ, 0x6, R5 ;  /* 0x00000006ff057819 */ /* 0x000fe20000011405 */
[----:B------:R-:W1:Y:S01]  /*0180*/  LDCU UR13, c[0x0][0x3b0] ;  /* 0x00007600ff0d77ac */ /* 0x000e620008000800 */
[----:B------:R-:W-:Y:S01]  /*0190*/  LOP3.LUT R251, R84, 0x3f, RZ, 0xc0, !PT ;  /* 0x0000003f54fb7812 */ /* 0x000fe200078ec0ff */
[----:B-----5:R-:W-:Y:S01]  /*01a0*/  VIADD R152, R152, 0xfffffffb ;  /* 0xfffffffb98987836 */ /* 0x020fe20000000000 */
[----:B------:R-:W-:Y:S01]  /*01b0*/  SHF.L.U32 R6, R5, 0x3, RZ ;  /* 0x0000000305067819 */ /* 0x000fe200000006ff */
[----:B------:R-:W3:Y:S01]  /*01c0*/  LDCU UR14, c[0x0][0x3b0] ;  /* 0x00007600ff0e77ac */ /* 0x000ee20008000800 */
[C---:B------:R-:W-:Y:S01]  /*01d0*/  IMAD R196, R246.reuse, 0x3c, RZ ;  /* 0x0000003cf6c47824 */ /* 0x040fe200078e02ff */
[----:B------:R-:W5:Y:S01]  /*01e0*/  LDC R198, c[0x0][0x3a0] ;  /* 0x0000e800ffc67b82 */ /* 0x000f620000000800 */
[-C--:B------:R-:W-:Y:S01]  /*01f0*/  IABS R9, R6.reuse ;  /* 0x0000000600097213 */ /* 0x080fe20000000000 */
[----:B------:R-:W1:Y:S01]  /*0200*/  LDCU UR17, c[0x0][0x3b0] ;  /* 0x00007600ff1177ac */ /* 0x000e620008000800 */
[----:B------:R-:W-:Y:S01]  /*0210*/  IABS R12, R6 ;  /* 0x00000006000c7213 */ /* 0x000fe20000000000 */
[----:B------:R-:W-:Y:S01]  /*0220*/  IMAD R247, R251, R247, RZ ;  /* 0x000000f7fbf77224 */ /* 0x000fe200078e02ff */
[----:B------:R-:W1:Y:S01]  /*0230*/  I2F.RP R0, R9 ;  /* 0x0000000900007306 */ /* 0x000e620000209400 */
[----:B------:R-:W2:Y:S01]  /*0240*/  LDCU UR35, c[0x0][0x3b0] ;  /* 0x00007600ff2377ac */ /* 0x000ea20008000800 */
[C---:B------:R-:W-:Y:S01]  /*0250*/  IMAD R212, R246.reuse, 0x35, RZ ;  /* 0x00000035f6d47824 */ /* 0x040fe200078e02ff */
[----:B------:R-:W2:Y:S01]  /*0260*/  LDC R199, c[0x0][0x3a0] ;  /* 0x0000e800ffc77b82 */ /* 0x000ea20000000800 */
[C---:B------:R-:W-:Y:S01]  /*0270*/  IMAD R228, R246.reuse, 0x39, RZ ;  /* 0x00000039f6e47824 */ /* 0x040fe200078e02ff */
[----:B------:R-:W2:Y:S01]  /*0280*/  LDCU UR21, c[0x0][0x3b0] ;  /* 0x00007600ff1577ac */ /* 0x000ea20008000800 */
[----:B------:R-:W-:Y:S01]  /*0290*/  IMAD R244, R246, 0x3d, RZ ;  /* 0x0000003df6f47824 */ /* 0x000fe200078e02ff */
[----:B------:R-:W2:Y:S04]  /*02a0*/  LDCU UR16, c[0x0][0x3b0] ;  /* 0x00007600ff1077ac */ /* 0x000ea80008000800 */
[----:B------:R-:W2:Y:S01]  /*02b0*/  LDC R249, c[0x0][0x3a0] ;  /* 0x0000e800fff97b82 */ /* 0x000ea20000000800 */
[----:B------:R-:W2:Y:S01]  /*02c0*/  LDCU UR18, c[0x0][0x3b0] ;  /* 0x00007600ff1277ac */ /* 0x000ea20008000800 */
[----:B-1----:R-:W1:Y:S01]  /*02d0*/  MUFU.RCP R0, R0 ;  /* 0x0000000000007308 */ /* 0x002e620000001000 */
[----:B------:R-:W2:Y:S05]  /*02e0*/  LDCU UR31, c[0x0][0x3b0] ;  /* 0x00007600ff1f77ac */ /* 0x000eaa0008000800 */
[----:B------:R-:W2:Y:S01]  /*02f0*/  LDC R248, c[0x0][0x3a0] ;  /* 0x0000e800fff87b82 */ /* 0x000ea20000000800 */
[----:B------:R-:W2:Y:S01]  /*0300*/  LDCU UR19, c[0x0][0x3b0] ;  /* 0x00007600ff1377ac */ /* 0x000ea20008000800 */
[----:B------:R-:W2:Y:S06]  /*0310*/  LDCU UR33, c[0x0][0x3b0] ;  /* 0x00007600ff2177ac */ /* 0x000eac0008000800 */
[----:B------:R-:W2:Y:S01]  /*0320*/  LDC R250, c[0x0][0x3a0] ;  /* 0x0000e800fffa7b82 */ /* 0x000ea20000000800 */
[----:B------:R-:W2:Y:S01]  /*0330*/  LDCU UR39, c[0x0][0x3b0] ;  /* 0x00007600ff2777ac */ /* 0x000ea20008000800 */
[----:B-1----:R-:W-:Y:S01]  /*0340*/  VIADD R4, R0, 0xffffffe ;  /* 0x0ffffffe00047836 */ /* 0x002fe20000000000 */
[----:B------:R-:W1:Y:S01]  /*0350*/  LDCU UR20, c[0x0][0x3b0] ;  /* 0x00007600ff1477ac */ /* 0x000e620008000800 */
[----:B------:R-:W-:-:S02]  /*0360*/  IMAD.MOV R0, RZ, RZ, -R12 ;  /* 0x000000ffff007224 */ /* 0x000fc400078e0a0c */
[----:B------:R3:W1:Y:S01]  /*0370*/  F2I.FTZ.U32.TRUNC.NTZ R5, R4 ;  /* 0x0000000400057305 */ /* 0x000662000021f000 */
[----:B------:R-:W2:Y:S01]  /*0380*/  LDCU UR23, c[0x0][0x3b0] ;  /* 0x00007600ff1777ac */ /* 0x000ea20008000800 */
[----:B------:R-:W2:Y:S01]  /*0390*/  LDCU UR36, c[0x0][0x3b0] ;  /* 0x00007600ff2477ac */ /* 0x000ea20008000800 */
[----:B---3--:R-:W-:Y:S01]  /*03a0*/  IMAD.MOV.U32 R4, RZ, RZ, RZ ;  /* 0x000000ffff047224 */ /* 0x008fe200078e00ff */
[----:B------:R-:W3:Y:S01]  /*03b0*/  LDCU UR47, c[0x0][0x3b0] ;  /* 0x00007600ff2f77ac */ /* 0x000ee20008000800 */
[----:B------:R-:W2:Y:S01]  /*03c0*/  LDCU UR24, c[0x0][0x3b0] ;  /* 0x00007600ff1877ac */ /* 0x000ea20008000800 */
[----:B-1----:R-:W-:Y:S01]  /*03d0*/  IMAD.MOV R8, RZ, RZ, -R5 ;  /* 0x000000ffff087224 */ /* 0x002fe200078e0a05 */
[----:B------:R-:W1:Y:S03]  /*03e0*/  LDCU UR40, c[0x0][0x3b0] ;  /* 0x00007600ff2877ac */ /* 0x000e660008000800 */
[----:B------:R-:W-:Y:S01]  /*03f0*/  IMAD R11, R8, R9, RZ ;  /* 0x00000009080b7224 */ /* 0x000fe200078e02ff */
[----:B------:R-:W-:-:S02]  /*0400*/  MOV R8, R10 ;  /* 0x0000000a00087202 */ /* 0x000fc40000000f00 */
[----:B------:R-:W-:Y:S01]  /*0410*/  IABS R10, R3 ;  /* 0x00000003000a7213 */ /* 0x000fe20000000000 */
[----:B------:R-:W-:Y:S01]  /*0420*/  IMAD.HI.U32 R5, R5, R11, R4 ;  /* 0x0000000b05057227 */ /* 0x000fe200078e0004 */
[----:B------:R-:W1:Y:S01]  /*0430*/  LDCU UR41, c[0x0][0x3b0] ;  /* 0x00007600ff2977ac */ /* 0x000e620008000800 */
[----:B------:R-:W1:Y:S04]  /*0440*/  LDCU UR29, c[0x0][0x3b0] ;  /* 0x00007600ff1d77ac */ /* 0x000e680008000800 */
[----:B------:R-:W-:Y:S01]  /*0450*/  IMAD.HI.U32 R5, R5, R8, RZ ;  /* 0x0000000805057227 */ /* 0x000fe200078e00ff */
[----:B------:R-:W1:Y:S03]  /*0460*/  LDCU UR37, c[0x0][0x3b0] ;  /* 0x00007600ff2577ac */ /* 0x000e660008000800 */
[----:B------:R-:W-:Y:S01]  /*0470*/  IMAD R0, R5, R0, R8 ;  /* 0x0000000005007224 */ /* 0x000fe200078e0208 */
[----:B------:R-:W1:Y:S04]  /*0480*/  LDCU UR43, c[0x0][0x3b0] ;  /* 0x00007600ff2b77ac */ /* 0x000e680008000800 */
[----:B------:R-:W-:Y:S01]  /*0490*/  ISETP.GT.U32.AND P1, PT, R9, R0, PT ;  /* 0x000000000900720c */ /* 0x000fe20003f24070 */
[----:B------:R-:W1:Y:S01]  /*04a0*/  LDCU UR48, c[0x0][0x3b0] ;  /* 0x00007600ff3077ac */ /* 0x000e620008000800 */
[----:B------:R-:W1:Y:S01]  /*04b0*/  LDCU UR22, c[0x0][0x3b0] ;  /* 0x00007600ff1677ac */ /* 0x000e620008000800 */
[----:B------:R-:W1:Y:S10]  /*04c0*/  LDCU UR25, c[0x0][0x3b0] ;  /* 0x00007600ff1977ac */ /* 0x000e740008000800 */
[-C--:B------:R-:W-:Y:S01]  /*04d0*/  @!P1 IADD3 R0, PT, PT, R0, -R9.reuse, RZ ;  /* 0x8000000900009210 */ /* 0x080fe20007ffe0ff */
[----:B------:R-:W-:Y:S01]  /*04e0*/  @!P1 VIADD R5, R5, 0x1 ;  /* 0x0000000105059836 */ /* 0x000fe20000000000 */
[----:B------:R-:W-:Y:S01]  /*04f0*/  ISETP.NE.AND P1, PT, R6, RZ, PT ;  /* 0x000000ff0600720c */ /* 0x000fe20003f25270 */
[----:B------:R-:W1:Y:S01]  /*0500*/  LDCU UR45, c[0x0][0x3b0] ;  /* 0x00007600ff2d77ac */ /* 0x000e620008000800 */
[----:B------:R-:W-:-:S02]  /*0510*/  ISETP.GE.U32.AND P0, PT, R0, R9, PT ;  /* 0x000000090000720c */ /* 0x000fc40003f06070 */
[----:B------:R-:W-:Y:S01]  /*0520*/  LOP3.LUT R0, R7, R6, RZ, 0x3c, !PT ;  /* 0x0000000607007212 */ /* 0x000fe200078e3cff */
[----:B------:R-:W1:Y:S03]  /*0530*/  LDCU UR50, c[0x0][0x3b0] ;  /* 0x00007600ff3277ac */ /* 0x000e660008000800 */
[----:B------:R-:W-:Y:S01]  /*0540*/  ISETP.GE.AND P2, PT, R0, RZ, PT ;  /* 0x000000ff0000720c */ /* 0x000fe20003f46270 */
[----:B------:R-:W-:Y:S01]  /*0550*/  VIADD R0, R2, 0x1ff ;  /* 0x000001ff02007836 */ /* 0x000fe20000000000 */
[----:B------:R-:W1:Y:S01]  /*0560*/  LDCU UR26, c[0x0][0x3b0] ;  /* 0x00007600ff1a77ac */ /* 0x000e620008000800 */
[----:B------:R-:W1:Y:S04]  /*0570*/  LDCU UR44, c[0x0][0x3b0] ;  /* 0x00007600ff2c77ac */ /* 0x000e680008000800 */
[----:B------:R-:W-:Y:S01]  /*0580*/  @P0 VIADD R5, R5, 0x1 ;  /* 0x0000000105050836 */ /* 0x000fe20000000000 */
[----:B------:R-:W1:Y:S04]  /*0590*/  LDCU UR30, c[0x0][0x3b0] ;  /* 0x00007600ff1e77ac */ /* 0x000e680008000800 */
[----:B------:R-:W-:-:S02]  /*05a0*/  MOV R4, R5 ;  /* 0x0000000500047202 */ /* 0x000fc40000000f00 */
[----:B------:R-:W-:Y:S01]  /*05b0*/  SHF.R.S32.HI R5, RZ, 0x1f, R0 ;  /* 0x0000001fff057819 */ /* 0x000fe20000011400 */
[----:B------:R-:W1:Y:S02]  /*05c0*/  LDCU UR49, c[0x0][0x3b0] ;  /* 0x00007600ff3177ac */ /* 0x000e640008000800 */
[----:B------:R-:W-:Y:S01]  /*05d0*/  @!P2 IMAD.MOV R4, RZ, RZ, -R4 ;  /* 0x000000ffff04a224 */ /* 0x000fe200078e0a04 */
[----:B------:R-:W-:Y:S01]  /*05e0*/  @!P1 LOP3.LUT R4, RZ, R6, RZ, 0x33, !PT ;  /* 0x00000006ff049212 */ /* 0x000fe200078e33ff */
[----:B------:R-:W1:Y:S01]  /*05f0*/  LDCU UR28, c[0x0][0x3b0] ;  /* 0x00007600ff1c77ac */ /* 0x000e620008000800 */
[----:B------:R-:W-:Y:S02]  /*0600*/  LEA.HI R5, R5, R0, RZ, 0x9 ;  /* 0x0000000005057211 */ /* 0x000fe400078f48ff */
[----:B------:R-:W-:Y:S01]  /*0610*/  SHF.L.U32 R12, R4, 0x3, RZ ;  /* 0x00000003040c7819 */ /* 0x000fe200000006ff */
[----:B------:R-:W-:Y:S01]  /*0620*/  IMAD.MOV R4, RZ, RZ, -R4 ;  /* 0x000000ffff047224 */ /* 0x000fe200078e0a04 */
[----:B------:R-:W1:Y:S02]  /*0630*/  LDCU UR32, c[0x0][0x3b0] ;  /* 0x00007600ff2077ac */ /* 0x000e640008000800 */
[----:B------:R-:W-:Y:S01]  /*0640*/  LEA.HI.SX32 R5, R5, -R12, 0x17 ;  /* 0x8000000c05057211 */ /* 0x000fe200078fbaff */
[----:B------:R-:W-:Y:S01]  /*0650*/  IMAD R11, R6, R4, R7 ;  /* 0x00000004060b7224 */ /* 0x000fe200078e0207 */
[----:B------:R-:W1:Y:S01]  /*0660*/  LDCU UR34, c[0x0][0x3b0] ;  /* 0x00007600ff2277ac */ /* 0x000e620008000800 */
[----:B------:R-:W-:Y:S01]  /*0670*/  IMAD.MOV.U32 R4, RZ, RZ, RZ ;  /* 0x000000ffff047224 */ /* 0x000fe200078e00ff */
[----:B------:R-:W-:-:S02]  /*0680*/  VIMNMX R14, PT, PT, R5, 0x8, PT ;  /* 0x00000008050e7848 */ /* 0x000fc40003fe0100 */
[----:B------:R-:W-:Y:S01]  /*0690*/  IABS R6, R11 ;  /* 0x0000000b00067213 */ /* 0x000fe20000000000 */
[----:B------:R-:W1:Y:S01]  /*06a0*/  LDCU UR38, c[0x0][0x3b0] ;  /* 0x00007600ff2677ac */ /* 0x000e620008000800 */
[-C--:B------:R-:W-:Y:S01]  /*06b0*/  IABS R9, R14.reuse ;  /* 0x0000000e00097213 */ /* 0x080fe20000000000 */
[----:B------:R-:W1:Y:S03]  /*06c0*/  LDCU UR42, c[0x0][0x3b0] ;  /* 0x00007600ff2a77ac */ /* 0x000e660008000800 */
[----:B------:R-:W1:Y:S01]  /*06d0*/  I2F.RP R0, R9 ;  /* 0x0000000900007306 */ /* 0x000e620000209400 */
[----:B------:R-:W2:Y:S01]  /*06e0*/  LDCU UR51, c[0x0][0x3b0] ;  /* 0x00007600ff3377ac */ /* 0x000ea20008000800 */
[----:B------:R-:W2:Y:S01]  /*06f0*/  LDCU UR46, c[0x0][0x3b0] ;  /* 0x00007600ff2e77ac */ /* 0x000ea20008000800 */
[----:B------:R-:W2:Y:S05]  /*0700*/  LDCU UR53, c[0x0][0x3b0] ;  /* 0x00007600ff3577ac */ /* 0x000eaa0008000800 */
[----:B-1----:R-:W1:Y:S01]  /*0710*/  MUFU.RCP R0, R0 ;  /* 0x0000000000007308 */ /* 0x002e620000001000 */
[----:B------:R-:W2:Y:S01]  /*0720*/  LDCU UR57, c[0x0][0x3b0] ;  /* 0x00007600ff3977ac */ /* 0x000ea20008000800 */
[----:B------:R-:W2:Y:S01]  /*0730*/  LDCU UR54, c[0x0][0x3b0] ;  /* 0x00007600ff3677ac */ /* 0x000ea20008000800 */
[----:B------:R-:W2:Y:S01]  /*0740*/  LDCU UR52, c[0x0][0x3b0] ;  /* 0x00007600ff3477ac */ /* 0x000ea20008000800 */
[----:B------:R-:W2:Y:S01]  /*0750*/  LDCU UR55, c[0x0][0x3b0] ;  /* 0x00007600ff3777ac */ /* 0x000ea20008000800 */
[----:B-1----:R-:W-:Y:S01]  /*0760*/  VIADD R5, R0, 0xffffffe ;  /* 0x0ffffffe00057836 */ /* 0x002fe20000000000 */
[----:B------:R-:W1:Y:S01]  /*0770*/  LDCU UR56, c[0x0][0x3b0] ;  /* 0x00007600ff3877ac */ /* 0x000e620008000800 */
[----:B------:R-:W1:Y:S04]  /*0780*/  LDCU UR59, c[0x0][0x3b0] ;  /* 0x00007600ff3b77ac */ /* 0x000e680008000800 */
[----:B------:R-:W1:Y:S01]  /*0790*/  F2I.FTZ.U32.TRUNC.NTZ R5, R5 ;  /* 0x0000000500057305 */ /* 0x000e62000021f000 */
[----:B------:R-:W2:Y:S01]  /*07a0*/  LDCU UR63, c[0x0][0x3b0] ;  /* 0x00007600ff3f77ac */ /* 0x000ea20008000800 */
[----:B------:R-:W2:Y:S01]  /*07b0*/  LDCU UR60, c[0x0][0x3b0] ;  /* 0x00007600ff3c77ac */ /* 0x000ea20008000800 */
[----:B------:R-:W2:Y:S01]  /*07c0*/  LDCU UR58, c[0x0][0x3b0] ;  /* 0x00007600ff3a77ac */ /* 0x000ea20008000800 */
[----:B-1----:R-:W-:Y:S01]  /*07d0*/  IADD3 R8, PT, PT, RZ, -R5, RZ ;  /* 0x80000005ff087210 */ /* 0x002fe20007ffe0ff */
[----:B------:R-:W1:Y:S04]  /*07e0*/  LDCU UR61, c[0x0][0x3b0] ;  /* 0x00007600ff3d77ac */ /* 0x000e680008000800 */
[----:B------:R-:W-:Y:S01]  /*07f0*/  IMAD R7, R8, R9, RZ ;  /* 0x0000000908077224 */ /* 0x000fe200078e02ff */
[----:B------:R-:W-:Y:S01]  /*0800*/  IABS R8, R14 ;  /* 0x0000000e00087213 */ /* 0x000fe20000000000 */
[----:B------:R-:W1:Y:S02]  /*0810*/  LDCU UR62, c[0x0][0x3b0] ;  /* 0x00007600ff3e77ac */ /* 0x000e640008000800 */
[----:B------:R-:W-:Y:S01]  /*0820*/  IMAD.HI.U32 R0, R5, R7, R4 ;  /* 0x0000000705007227 */ /* 0x000fe200078e0004 */
[----:B------:R-:W-:Y:S01]  /*0830*/  IADD3 R7, PT, PT, RZ, -R8, RZ ;  /* 0x80000008ff077210 */ /* 0x000fe20007ffe0ff */
[----:B------:R-:W1:Y:S01]  /*0840*/  LDCU UR65, c[0x0][0x3b0] ;  /* 0x00007600ff4177ac */ /* 0x000e620008000800 */
[----:B------:R-:W-:Y:S01]  /*0850*/  IABS R8, R2 ;  /* 0x0000000200087213 */ /* 0x000fe20000000000 */
[----:B------:R-:W-:-:S02]  /*0860*/  IMAD.MOV.U32 R4, RZ, RZ, R10 ;  /* 0x000000ffff047224 */ /* 0x000fc400078e000a */
[----:B------:R-:W-:Y:S01]  /*0870*/  IMAD.HI.U32 R5, R0, R6, RZ ;  /* 0x0000000600057227 */ /* 0x000fe200078e00ff */
[----:B------:R-:W1:Y:S01]  /*0880*/  LDCU UR69, c[0x0][0x3b0] ;  /* 0x00007600ff4577ac */ /* 0x000e620008000800 */
[----:B------:R-:W2:Y:S02]  /*0890*/  I2F.RP R10, R4 ;  /* 0x00000004000a7306 */ /* 0x000ea40000209400 */
[----:B------:R-:W-:Y:S01]  /*08a0*/  IMAD R6, R5, R7, R6 ;  /* 0x0000000705067224 */ /* 0x000fe200078e0206 */
[----:B------:R-:W1:Y:S01]  /*08b0*/  LDCU UR66, c[0x0][0x3b0] ;  /* 0x00007600ff4277ac */ /* 0x000e620008000800 */
[----:B------:R-:W-:-:S03]  /*08c0*/  IMAD.MOV.U32 R0, RZ, RZ, R8 ;  /* 0x000000ffff007224 */ /* 0x000fc600078e0008 */
[----:B------:R-:W-:Y:S01]  /*08d0*/  ISETP.GT.U32.AND P1, PT, R9, R6, PT ;  /* 0x000000060900720c */ /* 0x000fe20003f24070 */
[----:B------:R-:W1:Y:S01]  /*08e0*/  I2F.RP R7, R0 ;  /* 0x0000000000077306 */ /* 0x000e620000209400 */
[----:B------:R-:W3:Y:S01]  /*08f0*/  LDCU UR64, c[0x0][0x3b0] ;  /* 0x00007600ff4077ac */ /* 0x000ee20008000800 */
[----:B------:R-:W3:Y:S06]  /*0900*/  LDCU UR67, c[0x0][0x3b0] ;  /* 0x00007600ff4377ac */ /* 0x000eec0008000800 */
[----:B--2---:R-:W2:Y:S01]  /*0910*/  MUFU.RCP R10, R10 ;  /* 0x0000000a000a7308 */ /* 0x004ea20000001000 */
[----:B------:R-:W3:Y:S03]  /*0920*/  LDCU UR68, c[0x0][0x3b0] ;  /* 0x00007600ff4477ac */ /* 0x000ee60008000800 */
[----:B------:R-:W-:Y:S01]  /*0930*/  @!P1 IMAD.IADD R6, R6, 0x1, -R9 ;  /* 0x0000000106069824 */ /* 0x000fe200078e0a09 */
[----:B------:R-:W3:Y:S01]  /*0940*/  LDCU UR71, c[0x0][0x3b0] ;  /* 0x00007600ff4777ac */ /* 0x000ee20008000800 */
[----:B------:R-:W-:Y:S01]  /*0950*/  @!P1 VIADD R5, R5, 0x1 ;  /* 0x0000000105059836 */ /* 0x000fe20000000000 */
[----:B------:R-:W-:Y:S01]  /*0960*/  ISETP.NE.AND P1, PT, R14, RZ, PT ;  /* 0x000000ff0e00720c */ /* 0x000fe20003f25270 */
[----:B-1----:R-:W1:Y:S01]  /*0970*/  MUFU.RCP R7, R7 ;  /* 0x0000000700077308 */ /* 0x002e620000001000 */
[----:B------:R-:W-:Y:S01]  /*0980*/  ISETP.GE.U32.AND P0, PT, R6, R9, PT ;  /* 0x000000090600720c */ /* 0x000fe20003f06070 */
[----:B------:R-:W3:Y:S01]  /*0990*/  LDCU UR72, c[0x0][0x3b0] ;  /* 0x00007600ff4877ac */ /* 0x000ee20008000800 */
[----:B------:R-:W-:Y:S01]  /*09a0*/  LOP3.LUT R6, R11, R14, RZ, 0x3c, !PT ;  /* 0x0000000e0b067212 */ /* 0x000fe200078e3cff */
[----:B------:R-:W3:Y:S03]  /*09b0*/  LDCU UR70, c[0x0][0x3b0] ;  /* 0x00007600ff4677ac */ /* 0x000ee60008000800 */
[----:B------:R-:W-:-:S02]  /*09c0*/  ISETP.GE.AND P2, PT, R6, RZ, PT ;  /* 0x000000ff0600720c */ /* 0x000fc40003f46270 */
[----:B--2---:R-:W-:Y:S01]  /*09d0*/  IADD3 R8, PT, PT, R10, 0xffffffe, RZ ;  /* 0x0ffffffe0a087810 */ /* 0x004fe20007ffe0ff */
[----:B------:R-:W2:Y:S03]  /*09e0*/  LDCU UR73, c[0x0][0x3b0] ;  /* 0x00007600ff4977ac */ /* 0x000ea60008000800 */
[----:B------:R3:W2:Y:S01]  /*09f0*/  F2I.FTZ.U32.TRUNC.NTZ R9, R8 ;  /* 0x0000000800097305 */ /* 0x0006a2000021f000 */
[----:B------:R-:W-:Y:S01]  /*0a00*/  @P0 IADD3 R5, PT, PT, R5, 0x1, RZ ;  /* 0x0000000105050810 */ /* 0x000fe20007ffe0ff */
[----:B------:R-:W-:Y:S01]  /*0a10*/  UISETP.GT.AND UP0, UPT, UR7, 0x7f, UPT ;  /* 0x0000007f0700788c */ /* 0x000fe2000bf04270 */
[----:B-1----:R-:W-:-:S03]  /*0a20*/  VIADD R6, R7, 0xffffffe ;  /* 0x0ffffffe07067836 */ /* 0x002fc60000000000 */
[----:B------:R-:W-:Y:S02]  /*0a30*/  IMAD.MOV.U32 R17, RZ, RZ, R5 ;  /* 0x000000ffff117224 */ /* 0x000fe400078e0005 */
[----:B------:R1:W4:Y:S01]  /*0a40*/  F2I.FTZ.U32.TRUNC.NTZ R7, R6 ;  /* 0x0000000600077305 */ /* 0x000322000021f000 */
[----:B---3--:R-:W-:Y:S01]  /*0a50*/  MOV R8, RZ ;  /* 0x000000ff00087202 */ /* 0x008fe20000000f00 */
[----:B------:R-:W-:Y:S01]  /*0a60*/  @!P2 IMAD.MOV R17, RZ, RZ, -R17 ;  /* 0x000000ffff11a224 */ /* 0x000fe200078e0a11 */
[----:B------:R-:W-:Y:S02]  /*0a70*/  @!P1 LOP3.LUT R17, RZ, R14, RZ, 0x33, !PT ;  /* 0x0000000eff119212 */ /* 0x000fe400078e33ff */
[----:B--2---:R-:W-:-:S03]  /*0a80*/  IADD3 R15, PT, PT, RZ, -R9, RZ ;  /* 0x80000009ff0f7210 */ /* 0x004fc60007ffe0ff */
[----:B------:R-:W-:Y:S01]  /*0a90*/  IMAD.SHL.U32 R83, R17, 0x40, RZ ;  /* 0x0000004011537824 */ /* 0x000fe200078e00ff */
[----:B-1----:R-:W-:Y:S01]  /*0aa0*/  MOV R6, RZ ;  /* 0x000000ff00067202 */ /* 0x002fe20000000f00 */
[----:B------:R-:W-:Y:S02]  /*0ab0*/  IMAD.MOV R17, RZ, RZ, -R17 ;  /* 0x000000ffff117224 */ /* 0x000fe400078e0a11 */
[C---:B------:R-:W-:Y:S01]  /*0ac0*/  VIADD R18, R83.reuse, 0x3f ;  /* 0x0000003f53127836 */ /* 0x040fe20000000000 */
[----:B------:R-:W-:Y:S01]  /*0ad0*/  IADD3 R20, PT, PT, R83, 0x4, RZ ;  /* 0x0000000453147810 */ /* 0x000fe20007ffe0ff */
[----:B------:R-:W-:Y:S01]  /*0ae0*/  IMAD R15, R15, R4, RZ ;  /* 0x000000040f0f7224 */ /* 0x000fe200078e02ff */
[C---:B------:R-:W-:Y:S01]  /*0af0*/  IADD3 R25, PT, PT, R83.reuse, 0xc, RZ ;  /* 0x0000000c53197810 */ /* 0x040fe20007ffe0ff */
[----:B------:R-:W-:Y:S01]  /*0b00*/  VIADD R16, R83, 0x1 ;  /* 0x0000000153107836 */ /* 0x000fe20000000000 */
[----:B------:R-:W-:Y:S01]  /*0b10*/  IABS R13, R18 ;  /* 0x00000012000d7213 */ /* 0x000fe20000000000 */
[----:B------:R-:W-:Y:S01]  /*0b20*/  IMAD.HI.U32 R15, R9, R15, R8 ;  /* 0x0000000f090f7227 */ /* 0x000fe200078e0008 */
[----:B------:R-:W-:Y:S01]  /*0b30*/  IADD3 R27, PT, PT, R83, 0xe, RZ ;  /* 0x0000000e531b7810 */ /* 0x000fe20007ffe0ff */
[----:B------:R1:W-:Y:S01]  /*0b40*/  STL [R1+0xd40], R83 ;  /* 0x000d405301007387 */ /* 0x0003e20000100800 */
[----:B------:R-:W-:Y:S01]  /*0b50*/  IABS R10, R16 ;  /* 0x00000010000a7213 */ /* 0x000fe20000000000 */
[----:B----4-:R-:W-:Y:S01]  /*0b60*/  IMAD.MOV R5, RZ, RZ, -R7 ;  /* 0x000000ffff057224 */ /* 0x010fe200078e0a07 */
[----:B------:R-:W-:Y:S01]  /*0b70*/  ISETP.GE.AND P5, PT, R16, RZ, PT ;  /* 0x000000ff1000720c */ /* 0x000fe20003fa6270 */
[----:B------:R-:W-:Y:S01]  /*0b80*/  IMAD.HI.U32 R9, R15, R13, RZ ;  /* 0x0000000d0f097227 */ /* 0x000fe200078e00ff */
[----:B------:R-:W-:-:S02]  /*0b90*/  IABS R24, R27 ;  /* 0x0000001b00187213 */ /* 0x000fc40000000000 */
[----:B------:R-:W-:Y:S01]  /*0ba0*/  IADD3 R29, PT, PT, R83, 0xf, RZ ;  /* 0x0000000f531d7810 */ /* 0x000fe20007ffe0ff */
[----:B------:R-:W-:Y:S01]  /*0bb0*/  IMAD R5, R5, R0, RZ ;  /* 0x0000000005057224 */ /* 0x000fe200078e02ff */
[----:B------:R-:W-:Y:S01]  /*0bc0*/  IADD3 R9, PT, PT, -R9, RZ, RZ ;  /* 0x000000ff09097210 */ /* 0x000fe20007ffe1ff */
[----:B------:R-:W-:Y:S01]  /*0bd0*/  VIADD R19, R83, 0x2 ;  /* 0x0000000253137836 */ /* 0x000fe20000000000 */
[----:B------:R-:W-:Y:S01]  /*0be0*/  IABS R26, R29 ;  /* 0x0000001d001a7213 */ /* 0x000fe20000000000 */
[----:B------:R-:W-:Y:S01]  /*0bf0*/  IMAD.HI.U32 R5, R7, R5, R6 ;  /* 0x0000000507057227 */ /* 0x000fe200078e0006 */
[----:B------:R-:W-:Y:S02]  /*0c00*/  IADD3 R37, PT, PT, R83, 0x16, RZ ;  /* 0x0000001653257810 */ /* 0x000fe40007ffe0ff */
[----:B------:R-:W-:Y:S01]  /*0c10*/  IABS R6, R19 ;  /* 0x0000001300067213 */ /* 0x000fe20000000000 */
[----:B------:R-:W-:Y:S01]  /*0c20*/  IMAD.HI.U32 R8, R15, R10, RZ ;  /* 0x0000000a0f087227 */ /* 0x000fe200078e00ff */
[----:B------:R-:W-:-:S02]  /*0c30*/  ISETP.GE.AND P6, PT, R19, RZ, PT ;  /* 0x000000ff1300720c */ /* 0x000fc40003fc6270 */
[C---:B------:R-:W-:Y:S01]  /*0c40*/  IADD3 R46, PT, PT, R83.reuse, 0x21, RZ ;  /* 0x00000021532e7810 */ /* 0x040fe20007ffe0ff */
[C---:B------:R-:W-:Y:S01]  /*0c50*/  IMAD R13, R4.reuse, R9, R13 ;  /* 0x00000009040d7224 */ /* 0x040fe200078e020d */
[----:B------:R-:W-:Y:S01]  /*0c60*/  IABS R9, R20 ;  /* 0x0000001400097213 */ /* 0x000fe20000000000 */
[----:B------:R-:W-:Y:S01]  /*0c70*/  IMAD.MOV R7, RZ, RZ, -R8 ;  /* 0x000000ffff077224 */ /* 0x000fe200078e0a08 */
[----:B------:R-:W-:Y:S01]  /*0c80*/  IABS R44, R46 ;  /* 0x0000002e002c7213 */ /* 0x000fe20000000000 */
[----:B------:R-:W-:Y:S01]  /*0c90*/  IMAD.MOV.U32 R8, RZ, RZ, R6 ;  /* 0x000000ffff087224 */ /* 0x000fe200078e0006 */
[----:B------:R-:W-:Y:S01]  /*0ca0*/  ISETP.GT.U32.AND P1, PT, R4, R13, PT ;  /* 0x0000000d0400720c */ /* 0x000fe20003f24070 */
[----:B------:R-:W-:Y:S01]  /*0cb0*/  IMAD R17, R14, R17, R11 ;  /* 0x000000110e117224 */ /* 0x000fe200078e020b */
[----:B------:R-:W-:Y:S01]  /*0cc0*/  IADD3 R48, PT, PT, R83, 0x24, RZ ;  /* 0x0000002453307810 */ /* 0x000fe20007ffe0ff */
[----:B------:R-:W-:Y:S01]  /*0cd0*/  IMAD.HI.U32 R6, R15, R8, RZ ;  /* 0x000000080f067227 */ /* 0x000fe200078e00ff */
[----:B------:R-:W-:-:S02]  /*0ce0*/  IADD3 R53, PT, PT, R83, 0x2a, RZ ;  /* 0x0000002a53357810 */ /* 0x000fc40007ffe0ff */
[C---:B------:R-:W-:Y:S01]  /*0cf0*/  IADD3 R57, PT, PT, R83.reuse, 0x2d, RZ ;  /* 0x0000002d53397810 */ /* 0x040fe20007ffe0ff */
[C---:B------:R-:W-:Y:S01]  /*0d00*/  VIADD R14, R83.reuse, 0x3 ;  /* 0x00000003530e7836 */ /* 0x040fe20000000000 */
[----:B------:R-:W-:Y:S01]  /*0d10*/  IADD3 R61, PT, PT, R83, 0x30, RZ ;  /* 0x00000030533d7810 */ /* 0x000fe20007ffe0ff */
[----:B------:R-:W-:Y:S01]  /*0d20*/  IMAD.MOV R11, RZ, RZ, -R6 ;  /* 0x000000ffff0b7224 */ /* 0x000fe200078e0a06 */
[----:B------:R-:W-:Y:S01]  /*0d30*/  IABS R54, R57 ;  /* 0x0000003900367213 */ /* 0x000fe20000000000 */
[----:B------:R-:W-:Y:S01]  /*0d40*/  IMAD R7, R4, R7, R10 ;  /* 0x0000000704077224 */ /* 0x000fe200078e020a */
[----:B------:R-:W-:Y:S01]  /*0d50*/  IABS R10, R14 ;  /* 0x0000000e000a7213 */ /* 0x000fe20000000000 */
[----:B------:R-:W-:Y:S01]  /*0d60*/  IMAD.IADD R17, R12, 0x1, R17 ;  /* 0x000000010c117824 */ /* 0x000fe200078e0211 */
[----:B------:R-:W-:Y:S01]  /*0d70*/  MOV R12, R9 ;  /* 0x00000009000c7202 */ /* 0x000fe20000000f00 */
[C---:B------:R-:W-:Y:S01]  /*0d80*/  IMAD R8, R4.reuse, R11, R8 ;  /* 0x0000000b04087224 */ /* 0x040fe200078e0208 */
[----:B------:R-:W-:Y:S01]  /*0d90*/  ISETP.GT.U32.AND P0, PT, R4, R7, PT ;  /* 0x000000070400720c */ /* 0x000fe20003f04070 */
[----:B------:R-:W-:Y:S01]  /*0da0*/  IMAD.HI.U32 R6, R15, R10, RZ ;  /* 0x0000000a0f067227 */ /* 0x000fe200078e00ff */
[----:B------:R-:W-:-:S02]  /*0db0*/  ISETP.GE.AND P4, PT, R14, RZ, PT ;  /* 0x000000ff0e00720c */ /* 0x000fc40003f86270 */
[----:B------:R-:W-:Y:S01]  /*0dc0*/  IABS R60, R61 ;  /* 0x0000003d003c7213 */ /* 0x000fe20000000000 */
[----:B------:R-:W-:Y:S01]  /*0dd0*/  @!P1 IMAD.IADD R13, R13, 0x1, -R4 ;  /* 0x000000010d0d9824 */ /* 0x000fe200078e0a04 */
[----:B------:R-:W-:Y:S01]  /*0de0*/  ISETP.GT.U32.AND P1, PT, R4, R8, PT ;  /* 0x000000080400720c */ /* 0x000fe20003f24070 */
[----:B------:R-:W-:Y:S01]  /*0df0*/  IMAD.HI.U32 R9, R15, R12, RZ ;  /* 0x0000000c0f097227 */ /* 0x000fe200078e00ff */
[----:B------:R-:W-:Y:S02]  /*0e00*/  IADD3 R11, PT, PT, -R6, RZ, RZ ;  /* 0x000000ff060b7210 */ /* 0x000fe40007ffe1ff */
[C---:B------:R-:W-:Y:S01]  /*0e10*/  ISETP.GT.U32.AND P2, PT, R4.reuse, R13, PT ;  /* 0x0000000d0400720c */ /* 0x040fe20003f44070 */
[----:B------:R-:W-:Y:S01]  /*0e20*/  IMAD.MOV R19, RZ, RZ, -R9 ;  /* 0x000000ffff137224 */ /* 0x000fe200078e0a09 */
[----:B------:R-:W-:Y:S01]  /*0e30*/  IADD3 R82, PT, PT, R83, 0x3e, RZ ;  /* 0x0000003e53527810 */ /* 0x000fe20007ffe0ff */
[C---:B------:R-:W-:Y:S01]  /*0e40*/  IMAD R9, R4.reuse, R11, R10 ;  /* 0x0000000b04097224 */ /* 0x040fe200078e020a */
[----:B------:R-:W-:Y:S01]  /*0e50*/  @!P0 IADD3 R7, PT, PT, R7, -R4, RZ ;  /* 0x8000000407078210 */ /* 0x000fe20007ffe0ff */
[C---:B------:R-:W-:Y:S01]  /*0e60*/  IMAD R10, R4.reuse, R19, R12 ;  /* 0x00000013040a7224 */ /* 0x040fe200078e020c */
[----:B------:R-:W-:Y:S01]  /*0e70*/  IABS R77, R82 ;  /* 0x00000052004d7213 */ /* 0x000fe20000000000 */
[C---:B------:R-:W-:Y:S01]  /*0e80*/  VIADD R21, R83.reuse, 0x5 ;  /* 0x0000000553157836 */ /* 0x040fe20000000000 */
[----:B------:R-:W-:Y:S01]  /*0e90*/  ISETP.GT.U32.AND P3, PT, R4, R9, PT ;  /* 0x000000090400720c */ /* 0x000fe20003f64070 */
[C---:B------:R-:W-:Y:S01]  /*0ea0*/  VIADD R22, R83.reuse, 0x6 ;  /* 0x0000000653167836 */ /* 0x040fe20000000000 */
[----:B------:R-:W-:Y:S01]  /*0eb0*/  @!P1 IADD3 R8, PT, PT, R8, -R4, RZ ;  /* 0x8000000408089210 */ /* 0x000fe20007ffe0ff */
[----:B------:R-:W-:Y:S01]  /*0ec0*/  VIADD R23, R83, 0x7 ;  /* 0x0000000753177836 */ /* 0x000fe20000000000 */
[C---:B------:R-:W-:Y:S01]  /*0ed0*/  ISETP.GT.U32.AND P1, PT, R4.reuse, R10, PT ;  /* 0x0000000a0400720c */ /* 0x040fe20003f24070 */
[--C-:B------:R-:W-:Y:S01]  /*0ee0*/  @!P2 IMAD.IADD R13, R13, 0x1, -R4.reuse ;  /* 0x000000010d0da824 */ /* 0x100fe200078e0a04 */
[C---:B------:R-:W-:Y:S01]  /*0ef0*/  ISETP.GT.U32.AND P2, PT, R4.reuse, R8, PT ;  /* 0x000000080400720c */ /* 0x040fe20003f44070 */
[C---:B------:R-:W-:Y:S01]  /*0f00*/  VIADD R33, R83.reuse, 0x12 ;  /* 0x0000001253217836 */ /* 0x040fe20000000000 */
[----:B------:R-:W-:Y:S01]  /*0f10*/  ISETP.GT.U32.AND P0, PT, R4, R7, PT ;  /* 0x000000070400720c */ /* 0x000fe20003f04070 */
[C---:B------:R-:W-:Y:S01]  /*0f20*/  VIADD R34, R83.reuse, 0x13 ;  /* 0x0000001353227836 */ /* 0x040fe20000000000 */
[----:B------:R-:W-:Y:S01]  /*0f30*/  IABS R11, R21 ;  /* 0x00000015000b7213 */ /* 0x000fe20000000000 */
[----:B------:R-:W-:Y:S01]  /*0f40*/  VIADD R36, R83, 0x15 ;  /* 0x0000001553247836 */ /* 0x000fe20000000000 */
[----:B------:R-:W-:Y:S01]  /*0f50*/  IABS R14, R22 ;  /* 0x00000016000e7213 */ /* 0x000fe20000000000 */
[----:B------:R-:W-:Y:S01]  /*0f60*/  @!P3 IMAD.IADD R9, R9, 0x1, -R4 ;  /* 0x000000010909b824 */ /* 0x000fe200078e0a04 */
[----:B------:R-:W-:Y:S01]  /*0f70*/  IABS R16, R23 ;  /* 0x0000001700107213 */ /* 0x000fe20000000000 */
[----:B------:R-:W-:Y:S01]  /*0f80*/  IMAD.HI.U32 R6, R15, R11, RZ ;  /* 0x0000000b0f067227 */ /* 0x000fe200078e00ff */
[----:B------:R-:W-:-:S02]  /*0f90*/  ISETP.GE.AND P3, PT, R20, RZ, PT ;  /* 0x000000ff1400720c */ /* 0x000fc40003f66270 */
[----:B------:R-:W-:Y:S01]  /*0fa0*/  @!P1 IADD3 R10, PT, PT, R10, -R4, RZ ;  /* 0x800000040a0a9210 */ /* 0x000fe20007ffe0ff */
[--C-:B------:R-:W-:Y:S01]  /*0fb0*/  @!P2 IMAD.IADD R8, R8, 0x1, -R4.reuse ;  /* 0x000000010808a824 */ /* 0x100fe200078e0a04 */
[----:B------:R-:W-:Y:S01]  /*0fc0*/  IADD3 R12, PT, PT, -R6, RZ, RZ ;  /* 0x000000ff060c7210 */ /* 0x000fe20007ffe1ff */
[----:B------:R-:W-:Y:S01]  /*0fd0*/  @!P0 IMAD.IADD R7, R7, 0x1, -R4 ;  /* 0x0000000107078824 */ /* 0x000fe200078e0a04 */
[----:B------:R-:W-:Y:S01]  /*0fe0*/  ISETP.GT.U32.AND P2, PT, R4, R10, PT ;  /* 0x0000000a0400720c */ /* 0x000fe20003f44070 */
[----:B------:R-:W-:Y:S01]  /*0ff0*/  IMAD.HI.U32 R6, R15, R14, RZ ;  /* 0x0000000e0f067227 */ /* 0x000fe200078e00ff */
[----:B------:R-:W-:Y:S02]  /*1000*/  ISETP.GE.AND P0, PT, R18, RZ, PT ;  /* 0x000000ff1200720c */ /* 0x000fe40003f06270 */
[C---:B------:R-:W-:Y:S01]  /*1010*/  ISETP.GT.U32.AND P1, PT, R4.reuse, R9, PT ;  /* 0x000000090400720c */ /* 0x040fe20003f24070 */
[----:B------:R-:W-:Y:S01]  /*1020*/  IMAD.MOV R19, RZ, RZ, -R6 ;  /* 0x000000ffff137224 */ /* 0x000fe200078e0a06 */
[----:B------:R-:W-:Y:S01]  /*1030*/  IADD3 R18, PT, PT, R83, 0x8, RZ ;  /* 0x0000000853127810 */ /* 0x000fe20007ffe0ff */
[C---:B------:R-:W-:Y:S01]  /*1040*/  IMAD R11, R4.reuse, R12, R11 ;  /* 0x0000000c040b7224 */ /* 0x040fe200078e020b */
[----:B------:R-:W-:Y:S01]  /*1050*/  IABS R32, R36 ;  /* 0x0000002400207213 */ /* 0x000fe20000000000 */
[----:B------:R-:W-:Y:S01]  /*1060*/  IMAD.MOV.U32 R6, RZ, RZ, R13 ;  /* 0x000000ffff067224 */ /* 0x000fe200078e000d */
[----:B------:R-:W-:Y:S01]  /*1070*/  LEA R118, R17, R251, 0x9 ;  /* 0x000000fb11767211 */ /* 0x000fe200078e48ff */
[----:B------:R-:W-:Y:S01]  /*1080*/  IMAD R12, R4, R19, R14 ;  /* 0x00000013040c7224 */ /* 0x000fe200078e020e */
[----:B------:R-:W-:Y:S01]  /*1090*/  IABS R14, R18 ;  /* 0x00000012000e7213 */ /* 0x000fe20000000000 */
[----:B------:R-:W-:Y:S01]  /*10a0*/  IMAD.HI.U32 R13, R15, R16, RZ ;  /* 0x000000100f0d7227 */ /* 0x000fe200078e00ff */
[----:B------:R-:W-:Y:S01]  /*10b0*/  @!P2 IADD3 R10, PT, PT, R10, -R4, RZ ;  /* 0x800000040a0aa210 */ /* 0x000fe20007ffe0ff */
[----:B------:R-:W-:Y:S01]  /*10c0*/  STL [R1+0xd44], R118 ;  /* 0x000d447601007387 */ /* 0x000fe20000100800 */
[----:B------:R-:W-:Y:S01]  /*10d0*/  @!P0 IADD3 R6, PT, PT, -R6, RZ, RZ ;  /* 0x000000ff06068210 */ /* 0x000fe20007ffe1ff */
[----:B------:R-:W-:Y:S01]  /*10e0*/  IMAD.MOV R13, RZ, RZ, -R13 ;  /* 0x000000ffff0d7224 */ /* 0x000fe200078e0a0d */
[C---:B------:R-:W-:Y:S01]  /*10f0*/  ISETP.GT.U32.AND P2, PT, R4.reuse, R12, PT ;  /* 0x0000000c0400720c */ /* 0x040fe20003f44070 */
[----:B------:R-:W-:Y:S01]  /*1100*/  @!P1 IMAD.IADD R9, R9, 0x1, -R4 ;  /* 0x0000000109099824 */ /* 0x000fe200078e0a04 */
[C---:B------:R-:W-:Y:S01]  /*1110*/  ISETP.GT.U32.AND P0, PT, R4.reuse, R11, PT ;  /* 0x0000000b0400720c */ /* 0x040fe20003f04070 */
[----:B------:R-:W-:Y:S01]  /*1120*/  IMAD R13, R4, R13, R16 ;  /* 0x0000000d040d7224 */ /* 0x000fe200078e0210 */
[----:B------:R-:W-:Y:S01]  /*1130*/  ISETP.GE.AND P1, PT, R23, RZ, PT ;  /* 0x000000ff1700720c */ /* 0x000fe20003f26270 */
[----:B------:R-:W-:Y:S01]  /*1140*/  IMAD.MOV.U32 R16, RZ, RZ, R14 ;  /* 0x000000ffff107224 */ /* 0x000fe200078e000e */
[----:B------:R-:W-:Y:S01]  /*1150*/  @!P4 IADD3 R9, PT, PT, -R9, RZ, RZ ;  /* 0x000000ff0909c210 */ /* 0x000fe20007ffe1ff */
[----:B------:R-:W-:Y:S01]  /*1160*/  @!P6 IMAD.MOV R8, RZ, RZ, -R8 ;  /* 0x000000ffff08e224 */ /* 0x000fe200078e0a08 */
[----:B------:R-:W-:Y:S01]  /*1170*/  ISETP.GE.AND P4, PT, R18, RZ, PT ;  /* 0x000000ff1200720c */ /* 0x000fe20003f86270 */
[----:B------:R-:W-:Y:S01]  /*1180*/  VIADD R18, R83, 0x9 ;  /* 0x0000000953127836 */ /* 0x000fe20000000000 */
[----:B------:R-:W-:Y:S01]  /*1190*/  ISETP.GE.AND P6, PT, R22, RZ, PT ;  /* 0x000000ff1600720c */ /* 0x000fe20003fc6270 */
[----:B------:R-:W-:Y:S01]  /*11a0*/  IMAD.HI.U32 R14, R15, R16, RZ ;  /* 0x000000100f0e7227 */ /* 0x000fe200078e00ff */
[----:B------:R-:W-:-:S02]  /*11b0*/  IADD3 R114, PT, PT, R118, 0x80, RZ ;  /* 0x0000008076727810 */ /* 0x000fc40007ffe0ff */
[----:B------:R-:W-:Y:S01]  /*11c0*/  @!P2 IADD3 R12, PT, PT, R12, -R4, RZ ;  /* 0x800000040c0ca210 */ /* 0x000fe20007ffe0ff */
[----:B------:R-:W-:Y:S01]  /*11d0*/  @!P0 IMAD.IADD R11, R11, 0x1, -R4 ;  /* 0x000000010b0b8824 */ /* 0x000fe200078e0a04 */
[----:B------:R-:W-:Y:S01]  /*11e0*/  IABS R20, R18 ;  /* 0x0000001200147213 */ /* 0x000fe20000000000 */
[----:B------:R-:W-:Y:S01]  /*11f0*/  IMAD.MOV R19, RZ, RZ, -R14 ;  /* 0x000000ffff137224 */ /* 0x000fe200078e0a0e */
[C---:B------:R-:W-:Y:S01]  /*1200*/  ISETP.GT.U32.AND P2, PT, R4.reuse, R12, PT ;  /* 0x0000000c0400720c */ /* 0x040fe20003f44070 */
[----:B------:R-:W-:Y:S01]  /*1210*/  @!P5 IMAD.MOV R7, RZ, RZ, -R7 ;  /* 0x000000ffff07d224 */ /* 0x000fe200078e0a07 */
[C---:B------:R-:W-:Y:S01]  /*1220*/  ISETP.GT.U32.AND P0, PT, R4.reuse, R11, PT ;  /* 0x0000000b0400720c */ /* 0x040fe20003f04070 */
[----:B------:R-:W-:Y:S01]  /*1230*/  IMAD R14, R4, R19, R16 ;  /* 0x00000013040e7224 */ /* 0x000fe200078e0210 */
[----:B------:R-:W-:Y:S01]  /*1240*/  ISETP.GE.AND P5, PT, R21, RZ, PT ;  /* 0x000000ff1500720c */ /* 0x000fe20003fa6270 */
[----:B------:R-:W-:Y:S01]  /*1250*/  IMAD.HI.U32 R16, R15, R20, RZ ;  /* 0x000000140f107227 */ /* 0x000fe200078e00ff */
[----:B------:R-:W-:-:S03]  /*1260*/  IADD3 R108, PT, PT, R118, 0x140, RZ ;  /* 0x00000140766c7810 */ /* 0x000fc60007ffe0ff */
[----:B------:R-:W-:Y:S01]  /*1270*/  @!P3 IMAD.MOV R10, RZ, RZ, -R10 ;  /* 0x000000ffff0ab224 */ /* 0x000fe200078e0a0a */
[----:B------:R-:W-:Y:S01]  /*1280*/  ISETP.GT.U32.AND P3, PT, R4, R13, PT ;  /* 0x0000000d0400720c */ /* 0x000fe20003f64070 */
[----:B------:R-:W-:Y:S01]  /*1290*/  VIADD R22, R83, 0xa ;  /* 0x0000000a53167836 */ /* 0x000fe20000000000 */
[----:B------:R-:W-:Y:S01]  /*12a0*/  IADD3 R19, PT, PT, -R16, RZ, RZ ;  /* 0x000000ff10137210 */ /* 0x000fe20007ffe1ff */
[----:B------:R-:W-:Y:S02]  /*12b0*/  @!P2 IMAD.IADD R12, R12, 0x1, -R4 ;  /* 0x000000010c0ca824 */ /* 0x000fe400078e0a04 */
[----:B------:R-:W-:Y:S01]  /*12c0*/  @!P0 IADD3 R11, PT, PT, R11, -R4, RZ ;  /* 0x800000040b0b8210 */ /* 0x000fe20007ffe0ff */
[----:B------:R-:W-:Y:S01]  /*12d0*/  VIADD R23, R83, 0xb ;  /* 0x0000000b53177836 */ /* 0x000fe20000000000 */
[----:B------:R-:W-:Y:S01]  /*12e0*/  IABS R21, R22 ;  /* 0x0000001600157213 */ /* 0x000fe20000000000 */
[----:B------:R-:W-:Y:S01]  /*12f0*/  IMAD R16, R4, R19, R20 ;  /* 0x0000001304107224 */ /* 0x000fe200078e0214 */
[----:B------:R-:W-:Y:S01]  /*1300*/  ISETP.GE.AND P0, PT, R18, RZ, PT ;  /* 0x000000ff1200720c */ /* 0x000fe20003f06270 */
[----:B------:R-:W-:Y:S01]  /*1310*/  @!P6 IMAD.MOV R12, RZ, RZ, -R12 ;  /* 0x000000ffff0ce224 */ /* 0x000fe200078e0a0c */
[----:B------:R-:W-:Y:S01]  /*1320*/  ISETP.GE.AND P2, PT, R22, RZ, PT ;  /* 0x000000ff1600720c */ /* 0x000fe20003f46270 */
[----:B------:R-:W-:Y:S01]  /*1330*/  @!P5 IMAD.MOV R11, RZ, RZ, -R11 ;  /* 0x000000ffff0bd224 */ /* 0x000fe200078e0a0b */
[C---:B------:R-:W-:Y:S01]  /*1340*/  ISETP.GT.U32.AND P6, PT, R4.reuse, R16, PT ;  /* 0x000000100400720c */ /* 0x040fe20003fc4070 */
[----:B------:R-:W-:Y:S01]  /*1350*/  @!P3 IMAD.IADD R13, R13, 0x1, -R4 ;  /* 0x000000010d0db824 */ /* 0x000fe200078e0a04 */
[----:B------:R-:W-:Y:S01]  /*1360*/  ISETP.GT.U32.AND P5, PT, R4, R14, PT ;  /* 0x0000000e0400720c */ /* 0x000fe20003fa4070 */
[----:B------:R-:W-:Y:S01]  /*1370*/  IMAD.HI.U32 R18, R15, R21, RZ ;  /* 0x000000150f127227 */ /* 0x000fe200078e00ff */
[----:B------:R-:W-:-:S02]  /*1380*/  IABS R22, R23 ;  /* 0x0000001700167213 */ /* 0x000fc40000000000 */
[----:B------:R-:W-:Y:S01]  /*1390*/  ISETP.GT.U32.AND P3, PT, R4, R13, PT ;  /* 0x0000000d0400720c */ /* 0x000fe20003f64070 */
[----:B------:R-:W-:Y:S02]  /*13a0*/  IMAD.MOV R18, RZ, RZ, -R18 ;  /* 0x000000ffff127224 */ /* 0x000fe400078e0a12 */
[----:B------:R-:W-:-:S04]  /*13b0*/  IMAD.HI.U32 R19, R15, R22, RZ ;  /* 0x000000160f137227 */ /* 0x000fc800078e00ff */
[----:B------:R-:W-:Y:S01]  /*13c0*/  IMAD R18, R4, R18, R21 ;  /* 0x0000001204127224 */ /* 0x000fe200078e0215 */
[----:B------:R-:W-:Y:S01]  /*13d0*/  IABS R21, R25 ;  /* 0x0000001900157213 */ /* 0x000fe20000000000 */
[--C-:B------:R-:W-:Y:S01]  /*13e0*/  @!P6 IMAD.IADD R16, R16, 0x1, -R4.reuse ;  /* 0x000000011010e824 */ /* 0x100fe200078e0a04 */
[----:B------:R-:W-:Y:S01]  /*13f0*/  IADD3 R19, PT, PT, -R19, RZ, RZ ;  /* 0x000000ff13137210 */ /* 0x000fe20007ffe1ff */
[----:B------:R-:W-:Y:S02]  /*1400*/  @!P5 IMAD.IADD R14, R14, 0x1, -R4 ;  /* 0x000000010e0ed824 */ /* 0x000fe400078e0a04 */
[----:B------:R-:W-:Y:S01]  /*1410*/  IMAD.HI.U32 R20, R15, R21, RZ ;  /* 0x000000150f147227 */ /* 0x000fe200078e00ff */
[C---:B------:R-:W-:Y:S02]  /*1420*/  ISETP.GT.U32.AND P6, PT, R4.reuse, R16, PT ;  /* 0x000000100400720c */ /* 0x040fe40003fc4070 */
[----:B------:R-:W-:Y:S01]  /*1430*/  @!P3 IADD3 R13, PT, PT, R13, -R4, RZ ;  /* 0x800000040d0db210 */ /* 0x000fe20007ffe0ff */
[----:B------:R-:W-:Y:S01]  /*1440*/  IMAD.MOV R20, RZ, RZ, -R20 ;  /* 0x000000ffff147224 */ /* 0x000fe200078e0a14 */
[C---:B------:R-:W-:Y:S01]  /*1450*/  ISETP.GT.U32.AND P5, PT, R4.reuse, R14, PT ;  /* 0x0000000e0400720c */ /* 0x040fe20003fa4070 */
[C---:B------:R-:W-:Y:S01]  /*1460*/  IMAD R19, R4.reuse, R19, R22 ;  /* 0x0000001304137224 */ /* 0x040fe200078e0216 */
[----:B------:R-:W-:Y:S01]  /*1470*/  ISETP.GE.AND P3, PT, R23, RZ, PT ;  /* 0x000000ff1700720c */ /* 0x000fe20003f66270 */
[----:B------:R-:W-:Y:S01]  /*1480*/  @!P1 IMAD.MOV R13, RZ, RZ, -R13 ;  /* 0x000000ffff0d9224 */ /* 0x000fe200078e0a0d */
[C---:B------:R-:W-:Y:S01]  /*1490*/  ISETP.GT.U32.AND P1, PT, R4.reuse, R18, PT ;  /* 0x000000120400720c */ /* 0x040fe20003f24070 */
[----:B------:R-:W-:-:S02]  /*14a0*/  IMAD R20, R4, R20, R21 ;  /* 0x0000001404147224 */ /* 0x000fc400078e0215 */
[C---:B------:R-:W-:Y:S02]  /*14b0*/  VIADD R23, R83.reuse, 0xd ;  /* 0x0000000d53177836 */ /* 0x040fe40000000000 */
[--C-:B------:R-:W-:Y:S01]  /*14c0*/  @!P6 IMAD.IADD R16, R16, 0x1, -R4.reuse ;  /* 0x000000011010e824 */ /* 0x100fe200078e0a04 */
[----:B------:R-:W-:Y:S01]  /*14d0*/  ISETP.GT.U32.AND P6, PT, R4, R20, PT ;  /* 0x000000140400720c */ /* 0x000fe20003fc4070 */
[----:B------:R-:W-:Y:S01]  /*14e0*/  VIADD R35, R83, 0x14 ;  /* 0x0000001453237836 */ /* 0x000fe20000000000 */
[----:B------:R-:W-:Y:S01]  /*14f0*/  IABS R22, R23 ;  /* 0x0000001700167213 */ /* 0x000fe20000000000 */
[----:B------:R-:W-:Y:S01]  /*1500*/  @!P5 IMAD.IADD R14, R14, 0x1, -R4 ;  /* 0x000000010e0ed824 */ /* 0x000fe200078e0a04 */
[----:B------:R-:W-:Y:S01]  /*1510*/  ISETP.GT.U32.AND P5, PT, R4, R19, PT ;  /* 0x000000130400720c */ /* 0x000fe20003fa4070 */
[----:B------:R-:W-:Y:S01]  /*1520*/  @!P0 IMAD.MOV R16, RZ, RZ, -R16 ;  /* 0x000000ffff108224 */ /* 0x000fe200078e0a10 */
[----:B------:R-:W-:Y:S01]  /*1530*/  ISETP.GE.AND P0, PT, R23, RZ, PT ;  /* 0x000000ff1700720c */ /* 0x000fe20003f06270 */
[----:B------:R-:W-:Y:S01]  /*1540*/  IMAD.HI.U32 R21, R15, R22, RZ ;  /* 0x000000160f157227 */ /* 0x000fe200078e00ff */
[----:B------:R-:W-:-:S03]  /*1550*/  IABS R30, R35 ;  /* 0x00000023001e7213 */ /* 0x000fc60000000000 */
[--C-:B------:R-:W-:Y:S01]  /*1560*/  @!P1 IMAD.IADD R18, R18, 0x1, -R4.reuse ;  /* 0x0000000112129824 */ /* 0x100fe200078e0a04 */
[----:B------:R-:W-:Y:S01]  /*1570*/  IADD3 R21, PT, PT, -R21, RZ, RZ ;  /* 0x000000ff15157210 */ /* 0x000fe20007ffe1ff */
[----:B------:R-:W-:Y:S02]  /*1580*/  @!P6 IMAD.IADD R20, R20, 0x1, -R4 ;  /* 0x000000011414e824 */ /* 0x000fe400078e0a04 */
[----:B------:R-:W-:Y:S01]  /*1590*/  @!P4 IMAD.MOV R14, RZ, RZ, -R14 ;  /* 0x000000ffff0ec224 */ /* 0x000fe200078e0a0e */
[C---:B------:R-:W-:Y:S01]  /*15a0*/  ISETP.GT.U32.AND P1, PT, R4.reuse, R18, PT ;  /* 0x000000120400720c */ /* 0x040fe20003f24070 */
[----:B------:R-:W-:Y:S01]  /*15b0*/  @!P5 IMAD.IADD R19, R19, 0x1, -R4 ;  /* 0x000000011313d824 */ /* 0x000fe200078e0a04 */
[C---:B------:R-:W-:Y:S01]  /*15c0*/  ISETP.GT.U32.AND P6, PT, R4.reuse, R20, PT ;  /* 0x000000140400720c */ /* 0x040fe20003fc4070 */
[C---:B------:R-:W-:Y:S01]  /*15d0*/  IMAD R21, R4.reuse, R21, R22 ;  /* 0x0000001504157224 */ /* 0x040fe200078e0216 */
[----:B------:R-:W-:Y:S01]  /*15e0*/  ISETP.GE.AND P4, PT, R25, RZ, PT ;  /* 0x000000ff1900720c */ /* 0x000fe20003f86270 */
[----:B------:R-:W-:Y:S01]  /*15f0*/  IMAD.HI.U32 R22, R15, R24, RZ ;  /* 0x000000180f167227 */ /* 0x000fe200078e00ff */
[----:B------:R-:W-:-:S03]  /*1600*/  ISETP.GT.U32.AND P5, PT, R4, R19, PT ;  /* 0x000000130400720c */ /* 0x000fc60003fa4070 */
[----:B------:R-:W-:Y:S01]  /*1610*/  IMAD.HI.U32 R23, R15, R26, RZ ;  /* 0x0000001a0f177227 */ /* 0x000fe200078e00ff */
[----:B------:R-:W-:-:S03]  /*1620*/  IADD3 R25, PT, PT, -R22, RZ, RZ ;  /* 0x000000ff16197210 */ /* 0x000fc60007ffe1ff */
[----:B------:R-:W-:Y:S01]  /*1630*/  @!P1 IADD3 R18, PT, PT, R18, -R4, RZ ;  /* 0x8000000412129210 */ /* 0x000fe20007ffe0ff */
[----:B------:R-:W-:Y:S01]  /*1640*/  VIADD R40, R83, 0x19 ;  /* 0x0000001953287836 */ /* 0x000fe20000000000 */
[C---:B------:R-:W-:Y:S01]  /*1650*/  ISETP.GT.U32.AND P1, PT, R4.reuse, R21, PT ;  /* 0x000000150400720c */ /* 0x040fe20003f24070 */
[----:B------:R-:W-:Y:S01]  /*1660*/  IMAD R22, R4, R25, R24 ;  /* 0x0000001904167224 */ /* 0x000fe200078e0218 */
[----:B------:R-:W-:Y:S01]  /*1670*/  IADD3 R23, PT, PT, -R23, RZ, RZ ;  /* 0x000000ff17177210 */ /* 0x000fe20007ffe1ff */
[--C-:B------:R-:W-:Y:S02]  /*1680*/  @!P6 IMAD.IADD R20, R20, 0x1, -R4.reuse ;  /* 0x000000011414e824 */ /* 0x100fe400078e0a04 */
[----:B------:R-:W-:Y:S01]  /*1690*/  @!P5 IMAD.IADD R19, R19, 0x1, -R4 ;  /* 0x000000011313d824 */ /* 0x000fe200078e0a04 */
[C---:B------:R-:W-:Y:S01]  /*16a0*/  ISETP.GT.U32.AND P6, PT, R4.reuse, R22, PT ;  /* 0x000000160400720c */ /* 0x040fe20003fc4070 */
[C---:B------:R-:W-:Y:S01]  /*16b0*/  IMAD R23, R4.reuse, R23, R26 ;  /* 0x0000001704177224 */ /* 0x040fe200078e021a */
[----:B------:R-:W-:Y:S01]  /*16c0*/  ISETP.GE.AND P5, PT, R27, RZ, PT ;  /* 0x000000ff1b00720c */ /* 0x000fe20003fa6270 */
[----:B------:R-:W-:Y:S01]  /*16d0*/  VIADD R27, R83, 0x10 ;  /* 0x00000010531b7836 */ /* 0x000fe20000000000 */
[----:B------:R-:W-:Y:S01]  /*16e0*/  @!P3 IADD3 R19, PT, PT, -R19, RZ, RZ ;  /* 0x000000ff1313b210 */ /* 0x000fe20007ffe1ff */
[----:B------:R-:W-:Y:S01]  /*16f0*/  @!P2 IMAD.MOV R18, RZ, RZ, -R18 ;  /* 0x000000ffff12a224 */ /* 0x000fe200078e0a12 */
[C---:B------:R-:W-:Y:S01]  /*1700*/  ISETP.GT.U32.AND P2, PT, R4.reuse, R23, PT ;  /* 0x000000170400720c */ /* 0x040fe20003f44070 */
[----:B------:R-:W-:Y:S01]  /*1710*/  @!P1 IMAD.IADD R21, R21, 0x1, -R4 ;  /* 0x0000000115159824 */ /* 0x000fe200078e0a04 */
[----:B------:R-:W-:Y:S01]  /*1720*/  IABS R24, R27 ;  /* 0x0000001b00187213 */ /* 0x000fe20000000000 */
[----:B------:R-:W-:Y:S01]  /*1730*/  VIADD R25, R83, 0x11 ;  /* 0x0000001153197836 */ /* 0x000fe20000000000 */
[----:B------:R-:W-:Y:S01]  /*1740*/  ISETP.GE.AND P3, PT, R29, RZ, PT ;  /* 0x000000ff1d00720c */ /* 0x000fe20003f66270 */
[----:B------:R-:W-:Y:S01]  /*1750*/  @!P4 IMAD.MOV R20, RZ, RZ, -R20 ;  /* 0x000000ffff14c224 */ /* 0x000fe200078e0a14 */
[----:B------:R-:W-:Y:S01]  /*1760*/  MOV R26, R24 ;  /* 0x00000018001a7202 */ /* 0x000fe20000000f00 */
[C---:B------:R-:W-:Y:S01]  /*1770*/  VIADD R41, R83.reuse, 0x1b ;  /* 0x0000001b53297836 */ /* 0x040fe20000000000 */
[----:B------:R-:W-:Y:S01]  /*1780*/  ISETP.GT.U32.AND P1, PT, R4, R21, PT ;  /* 0x000000150400720c */ /* 0x000fe20003f24070 */
[----:B------:R-:W-:Y:S01]  /*1790*/  VIADD R42, R83, 0x1c ;  /* 0x0000001c532a7836 */ /* 0x000fe20000000000 */
[----:B------:R-:W-:Y:S01]  /*17a0*/  @!P6 IADD3 R22, PT, PT, R22, -R4, RZ ;  /* 0x800000041616e210 */ /* 0x000fe20007ffe0ff */
[----:B------:R-:W-:Y:S01]  /*17b0*/  IMAD.HI.U32 R24, R15, R26, RZ ;  /* 0x0000001a0f187227 */ /* 0x000fe200078e00ff */
[----:B------:R-:W-:-:S02]  /*17c0*/  ISETP.GE.AND P4, PT, R27, RZ, PT ;  /* 0x000000ff1b00720c */ /* 0x000fc40003f86270 */
[C---:B------:R-:W-:Y:S01]  /*17d0*/  ISETP.GT.U32.AND P6, PT, R4.reuse, R22, PT ;  /* 0x000000160400720c */ /* 0x040fe20003fc4070 */
[----:B------:R-:W-:Y:S01]  /*17e0*/  IMAD.MOV R27, RZ, RZ, -R24 ;  /* 0x000000ffff1b7224 */ /* 0x000fe200078e0a18 */
[----:B------:R-:W-:Y:S01]  /*17f0*/  IABS R28, R25 ;  /* 0x00000019001c7213 */ /* 0x000fe20000000000 */
[----:B------:R-:W-:Y:S01]  /*1800*/  VIADD R43, R83, 0x1e ;  /* 0x0000001e532b7836 */ /* 0x000fe20000000000 */
[----:B------:R-:W-:Y:S01]  /*1810*/  @!P2 IADD3 R23, PT, PT, R23, -R4, RZ ;  /* 0x800000041717a210 */ /* 0x000fe20007ffe0ff */
[C---:B------:R-:W-:Y:S01]  /*1820*/  IMAD R24, R4.reuse, R27, R26 ;  /* 0x0000001b04187224 */ /* 0x040fe200078e021a */
[----:B------:R-:W-:Y:S01]  /*1830*/  IABS R29, R33 ;  /* 0x00000021001d7213 */ /* 0x000fe20000000000 */
[----:B------:R-:W-:Y:S01]  /*1840*/  @!P1 IMAD.IADD R21, R21, 0x1, -R4 ;  /* 0x0000000115159824 */ /* 0x000fe200078e0a04 */
[----:B------:R-:W-:Y:S01]  /*1850*/  ISETP.GE.AND P1, PT, R25, RZ, PT ;  /* 0x000000ff1900720c */ /* 0x000fe20003f26270 */
[----:B------:R-:W-:Y:S01]  /*1860*/  IMAD.HI.U32 R25, R15, R28, RZ ;  /* 0x0000001c0f197227 */ /* 0x000fe200078e00ff */
[----:B------:R-:W-:-:S02]  /*1870*/  ISETP.GT.U32.AND P2, PT, R4, R23, PT ;  /* 0x000000170400720c */ /* 0x000fc40003f44070 */
[----:B------:R-:W-:Y:S01]  /*1880*/  MOV R27, R29 ;  /* 0x0000001d001b7202 */ /* 0x000fe20000000f00 */
[----:B------:R-:W-:Y:S01]  /*1890*/  IMAD.MOV R25, RZ, RZ, -R25 ;  /* 0x000000ffff197224 */ /* 0x000fe200078e0a19 */
[----:B------:R-:W-:Y:S01]  /*18a0*/  @!P6 IADD3 R22, PT, PT, R22, -R4, RZ ;  /* 0x800000041616e210 */ /* 0x000fe20007ffe0ff */
[----:B------:R-:W-:Y:S01]  /*18b0*/  @!P0 IMAD.MOV R21, RZ, RZ, -R21 ;  /* 0x000000ffff158224 */ /* 0x000fe200078e0a15 */
[----:B------:R-:W-:Y:S01]  /*18c0*/  ISETP.GT.U32.AND P6, PT, R4, R24, PT ;  /* 0x000000180400720c */ /* 0x000fe20003fc4070 */
[----:B------:R-:W-:Y:S01]  /*18d0*/  IMAD.HI.U32 R26, R15, R27, RZ ;  /* 0x0000001b0f1a7227 */ /* 0x000fe200078e00ff */
[----:B------:R-:W-:Y:S02]  /*18e0*/  IABS R29, R34 ;  /* 0x00000022001d7213 */ /* 0x000fe40000000000 */
[----:B------:R-:W-:Y:S01]  /*18f0*/  @!P5 IADD3 R22, PT, PT, -R22, RZ, RZ ;  /* 0x000000ff1616d210 */ /* 0x000fe20007ffe1ff */
[C---:B------:R-:W-:Y:S01]  /*1900*/  IMAD R25, R4.reuse, R25, R28 ;  /* 0x0000001904197224 */ /* 0x040fe200078e021c */
[----:B------:R-:W-:Y:S01]  /*1910*/  IABS R38, R41 ;  /* 0x0000002900267213 */ /* 0x000fe20000000000 */
[----:B------:R-:W-:Y:S01]  /*1920*/  IMAD.MOV R26, RZ, RZ, -R26 ;  /* 0x000000ffff1a7224 */ /* 0x000fe200078e0a1a */
[----:B------:R-:W-:Y:S01]  /*1930*/  IABS R39, R42 ;  /* 0x0000002a00277213 */ /* 0x000fe20000000000 */
[----:B------:R-:W-:Y:S01]  /*1940*/  @!P2 IMAD.IADD R23, R23, 0x1, -R4 ;  /* 0x000000011717a824 */ /* 0x000fe200078e0a04 */
[C---:B------:R-:W-:Y:S01]  /*1950*/  ISETP.GT.U32.AND P2, PT, R4.reuse, R25, PT ;  /* 0x000000190400720c */ /* 0x040fe20003f44070 */
[----:B------:R-:W-:-:S02]  /*1960*/  IMAD R26, R4, R26, R27 ;  /* 0x0000001a041a7224 */ /* 0x000fc400078e021b */
[----:B------:R-:W-:Y:S02]  /*1970*/  @!P6 IMAD.IADD R24, R24, 0x1, -R4 ;  /* 0x000000011818e824 */ /* 0x000fe400078e0a04 */
[C---:B------:R-:W-:Y:S01]  /*1980*/  IMAD.HI.U32 R27, R15.reuse, R29, RZ ;  /* 0x0000001d0f1b7227 */ /* 0x040fe200078e00ff */
[C---:B------:R-:W-:Y:S02]  /*1990*/  ISETP.GT.U32.AND P6, PT, R4.reuse, R26, PT ;  /* 0x0000001a0400720c */ /* 0x040fe40003fc4070 */
[----:B------:R-:W-:Y:S01]  /*19a0*/  ISETP.GT.U32.AND P0, PT, R4, R24, PT ;  /* 0x000000180400720c */ /* 0x000fe20003f04070 */
[----:B------:R-:W-:Y:S02]  /*19b0*/  IMAD.MOV R27, RZ, RZ, -R27 ;  /* 0x000000ffff1b7224 */ /* 0x000fe400078e0a1b */
[----:B------:R-:W-:-:S04]  /*19c0*/  IMAD.HI.U32 R28, R15, R30, RZ ;  /* 0x0000001e0f1c7227 */ /* 0x000fc800078e00ff */
[--C-:B------:R-:W-:Y:S01]  /*19d0*/  @!P2 IMAD.IADD R25, R25, 0x1, -R4.reuse ;  /* 0x000000011919a824 */ /* 0x100fe200078e0a04 */
[----:B------:R-:W-:Y:S01]  /*19e0*/  IADD3 R31, PT, PT, -R28, RZ, RZ ;  /* 0x000000ff1c1f7210 */ /* 0x000fe20007ffe1ff */
[----:B------:R-:W-:Y:S01]  /*19f0*/  IMAD R27, R4, R27, R29 ;  /* 0x0000001b041b7224 */ /* 0x000fe200078e021d */
[----:B------:R-:W-:Y:S01]  /*1a00*/  ISETP.GE.AND P2, PT, R33, RZ, PT ;  /* 0x000000ff2100720c */ /* 0x000fe20003f46270 */
[----:B------:R-:W-:Y:S01]  /*1a10*/  @!P6 IMAD.IADD R26, R26, 0x1, -R4 ;  /* 0x000000011a1ae824 */ /* 0x000fe200078e0a04 */
[C---:B------:R-:W-:Y:S01]  /*1a20*/  ISETP.GT.U32.AND P6, PT, R4.reuse, R25, PT ;  /* 0x000000190400720c */ /* 0x040fe20003fc4070 */
[----:B------:R-:W-:Y:S01]  /*1a30*/  IMAD.HI.U32 R29, R15, R32, RZ ;  /* 0x000000200f1d7227 */ /* 0x000fe200078e00ff */
[----:B------:R-:W-:Y:S02]  /*1a40*/  IABS R33, R37 ;  /* 0x0000002500217213 */ /* 0x000fe40000000000 */
[----:B------:R-:W-:Y:S01]  /*1a50*/  ISETP.GT.U32.AND P5, PT, R4, R26, PT ;  /* 0x0000001a0400720c */ /* 0x000fe20003fa4070 */
[----:B------:R-:W-:-:S02]  /*1a60*/  IMAD.MOV R29, RZ, RZ, -R29 ;  /* 0x000000ffff1d7224 */ /* 0x000fc400078e0a1d */
[C---:B------:R-:W-:Y:S01]  /*1a70*/  IMAD R28, R4.reuse, R31, R30 ;  /* 0x0000001f041c7224 */ /* 0x040fe200078e021e */
[----:B------:R-:W-:Y:S01]  /*1a80*/  MOV R31, R33 ;  /* 0x00000021001f7202 */ /* 0x000fe20000000f00 */
[----:B------:R-:W-:Y:S02]  /*1a90*/  IMAD R29, R4, R29, R32 ;  /* 0x0000001d041d7224 */ /* 0x000fe400078e0220 */
[--C-:B------:R-:W-:Y:S01]  /*1aa0*/  @!P0 IMAD.IADD R24, R24, 0x1, -R4.reuse ;  /* 0x0000000118188824 */ /* 0x100fe200078e0a04 */
[C---:B------:R-:W-:Y:S01]  /*1ab0*/  ISETP.GT.U32.AND P0, PT, R4.reuse, R27, PT ;  /* 0x0000001b0400720c */ /* 0x040fe20003f04070 */
[----:B------:R-:W-:Y:S01]  /*1ac0*/  @!P6 IMAD.IADD R25, R25, 0x1, -R4 ;  /* 0x000000011919e824 */ /* 0x000fe200078e0a04 */
[C---:B------:R-:W-:Y:S01]  /*1ad0*/  ISETP.GT.U32.AND P6, PT, R4.reuse, R29, PT ;  /* 0x0000001d0400720c */ /* 0x040fe20003fc4070 */
[----:B------:R-:W-:Y:S01]  /*1ae0*/  @!P3 IMAD.MOV R23, RZ, RZ, -R23 ;  /* 0x000000ffff17b224 */ /* 0x000fe200078e0a17 */
[----:B------:R-:W-:Y:S01]  /*1af0*/  ISETP.GT.U32.AND P3, PT, R4, R28, PT ;  /* 0x0000001c0400720c */ /* 0x000fe20003f64070 */
[----:B------:R-:W-:Y:S01]  /*1b00*/  IMAD.HI.U32 R30, R15, R31, RZ ;  /* 0x0000001f0f1e7227 */ /* 0x000fe200078e00ff */
[----:B------:R-:W-:-:S02]  /*1b10*/  @!P5 IADD3 R26, PT, PT, R26, -R4, RZ ;  /* 0x800000041a1ad210 */ /* 0x000fc40007ffe0ff */
[----:B------:R-:W-:Y:S01]  /*1b20*/  ISETP.GE.AND P5, PT, R35, RZ, PT ;  /* 0x000000ff2300720c */ /* 0x000fe20003fa6270 */
[----:B------:R-:W-:Y:S01]  /*1b30*/  VIADD R35, R83, 0x17 ;  /* 0x0000001753237836 */ /* 0x000fe20000000000 */
[----:B------:R-:W-:Y:S01]  /*1b40*/  @!P4 IADD3 R24, PT, PT, -R24, RZ, RZ ;  /* 0x000000ff1818c210 */ /* 0x000fe20007ffe1ff */
[----:B------:R-:W-:Y:S01]  /*1b50*/  IMAD.MOV R30, RZ, RZ, -R30 ;  /* 0x000000ffff1e7224 */ /* 0x000fe200078e0a1e */
[----:B------:R-:W-:Y:S01]  /*1b60*/  @!P1 IADD3 R25, PT, PT, -R25, RZ, RZ ;  /* 0x000000ff19199210 */ /* 0x000fe20007ffe1ff */
[--C-:B------:R-:W-:Y:S01]  /*1b70*/  @!P0 IMAD.IADD R27, R27, 0x1, -R4.reuse ;  /* 0x000000011b1b8824 */ /* 0x100fe200078e0a04 */
[----:B------:R-:W-:Y:S01]  /*1b80*/  IABS R33, R35 ;  /* 0x0000002300217213 */ /* 0x000fe20000000000 */
[----:B------:R-:W-:Y:S01]  /*1b90*/  @!P6 IMAD.IADD R29, R29, 0x1, -R4 ;  /* 0x000000011d1de824 */ /* 0x000fe200078e0a04 */
[----:B------:R-:W-:Y:S01]  /*1ba0*/  ISETP.GE.AND P0, PT, R36, RZ, PT ;  /* 0x000000ff2400720c */ /* 0x000fe20003f06270 */
[C---:B------:R-:W-:Y:S01]  /*1bb0*/  IMAD R30, R4.reuse, R30, R31 ;  /* 0x0000001e041e7224 */ /* 0x040fe200078e021f */
[----:B------:R-:W-:Y:S01]  /*1bc0*/  IADD3 R36, PT, PT, R83, 0x18, RZ ;  /* 0x0000001853247810 */ /* 0x000fe20007ffe0ff */
[----:B------:R-:W-:Y:S01]  /*1bd0*/  IMAD.HI.U32 R31, R15, R33, RZ ;  /* 0x000000210f1f7227 */ /* 0x000fe200078e00ff */
[----:B------:R-:W-:-:S02]  /*1be0*/  ISETP.GT.U32.AND P6, PT, R4, R29, PT ;  /* 0x0000001d0400720c */ /* 0x000fc40003fc4070 */
[----:B------:R-:W-:Y:S01]  /*1bf0*/  ISETP.GE.AND P4, PT, R34, RZ, PT ;  /* 0x000000ff2200720c */ /* 0x000fe20003f86270 */
[----:B------:R-:W-:Y:S01]  /*1c00*/  @!P3 IMAD.IADD R28, R28, 0x1, -R4 ;  /* 0x000000011c1cb824 */ /* 0x000fe200078e0a04 */
[----:B------:R-:W-:Y:S01]  /*1c10*/  IABS R34, R36 ;  /* 0x0000002400227213 */ /* 0x000fe20000000000 */
[----:B------:R-:W-:Y:S01]  /*1c20*/  IMAD.MOV R31, RZ, RZ, -R31 ;  /* 0x000000ffff1f7224 */ /* 0x000fe200078e0a1f */
[C---:B------:R-:W-:Y:S01]  /*1c30*/  ISETP.GT.U32.AND P3, PT, R4.reuse, R27, PT ;  /* 0x0000001b0400720c */ /* 0x040fe20003f64070 */
[----:B------:R-:W-:Y:S01]  /*1c40*/  @!P2 IMAD.MOV R26, RZ, RZ, -R26 ;  /* 0x000000ffff1aa224 */ /* 0x000fe200078e0a1a */
[C---:B------:R-:W-:Y:S01]  /*1c50*/  ISETP.GT.U32.AND P1, PT, R4.reuse, R28, PT ;  /* 0x0000001c0400720c */ /* 0x040fe20003f24070 */
[C---:B------:R-:W-:Y:S01]  /*1c60*/  IMAD R31, R4.reuse, R31, R33 ;  /* 0x0000001f041f7224 */ /* 0x040fe200078e0221 */
[----:B------:R-:W-:Y:S01]  /*1c70*/  ISETP.GT.U32.AND P2, PT, R4, R30, PT ;  /* 0x0000001e0400720c */ /* 0x000fe20003f44070 */
[----:B------:R-:W-:-:S04]  /*1c80*/  IMAD.HI.U32 R32, R15, R34, RZ ;  /* 0x000000220f207227 */ /* 0x000fc800078e00ff */
[--C-:B------:R-:W-:Y:S01]  /*1c90*/  @!P6 IMAD.IADD R29, R29, 0x1, -R4.reuse ;  /* 0x000000011d1de824 */ /* 0x100fe200078e0a04 */
[----:B------:R-:W-:Y:S01]  /*1ca0*/  ISETP.GT.U32.AND P6, PT, R4, R31, PT ;  /* 0x0000001f0400720c */ /* 0x000fe20003fc4070 */
[----:B------:R-:W-:Y:S01]  /*1cb0*/  VIADD R45, R83, 0x20 ;  /* 0x00000020532d7836 */ /* 0x000fe20000000000 */
[----:B------:R-:W-:Y:S01]  /*1cc0*/  IADD3 R33, PT, PT, -R32, RZ, RZ ;  /* 0x000000ff20217210 */ /* 0x000fe20007ffe1ff */
[----:B------:R-:W-:Y:S01]  /*1cd0*/  @!P0 IMAD.MOV R29, RZ, RZ, -R29 ;  /* 0x000000ffff1d8224 */ /* 0x000fe200078e0a1d */
[----:B------:R-:W-:Y:S01]  /*1ce0*/  @!P3 IADD3 R27, PT, PT, R27, -R4, RZ ;  /* 0x800000041b1bb210 */ /* 0x000fe20007ffe0ff */
[--C-:B------:R-:W-:Y:S01]  /*1cf0*/  @!P1 IMAD.IADD R28, R28, 0x1, -R4.reuse ;  /* 0x000000011c1c9824 */ /* 0x100fe200078e0a04 */
[----:B------:R-:W-:Y:S01]  /*1d00*/  ISETP.GE.AND P1, PT, R35, RZ, PT ;  /* 0x000000ff2300720c */ /* 0x000fe20003f26270 */
[----:B------:R-:W-:Y:S01]  /*1d10*/  @!P2 IMAD.IADD R30, R30, 0x1, -R4 ;  /* 0x000000011e1ea824 */ /* 0x000fe200078e0a04 */
[----:B------:R-:W-:Y:S01]  /*1d20*/  IABS R35, R40 ;  /* 0x0000002800237213 */ /* 0x000fe20000000000 */
[----:B------:R-:W-:Y:S01]  /*1d30*/  IMAD R32, R4, R33, R34 ;  /* 0x0000002104207224 */ /* 0x000fe200078e0222 */
[----:B------:R-:W-:Y:S01]  /*1d40*/  @!P5 IADD3 R28, PT, PT, -R28, RZ, RZ ;  /* 0x000000ff1c1cd210 */ /* 0x000fe20007ffe1ff */
[----:B------:R-:W-:Y:S01]  /*1d50*/  @!P4 IMAD.MOV R27, RZ, RZ, -R27 ;  /* 0x000000ffff1bc224 */ /* 0x000fe200078e0a1b */
[----:B------:R-:W-:Y:S01]  /*1d60*/  ISETP.GE.AND P2, PT, R36, RZ, PT ;  /* 0x000000ff2400720c */ /* 0x000fe20003f46270 */
[----:B------:R-:W-:Y:S01]  /*1d70*/  IMAD.HI.U32 R33, R15, R35, RZ ;  /* 0x000000230f217227 */ /* 0x000fe200078e00ff */
[----:B------:R-:W-:-:S02]  /*1d80*/  ISETP.GT.U32.AND P5, PT, R4, R32, PT ;  /* 0x000000200400720c */ /* 0x000fc40003fa4070 */
[----:B------:R-:W-:Y:S01]  /*1d90*/  IADD3 R36, PT, PT, R83, 0x1a, RZ ;  /* 0x0000001a53247810 */ /* 0x000fe20007ffe0ff */
[--C-:B------:R-:W-:Y:S01]  /*1da0*/  @!P6 IMAD.IADD R31, R31, 0x1, -R4.reuse ;  /* 0x000000011f1fe824 */ /* 0x100fe200078e0a04 */
[C---:B------:R-:W-:Y:S01]  /*1db0*/  ISETP.GT.U32.AND P6, PT, R4.reuse, R30, PT ;  /* 0x0000001e0400720c */ /* 0x040fe20003fc4070 */
[----:B------:R-:W-:Y:S01]  /*1dc0*/  VIADD R49, R83, 0x25 ;  /* 0x0000002553317836 */ /* 0x000fe20000000000 */
[----:B------:R-:W-:Y:S01]  /*1dd0*/  IADD3 R33, PT, PT, -R33, RZ, RZ ;  /* 0x000000ff21217210 */ /* 0x000fe20007ffe1ff */
[----:B------:R-:W-:Y:S01]  /*1de0*/  VIADD R50, R83, 0x26 ;  /* 0x0000002653327836 */ /* 0x000fe20000000000 */
[----:B------:R-:W-:Y:S01]  /*1df0*/  ISETP.GE.AND P3, PT, R37, RZ, PT ;  /* 0x000000ff2500720c */ /* 0x000fe20003f66270 */
[----:B------:R-:W-:Y:S01]  /*1e00*/  VIADD R55, R83, 0x2b ;  /* 0x0000002b53377836 */ /* 0x000fe20000000000 */
[----:B------:R-:W-:Y:S01]  /*1e10*/  IABS R37, R36 ;  /* 0x0000002400257213 */ /* 0x000fe20000000000 */
[C---:B------:R-:W-:Y:S01]  /*1e20*/  IMAD R33, R4.reuse, R33, R35 ;  /* 0x0000002104217224 */ /* 0x040fe200078e0223 */
[----:B------:R-:W-:Y:S01]  /*1e30*/  ISETP.GT.U32.AND P4, PT, R4, R31, PT ;  /* 0x0000001f0400720c */ /* 0x000fe20003f84070 */
[----:B------:R-:W-:Y:S01]  /*1e40*/  @!P5 IMAD.IADD R32, R32, 0x1, -R4 ;  /* 0x000000012020d824 */ /* 0x000fe200078e0a04 */
[----:B------:R-:W-:Y:S01]  /*1e50*/  ISETP.GE.AND P0, PT, R40, RZ, PT ;  /* 0x000000ff2800720c */ /* 0x000fe20003f06270 */
[----:B------:R-:W-:-:S03]  /*1e60*/  IMAD.HI.U32 R34, R15, R37, RZ ;  /* 0x000000250f227227 */ /* 0x000fc600078e00ff */
[----:B------:R-:W-:Y:S01]  /*1e70*/  ISETP.GT.U32.AND P5, PT, R4, R32, PT ;  /* 0x000000200400720c */ /* 0x000fe20003fa4070 */
[----:B------:R-:W-:Y:S01]  /*1e80*/  @!P6 IMAD.IADD R30, R30, 0x1, -R4 ;  /* 0x000000011e1ee824 */ /* 0x000fe200078e0a04 */
[----:B------:R-:W-:Y:S01]  /*1e90*/  ISETP.GT.U32.AND P6, PT, R4, R33, PT ;  /* 0x000000210400720c */ /* 0x000fe20003fc4070 */
[----:B------:R-:W-:-:S04]  /*1ea0*/  IMAD.HI.U32 R35, R15, R38, RZ ;  /* 0x000000260f237227 */ /* 0x000fc800078e00ff */
[----:B------:R-:W-:Y:S01]  /*1eb0*/  IMAD.MOV R34, RZ, RZ, -R34 ;  /* 0x000000ffff227224 */ /* 0x000fe200078e0a22 */
[----:B------:R-:W-:Y:S01]  /*1ec0*/  IADD3 R35, PT, PT, -R35, RZ, RZ ;  /* 0x000000ff23237210 */ /* 0x000fe20007ffe1ff */
[----:B------:R-:W-:Y:S01]  /*1ed0*/  VIADD R40, R83, 0x1d ;  /* 0x0000001d53287836 */ /* 0x000fe20000000000 */
[----:B------:R-:W-:Y:S01]  /*1ee0*/  @!P4 IADD3 R31, PT, PT, R31, -R4, RZ ;  /* 0x800000041f1fc210 */ /* 0x000fe20007ffe0ff */
[----:B------:R-:W-:Y:S01]  /*1ef0*/  IMAD R34, R4, R34, R37 ;  /* 0x0000002204227224 */ /* 0x000fe200078e0225 */
[----:B------:R-:W-:Y:S01]  /*1f00*/  ISETP.GE.AND P4, PT, R36, RZ, PT ;  /* 0x000000ff2400720c */ /* 0x000fe20003f86270 */
[----:B------:R-:W-:Y:S01]  /*1f10*/  IMAD.HI.U32 R36, R15, R39, RZ ;  /* 0x000000270f247227 */ /* 0x000fe200078e00ff */
[----:B------:R-:W-:Y:S02]  /*1f20*/  @!P1 IADD3 R31, PT, PT, -R31, RZ, RZ ;  /* 0x000000ff1f1f9210 */ /* 0x000fe40007ffe1ff */
[----:B------:R-:W-:Y:S01]  /*1f30*/  @!P6 IADD3 R33, PT, PT, R33, -R4, RZ ;  /* 0x800000042121e210 */ /* 0x000fe20007ffe0ff */
[C---:B------:R-:W-:Y:S01]  /*1f40*/  IMAD R35, R4.reuse, R35, R38 ;  /* 0x0000002304237224 */ /* 0x040fe200078e0226 */
[----:B------:R-:W-:Y:S01]  /*1f50*/  ISETP.GT.U32.AND P6, PT, R4, R34, PT ;  /* 0x000000220400720c */ /* 0x000fe20003fc4070 */
[----:B------:R-:W-:Y:S01]  /*1f60*/  IMAD.MOV R36, RZ, RZ, -R36 ;  /* 0x000000ffff247224 */ /* 0x000fe200078e0a24 */
[----:B------:R-:W-:Y:S01]  /*1f70*/  IABS R38, R40 ;  /* 0x0000002800267213 */ /* 0x000fe20000000000 */
[----:B------:R-:W-:Y:S01]  /*1f80*/  @!P5 IMAD.IADD R32, R32, 0x1, -R4 ;  /* 0x000000012020d824 */ /* 0x000fe200078e0a04 */
[C---:B------:R-:W-:Y:S01]  /*1f90*/  ISETP.GT.U32.AND P5, PT, R4.reuse, R35, PT ;  /* 0x000000230400720c */ /* 0x040fe20003fa4070 */
[----:B------:R-:W-:Y:S01]  /*1fa0*/  IMAD R36, R4, R36, R39 ;  /* 0x0000002404247224 */ /* 0x000fe200078e0227 */
[----:B------:R-:W-:Y:S01]  /*1fb0*/  IABS R39, R43 ;  /* 0x0000002b00277213 */ /* 0x000fe20000000000 */
[----:B------:R-:W-:Y:S01]  /*1fc0*/  IMAD.HI.U32 R37, R15, R38, RZ ;  /* 0x000000260f257227 */ /* 0x000fe200078e00ff */
[----:B------:R-:W-:-:S02]  /*1fd0*/  @!P2 IADD3 R32, PT, PT, -R32, RZ, RZ ;  /* 0x000000ff2020a210 */ /* 0x000fc40007ffe1ff */
[----:B------:R-:W-:Y:S01]  /*1fe0*/  ISETP.GT.U32.AND P2, PT, R4, R36, PT ;  /* 0x000000240400720c */ /* 0x000fe20003f44070 */
[----:B------:R-:W-:Y:S01]  /*1ff0*/  IMAD.MOV R37, RZ, RZ, -R37 ;  /* 0x000000ffff257224 */ /* 0x000fe200078e0a25 */
[----:B------:R-:W-:Y:S01]  /*2000*/  ISETP.GE.AND P1, PT, R41, RZ, PT ;  /* 0x000000ff2900720c */ /* 0x000fe20003f26270 */
[----:B------:R-:W-:Y:S01]  /*2010*/  @!P6 IMAD.IADD R34, R34, 0x1, -R4 ;  /* 0x000000012222e824 */ /* 0x000fe200078e0a04 */
[----:B------:R-:W-:Y:S01]  /*2020*/  ISETP.GE.AND P6, PT, R40, RZ, PT ;  /* 0x000000ff2800720c */ /* 0x000fe20003fc6270 */
[C---:B------:R-:W-:Y:S02]  /*2030*/  IMAD R37, R4.reuse, R37, R38 ;  /* 0x0000002504257224 */ /* 0x040fe400078e0226 */
[----:B------:R-:W-:Y:S01]  /*2040*/  @!P5 IADD3 R35, PT, PT, R35, -R4, RZ ;  /* 0x800000042323d210 */ /* 0x000fe20007ffe0ff */
[----:B------:R-:W-:Y:S01]  /*2050*/  IMAD.HI.U32 R38, R15, R39, RZ ;  /* 0x000000270f267227 */ /* 0x000fe200078e00ff */
[----:B------:R-:W-:-:S03]  /*2060*/  ISETP.GT.U32.AND P5, PT, R4, R34, PT ;  /* 0x000000220400720c */ /* 0x000fc60003fa4070 */
[----:B------:R-:W-:Y:S01]  /*2070*/  @!P3 IMAD.MOV R30, RZ, RZ, -R30 ;  /* 0x000000ffff1eb224 */ /* 0x000fe200078e0a1e */
[----:B------:R-:W-:Y:S01]  /*2080*/  ISETP.GT.U32.AND P3, PT, R4, R33, PT ;  /* 0x000000210400720c */ /* 0x000fe20003f64070 */
[----:B------:R-:W-:Y:S01]  /*2090*/  @!P2 IMAD.IADD R36, R36, 0x1, -R4 ;  /* 0x000000012424a824 */ /* 0x000fe200078e0a04 */
[C---:B------:R-:W-:Y:S01]  /*20a0*/  ISETP.GT.U32.AND P2, PT, R4.reuse, R35, PT ;  /* 0x000000230400720c */ /* 0x040fe20003f44070 */
[----:B------:R-:W-:Y:S02]  /*20b0*/  IMAD.MOV R38, RZ, RZ, -R38 ;  /* 0x000000ffff267224 */ /* 0x000fe400078e0a26 */
[C---:B------:R-:W-:Y:S02]  /*20c0*/  VIADD R40, R83.reuse, 0x1f ;  /* 0x0000001f53287836 */ /* 0x040fe40000000000 */
[----:B------:R-:W-:Y:S02]  /*20d0*/  IMAD R38, R4, R38, R39 ;  /* 0x0000002604267224 */ /* 0x000fe400078e0227 */
[--C-:B------:R-:W-:Y:S01]  /*20e0*/  @!P5 IMAD.IADD R34, R34, 0x1, -R4.reuse ;  /* 0x000000012222d824 */ /* 0x100fe200078e0a04 */
[----:B------:R-:W-:Y:S01]  /*20f0*/  ISETP.GT.U32.AND P5, PT, R4, R37, PT ;  /* 0x000000250400720c */ /* 0x000fe20003fa4070 */
[----:B------:R-:W-:Y:S01]  /*2100*/  VIADD R56, R83, 0x2c ;  /* 0x0000002c53387836 */ /* 0x000fe20000000000 */
[----:B------:R-:W-:Y:S01]  /*2110*/  IABS R41, R40 ;  /* 0x0000002800297213 */ /* 0x000fe20000000000 */
[--C-:B------:R-:W-:Y:S01]  /*2120*/  @!P3 IMAD.IADD R33, R33, 0x1, -R4.reuse ;  /* 0x000000012121b824 */ /* 0x100fe200078e0a04 */
[----:B------:R-:W-:Y:S01]  /*2130*/  ISETP.GE.AND P3, PT, R42, RZ, PT ;  /* 0x000000ff2a00720c */ /* 0x000fe20003f66270 */
[----:B------:R-:W-:Y:S01]  /*2140*/  @!P2 IMAD.IADD R35, R35, 0x1, -R4 ;  /* 0x000000012323a824 */ /* 0x000fe200078e0a04 */
[----:B------:R-:W-:Y:S01]  /*2150*/  ISETP.GT.U32.AND P2, PT, R4, R38, PT ;  /* 0x000000260400720c */ /* 0x000fe20003f44070 */
[----:B------:R-:W-:Y:S01]  /*2160*/  IMAD.HI.U32 R39, R15, R41, RZ ;  /* 0x000000290f277227 */ /* 0x000fe200078e00ff */
[----:B------:R-:W-:-:S02]  /*2170*/  @!P0 IADD3 R33, PT, PT, -R33, RZ, RZ ;  /* 0x000000ff21218210 */ /* 0x000fc40007ffe1ff */
[C---:B------:R-:W-:Y:S01]  /*2180*/  ISETP.GT.U32.AND P0, PT, R4.reuse, R36, PT ;  /* 0x000000240400720c */ /* 0x040fe20003f04070 */
[----:B------:R-:W-:Y:S01]  /*2190*/  IMAD.MOV R39, RZ, RZ, -R39 ;  /* 0x000000ffff277224 */ /* 0x000fe200078e0a27 */
[----:B------:R-:W-:Y:S01]  /*21a0*/  IABS R42, R45 ;  /* 0x0000002d002a7213 */ /* 0x000fe20000000000 */
[--C-:B------:R-:W-:Y:S01]  /*21b0*/  @!P5 IMAD.IADD R37, R37, 0x1, -R4.reuse ;  /* 0x000000012525d824 */ /* 0x100fe200078e0a04 */
[----:B------:R-:W-:Y:S01]  /*21c0*/  @!P1 IADD3 R35, PT, PT, -R35, RZ, RZ ;  /* 0x000000ff23239210 */ /* 0x000fe20007ffe1ff */
[----:B------:R-:W-:Y:S01]  /*21d0*/  IMAD R39, R4, R39, R41 ;  /* 0x0000002704277224 */ /* 0x000fe200078e0229 */
[----:B------:R-:W-:Y:S01]  /*21e0*/  @!P4 IADD3 R34, PT, PT, -R34, RZ, RZ ;  /* 0x000000ff2222c210 */ /* 0x000fe20007ffe1ff */
[C---:B------:R-:W-:Y:S01]  /*21f0*/  IMAD.HI.U32 R41, R15.reuse, R44, RZ ;  /* 0x0000002c0f297227 */ /* 0x040fe200078e00ff */
[C---:B------:R-:W-:Y:S02]  /*2200*/  ISETP.GT.U32.AND P5, PT, R4.reuse, R37, PT ;  /* 0x000000250400720c */ /* 0x040fe40003fa4070 */
[----:B------:R-:W-:Y:S01]  /*2210*/  ISETP.GT.U32.AND P1, PT, R4, R39, PT ;  /* 0x000000270400720c */ /* 0x000fe20003f24070 */
[----:B------:R-:W-:Y:S01]  /*2220*/  @!P2 IMAD.IADD R38, R38, 0x1, -R4 ;  /* 0x000000012626a824 */ /* 0x000fe200078e0a04 */
[----:B------:R-:W-:Y:S01]  /*2230*/  ISETP.GE.AND P4, PT, R40, RZ, PT ;  /* 0x000000ff2800720c */ /* 0x000fe20003f86270 */
[----:B------:R-:W-:Y:S01]  /*2240*/  IMAD.HI.U32 R40, R15, R42, RZ ;  /* 0x0000002a0f287227 */ /* 0x000fe200078e00ff */
[----:B------:R-:W-:-:S02]  /*2250*/  @!P0 IADD3 R36, PT, PT, R36, -R4, RZ ;  /* 0x8000000424248210 */ /* 0x000fc40007ffe0ff */
[C---:B------:R-:W-:Y:S01]  /*2260*/  ISETP.GT.U32.AND P2, PT, R4.reuse, R38, PT ;  /* 0x000000260400720c */ /* 0x040fe20003f44070 */
[----:B------:R-:W-:Y:S01]  /*2270*/  IMAD.MOV R41, RZ, RZ, -R41 ;  /* 0x000000ffff297224 */ /* 0x000fe200078e0a29 */
[----:B------:R-:W-:Y:S01]  /*2280*/  ISETP.GE.AND P0, PT, R43, RZ, PT ;  /* 0x000000ff2b00720c */ /* 0x000fe20003f06270 */
[----:B------:R-:W-:Y:S02]  /*2290*/  IMAD.MOV R43, RZ, RZ, -R40 ;  /* 0x000000ffff2b7224 */ /* 0x000fe400078e0a28 */
[----:B------:R-:W-:Y:S01]  /*22a0*/  @!P5 IADD3 R37, PT, PT, R37, -R4, RZ ;  /* 0x800000042525d210 */ /* 0x000fe20007ffe0ff */
[----:B------:R-:W-:Y:S01]  /*22b0*/  IMAD R41, R4, R41, R44 ;  /* 0x0000002904297224 */ /* 0x000fe200078e022c */
[----:B------:R-:W-:Y:S01]  /*22c0*/  ISETP.GE.AND P5, PT, R46, RZ, PT ;  /* 0x000000ff2e00720c */ /* 0x000fe20003fa6270 */
[----:B------:R-:W-:Y:S01]  /*22d0*/  VIADD R46, R83, 0x22 ;  /* 0x00000022532e7836 */ /* 0x000fe20000000000 */
[----:B------:R-:W-:Y:S01]  /*22e0*/  @!P6 IADD3 R37, PT, PT, -R37, RZ, RZ ;  /* 0x000000ff2525e210 */ /* 0x000fe20007ffe1ff */
[C---:B------:R-:W-:Y:S01]  /*22f0*/  IMAD R40, R4.reuse, R43, R42 ;  /* 0x0000002b04287224 */ /* 0x040fe200078e022a */
[----:B------:R-:W-:Y:S01]  /*2300*/  ISETP.GT.U32.AND P6, PT, R4, R41, PT ;  /* 0x000000290400720c */ /* 0x000fe20003fc4070 */
[--C-:B------:R-:W-:Y:S01]  /*2310*/  @!P1 IMAD.IADD R39, R39, 0x1, -R4.reuse ;  /* 0x0000000127279824 */ /* 0x100fe200078e0a04 */
[----:B------:R-:W-:Y:S01]  /*2320*/  IABS R43, R46 ;  /* 0x0000002e002b7213 */ /* 0x000fe20000000000 */
[----:B------:R-:W-:Y:S01]  /*2330*/  @!P2 IMAD.IADD R38, R38, 0x1, -R4 ;  /* 0x000000012626a824 */ /* 0x000fe200078e0a04 */
[C---:B------:R-:W-:Y:S01]  /*2340*/  ISETP.GT.U32.AND P2, PT, R4.reuse, R40, PT ;  /* 0x000000280400720c */ /* 0x040fe20003f44070 */
[----:B------:R-:W-:Y:S01]  /*2350*/  VIADD R44, R83, 0x23 ;  /* 0x00000023532c7836 */ /* 0x000fe20000000000 */
[----:B------:R-:W-:Y:S01]  /*2360*/  ISETP.GT.U32.AND P1, PT, R4, R39, PT ;  /* 0x000000270400720c */ /* 0x000fe20003f24070 */
[----:B------:R-:W-:-:S04]  /*2370*/  IMAD.HI.U32 R42, R15, R43, RZ ;  /* 0x0000002b0f2a7227 */ /* 0x000fc800078e00ff */
[----:B------:R-:W-:Y:S01]  /*2380*/  @!P3 IMAD.MOV R36, RZ, RZ, -R36 ;  /* 0x000000ffff24b224 */ /* 0x000fe200078e0a24 */
[----:B------:R-:W-:Y:S01]  /*2390*/  IADD3 R42, PT, PT, -R42, RZ, RZ ;  /* 0x000000ff2a2a7210 */ /* 0x000fe20007ffe1ff */
[----:B------:R-:W-:Y:S01]  /*23a0*/  @!P0 IMAD.MOV R38, RZ, RZ, -R38 ;  /* 0x000000ffff268224 */ /* 0x000fe200078e0a26 */
[----:B------:R-:W-:Y:S01]  /*23b0*/  ISETP.GE.AND P3, PT, R45, RZ, PT ;  /* 0x000000ff2d00720c */ /* 0x000fe20003f66270 */
[--C-:B------:R-:W-:Y:S01]  /*23c0*/  @!P6 IMAD.IADD R41, R41, 0x1, -R4.reuse ;  /* 0x000000012929e824 */ /* 0x100fe200078e0a04 */
[----:B------:R-:W-:Y:S01]  /*23d0*/  IABS R45, R44 ;  /* 0x0000002c002d7213 */ /* 0x000fe20000000000 */
[--C-:B------:R-:W-:Y:S01]  /*23e0*/  @!P2 IMAD.IADD R40, R40, 0x1, -R4.reuse ;  /* 0x000000012828a824 */ /* 0x100fe200078e0a04 */
[----:B------:R-:W-:Y:S01]  /*23f0*/  ISETP.GE.AND P0, PT, R46, RZ, PT ;  /* 0x000000ff2e00720c */ /* 0x000fe20003f06270 */
[----:B------:R-:W-:Y:S01]  /*2400*/  @!P1 IMAD.IADD R39, R39, 0x1, -R4 ;  /* 0x0000000127279824 */ /* 0x000fe200078e0a04 */
[----:B------:R-:W-:Y:S01]  /*2410*/  IABS R46, R48 ;  /* 0x00000030002e7213 */ /* 0x000fe20000000000 */
[C---:B------:R-:W-:Y:S01]  /*2420*/  IMAD R42, R4.reuse, R42, R43 ;  /* 0x0000002a042a7224 */ /* 0x040fe200078e022b */
[C---:B------:R-:W-:Y:S01]  /*2430*/  ISETP.GT.U32.AND P2, PT, R4.reuse, R40, PT ;  /* 0x000000280400720c */ /* 0x040fe20003f44070 */
[----:B------:R-:W-:Y:S01]  /*2440*/  IMAD.HI.U32 R43, R15, R45, RZ ;  /* 0x0000002d0f2b7227 */ /* 0x000fe200078e00ff */
[----:B------:R-:W-:-:S02]  /*2450*/  ISETP.GT.U32.AND P6, PT, R4, R41, PT ;  /* 0x000000290400720c */ /* 0x000fc40003fc4070 */
[----:B------:R-:W-:Y:S01]  /*2460*/  ISETP.GE.AND P1, PT, R44, RZ, PT ;  /* 0x000000ff2c00720c */ /* 0x000fe20003f26270 */
[----:B------:R-:W-:Y:S01]  /*2470*/  @!P4 IMAD.MOV R39, RZ, RZ, -R39 ;  /* 0x000000ffff27c224 */ /* 0x000fe200078e0a27 */
[----:B------:R-:W-:Y:S01]  /*2480*/  ISETP.GT.U32.AND P4, PT, R4, R42, PT ;  /* 0x0000002a0400720c */ /* 0x000fe20003f84070 */
[----:B------:R-:W-:Y:S01]  /*2490*/  IMAD.HI.U32 R44, R15, R46, RZ ;  /* 0x0000002e0f2c7227 */ /* 0x000fe200078e00ff */
[----:B------:R-:W-:-:S03]  /*24a0*/  IADD3 R43, PT, PT, -R43, RZ, RZ ;  /* 0x000000ff2b2b7210 */ /* 0x000fc60007ffe1ff */
[----:B------:R-:W-:Y:S02]  /*24b0*/  IMAD.MOV R47, RZ, RZ, -R44 ;  /* 0x000000ffff2f7224 */ /* 0x000fe400078e0a2c */
[----:B------:R-:W-:Y:S01]  /*24c0*/  IMAD R43, R4, R43, R45 ;  /* 0x0000002b042b7224 */ /* 0x000fe200078e022d */
[-C--:B------:R-:W-:Y:S01]  /*24d0*/  @!P2 IADD3 R40, PT, PT, R40, -R4.reuse, RZ ;  /* 0x800000042828a210 */ /* 0x080fe20007ffe0ff */
[C---:B------:R-:W-:Y:S01]  /*24e0*/  IMAD R44, R4.reuse, R47, R46 ;  /* 0x0000002f042c7224 */ /* 0x040fe200078e022e */
[----:B------:R-:W-:Y:S01]  /*24f0*/  @!P6 IADD3 R41, PT, PT, R41, -R4, RZ ;  /* 0x800000042929e210 */ /* 0x000fe20007ffe0ff */
[C---:B------:R-:W-:Y:S01]  /*2500*/  VIADD R67, R83.reuse, 0x36 ;  /* 0x0000003653437836 */ /* 0x040fe20000000000 */
[----:B------:R-:W-:Y:S01]  /*2510*/  ISETP.GT.U32.AND P6, PT, R4, R43, PT ;  /* 0x0000002b0400720c */ /* 0x000fe20003fc4070 */
[----:B------:R-:W-:Y:S01]  /*2520*/  @!P4 IMAD.IADD R42, R42, 0x1, -R4 ;  /* 0x000000012a2ac824 */ /* 0x000fe200078e0a04 */
[C---:B------:R-:W-:Y:S01]  /*2530*/  ISETP.GT.U32.AND P4, PT, R4.reuse, R44, PT ;  /* 0x0000002c0400720c */ /* 0x040fe20003f84070 */
[----:B------:R-:W-:Y:S01]  /*2540*/  @!P3 IMAD.MOV R40, RZ, RZ, -R40 ;  /* 0x000000ffff28b224 */ /* 0x000fe200078e0a28 */
[----:B------:R-:W-:Y:S01]  /*2550*/  IABS R47, R49 ;  /* 0x00000031002f7213 */ /* 0x000fe20000000000 */
[----:B------:R-:W-:Y:S01]  /*2560*/  @!P5 IMAD.MOV R41, RZ, RZ, -R41 ;  /* 0x000000ffff29d224 */ /* 0x000fe200078e0a29 */
[----:B------:R-:W-:Y:S01]  /*2570*/  ISETP.GT.U32.AND P3, PT, R4, R42, PT ;  /* 0x0000002a0400720c */ /* 0x000fe20003f64070 */
[----:B------:R-:W-:Y:S01]  /*2580*/  VIADD R76, R83, 0x39 ;  /* 0x00000039534c7836 */ /* 0x000fe20000000000 */
[----:B------:R-:W-:Y:S01]  /*2590*/  ISETP.GE.AND P2, PT, R48, RZ, PT ;  /* 0x000000ff3000720c */ /* 0x000fe20003f46270 */
[----:B------:R-:W-:Y:S01]  /*25a0*/  IMAD.HI.U32 R45, R15, R47, RZ ;  /* 0x0000002f0f2d7227 */ /* 0x000fe200078e00ff */
[----:B------:R-:W-:-:S02]  /*25b0*/  IABS R48, R50 ;  /* 0x0000003200307213 */ /* 0x000fc40000000000 */
[----:B------:R-:W-:Y:S01]  /*25c0*/  IABS R66, R67 ;  /* 0x0000004300427213 */ /* 0x000fe20000000000 */
[----:B------:R-:W-:Y:S01]  /*25d0*/  IMAD.MOV R45, RZ, RZ, -R45 ;  /* 0x000000ffff2d7224 */ /* 0x000fe200078e0a2d */
[----:B------:R-:W-:Y:S01]  /*25e0*/  @!P6 IADD3 R43, PT, PT, R43, -R4, RZ ;  /* 0x800000042b2be210 */ /* 0x000fe20007ffe0ff */
[--C-:B------:R-:W-:Y:S01]  /*25f0*/  @!P4 IMAD.IADD R44, R44, 0x1, -R4.reuse ;  /* 0x000000012c2cc824 */ /* 0x100fe200078e0a04 */
[----:B------:R-:W-:Y:S01]  /*2600*/  ISETP.GE.AND P6, PT, R49, RZ, PT ;  /* 0x000000ff3100720c */ /* 0x000fe20003fc6270 */
[C---:B------:R-:W-:Y:S01]  /*2610*/  IMAD R45, R4.reuse, R45, R47 ;  /* 0x0000002d042d7224 */ /* 0x040fe200078e022f */
[----:B------:R-:W-:Y:S01]  /*2620*/  ISETP.GT.U32.AND P5, PT, R4, R43, PT ;  /* 0x0000002b0400720c */ /* 0x000fe20003fa4070 */
[----:B------:R-:W-:Y:S01]  /*2630*/  @!P3 IMAD.IADD R42, R42, 0x1, -R4 ;  /* 0x000000012a2ab824 */ /* 0x000fe200078e0a04 */
[----:B------:R-:W-:Y:S01]  /*2640*/  ISETP.GT.U32.AND P4, PT, R4, R44, PT ;  /* 0x0000002c0400720c */ /* 0x000fe20003f84070 */
[----:B------:R-:W-:Y:S01]  /*2650*/  IMAD.HI.U32 R46, R15, R48, RZ ;  /* 0x000000300f2e7227 */ /* 0x000fe200078e00ff */
[----:B------:R-:W-:-:S02]  /*2660*/  ISETP.GE.AND P3, PT, R50, RZ, PT ;  /* 0x000000ff3200720c */ /* 0x000fc40003f66270 */
[C---:B------:R-:W-:Y:S01]  /*2670*/  IADD3 R47, PT, PT, R83.reuse, 0x27, RZ ;  /* 0x00000027532f7810 */ /* 0x040fe20007ffe0ff */
[----:B------:R-:W-:Y:S01]  /*2680*/  @!P0 IMAD.MOV R42, RZ, RZ, -R42 ;  /* 0x000000ffff2a8224 */ /* 0x000fe200078e0a2a */
[----:B------:R-:W-:Y:S01]  /*2690*/  ISETP.GT.U32.AND P0, PT, R4, R45, PT ;  /* 0x0000002d0400720c */ /* 0x000fe20003f04070 */
[C---:B------:R-:W-:Y:S01]  /*26a0*/  VIADD R78, R83.reuse, 0x3a ;  /* 0x0000003a534e7836 */ /* 0x040fe20000000000 */
[----:B------:R-:W-:Y:S01]  /*26b0*/  IADD3 R49, PT, PT, -R46, RZ, RZ ;  /* 0x000000ff2e317210 */ /* 0x000fe20007ffe1ff */
[C---:B------:R-:W-:Y:S01]  /*26c0*/  VIADD R81, R83.reuse, 0x3d ;  /* 0x0000003d53517836 */ /* 0x040fe20000000000 */
[----:B------:R-:W-:Y:S01]  /*26d0*/  IADD3 R50, PT, PT, R83, 0x29, RZ ;  /* 0x0000002953327810 */ /* 0x000fe20007ffe0ff */
[----:B------:R-:W-:Y:S01]  /*26e0*/  @!P5 IMAD.IADD R43, R43, 0x1, -R4 ;  /* 0x000000012b2bd824 */ /* 0x000fe200078e0a04 */
[----:B------:R-:W-:Y:S01]  /*26f0*/  ISETP.GE.AND P5, PT, R47, RZ, PT ;  /* 0x000000ff2f00720c */ /* 0x000fe20003fa6270 */
[----:B------:R-:W-:Y:S01]  /*2700*/  IMAD R46, R4, R49, R48 ;  /* 0x00000031042e7224 */ /* 0x000fe200078e0230 */
[-C--:B------:R-:W-:Y:S01]  /*2710*/  @!P4 IADD3 R44, PT, PT, R44, -R4.reuse, RZ ;  /* 0x800000042c2cc210 */ /* 0x080fe20007ffe0ff */
[----:B------:R-:W-:Y:S01]  /*2720*/  VIADD R48, R83, 0x28 ;  /* 0x0000002853307836 */ /* 0x000fe20000000000 */
[----:B------:R-:W-:Y:S01]  /*2730*/  IABS R49, R47 ;  /* 0x0000002f00317213 */ /* 0x000fe20000000000 */
[----:B------:R-:W-:Y:S01]  /*2740*/  @!P1 IMAD.MOV R43, RZ, RZ, -R43 ;  /* 0x000000ffff2b9224 */ /* 0x000fe200078e0a2b */
[----:B------:R-:W-:Y:S01]  /*2750*/  ISETP.GE.AND P4, PT, R50, RZ, PT ;  /* 0x000000ff3200720c */ /* 0x000fe20003f86270 */
[----:B------:R-:W-:Y:S01]  /*2760*/  @!P2 IMAD.MOV R44, RZ, RZ, -R44 ;  /* 0x000000ffff2ca224 */ /* 0x000fe200078e0a2c */
[----:B------:R-:W-:Y:S01]  /*2770*/  ISETP.GE.AND P1, PT, R48, RZ, PT ;  /* 0x000000ff3000720c */ /* 0x000fe20003f26270 */
[----:B------:R-:W-:Y:S01]  /*2780*/  IMAD.HI.U32 R47, R15, R49, RZ ;  /* 0x000000310f2f7227 */ /* 0x000fe200078e00ff */
[----:B------:R-:W-:-:S02]  /*2790*/  @!P0 IADD3 R45, PT, PT, R45, -R4, RZ ;  /* 0x800000042d2d8210 */ /* 0x000fc40007ffe0ff */
[----:B------:R-:W-:Y:S01]  /*27a0*/  IABS R48, R48 ;  /* 0x0000003000307213 */ /* 0x000fe20000000000 */
[----:B------:R-:W-:Y:S01]  /*27b0*/  IMAD.MOV R47, RZ, RZ, -R47 ;  /* 0x000000ffff2f7224 */ /* 0x000fe200078e0a2f */
[C---:B------:R-:W-:Y:S01]  /*27c0*/  ISETP.GT.U32.AND P2, PT, R4.reuse, R46, PT ;  /* 0x0000002e0400720c */ /* 0x040fe20003f44070 */
[C---:B------:R-:W-:Y:S01]  /*27d0*/  VIADD R79, R83.reuse, 0x3b ;  /* 0x0000003b534f7836 */ /* 0x040fe20000000000 */
[----:B------:R-:W-:Y:S01]  /*27e0*/  ISETP.GT.U32.AND P0, PT, R4, R45, PT ;  /* 0x0000002d0400720c */ /* 0x000fe20003f04070 */
[----:B------:R-:W-:Y:S01]  /*27f0*/  VIADD R80, R83, 0x3c ;  /* 0x0000003c53507836 */ /* 0x000fe20000000000 */
[----:B------:R-:W-:Y:S01]  /*2800*/  IABS R52, R50 ;  /* 0x0000003200347213 */ /* 0x000fe20000000000 */
[----:B------:R-:W-:Y:S01]  /*2810*/  IMAD.MOV.U32 R50, RZ, RZ, R48 ;  /* 0x000000ffff327224 */ /* 0x000fe200078e0030 */
[----:B------:R-:W-:Y:S01]  /*2820*/  IABS R69, R76 ;  /* 0x0000004c00457213 */ /* 0x000fe20000000000 */
[----:B------:R-:W-:Y:S01]  /*2830*/  VIADD R112, R118, 0xc0 ;  /* 0x000000c076707836 */ /* 0x000fe20000000000 */
[----:B------:R-:W-:Y:S01]  /*2840*/  IABS R70, R78 ;  /* 0x0000004e00467213 */ /* 0x000fe20000000000 */
[----:B------:R-:W-:Y:S01]  /*2850*/  IMAD.HI.U32 R48, R15, R50, RZ ;  /* 0x000000320f307227 */ /* 0x000fe200078e00ff */
[----:B------:R-:W-:-:S02]  /*2860*/  IABS R75, R81 ;  /* 0x00000051004b7213 */ /* 0x000fc40000000000 */
[----:B------:R-:W-:Y:S01]  /*2870*/  IABS R71, R79 ;  /* 0x0000004f00477213 */ /* 0x000fe20000000000 */
[----:B------:R-:W-:Y:S01]  /*2880*/  IMAD.MOV R51, RZ, RZ, -R48 ;  /* 0x000000ffff337224 */ /* 0x000fe200078e0a30 */
[----:B------:R-:W-:Y:S01]  /*2890*/  IABS R73, R80 ;  /* 0x0000005000497213 */ /* 0x000fe20000000000 */
[----:B------:R-:W-:Y:S01]  /*28a0*/  @!P2 IMAD.IADD R46, R46, 0x1, -R4 ;  /* 0x000000012e2ea824 */ /* 0x000fe200078e0a04 */
[----:B------:R-:W-:Y:S01]  /*28b0*/  @!P0 IADD3 R45, PT, PT, R45, -R4, RZ ;  /* 0x800000042d2d8210 */ /* 0x000fe20007ffe0ff */
[C---:B------:R-:W-:Y:S02]  /*28c0*/  IMAD R48, R4.reuse, R47, R49 ;  /* 0x0000002f04307224 */ /* 0x040fe400078e0231 */
[C---:B------:R-:W-:Y:S01]  /*28d0*/  IMAD R47, R4.reuse, R51, R50 ;  /* 0x00000033042f7224 */ /* 0x040fe200078e0232 */
[C---:B------:R-:W-:Y:S01]  /*28e0*/  ISETP.GT.U32.AND P2, PT, R4.reuse, R46, PT ;  /* 0x0000002e0400720c */ /* 0x040fe20003f44070 */
[----:B------:R-:W-:Y:S01]  /*28f0*/  @!P6 IMAD.MOV R45, RZ, RZ, -R45 ;  /* 0x000000ffff2de224 */ /* 0x000fe200078e0a2d */
[----:B------:R-:W-:Y:S01]  /*2900*/  IABS R51, R53 ;  /* 0x0000003500337213 */ /* 0x000fe20000000000 */
[----:B------:R-:W-:Y:S01]  /*2910*/  IMAD.HI.U32 R49, R15, R52, RZ ;  /* 0x000000340f317227 */ /* 0x000fe200078e00ff */
[----:B------:R-:W-:-:S02]  /*2920*/  ISETP.GT.U32.AND P6, PT, R4, R47, PT ;  /* 0x0000002f0400720c */ /* 0x000fc40003fc4070 */
[----:B------:R-:W-:Y:S01]  /*2930*/  ISETP.GT.U32.AND P0, PT, R4, R48, PT ;  /* 0x000000300400720c */ /* 0x000fe20003f04070 */
[----:B------:R-:W-:-:S04]  /*2940*/  IMAD.HI.U32 R50, R15, R51, RZ ;  /* 0x000000330f327227 */ /* 0x000fc800078e00ff */
[----:B------:R-:W-:Y:S01]  /*2950*/  IMAD.MOV R49, RZ, RZ, -R49 ;  /* 0x000000ffff317224 */ /* 0x000fe200078e0a31 */
[----:B------:R-:W-:Y:S01]  /*2960*/  IADD3 R50, PT, PT, -R50, RZ, RZ ;  /* 0x000000ff32327210 */ /* 0x000fe20007ffe1ff */
[----:B------:R-:W-:Y:S02]  /*2970*/  @!P2 IMAD.IADD R46, R46, 0x1, -R4 ;  /* 0x000000012e2ea824 */ /* 0x000fe400078e0a04 */
[C---:B------:R-:W-:Y:S01]  /*2980*/  IMAD R49, R4.reuse, R49, R52 ;  /* 0x0000003104317224 */ /* 0x040fe200078e0234 */
[----:B------:R-:W-:Y:S01]  /*2990*/  IABS R52, R55 ;  /* 0x0000003700347213 */ /* 0x000fe20000000000 */
[----:B------:R-:W-:Y:S01]  /*29a0*/  IMAD R50, R4, R50, R51 ;  /* 0x0000003204327224 */ /* 0x000fe200078e0233 */
[----:B------:R-:W-:Y:S01]  /*29b0*/  @!P6 IADD3 R47, PT, PT, R47, -R4, RZ ;  /* 0x800000042f2fe210 */ /* 0x000fe20007ffe0ff */
[----:B------:R-:W-:Y:S01]  /*29c0*/  @!P0 IMAD.IADD R48, R48, 0x1, -R4 ;  /* 0x0000000130308824 */ /* 0x000fe200078e0a04 */
[----:B------:R-:W-:Y:S01]  /*29d0*/  @!P3 IADD3 R46, PT, PT, -R46, RZ, RZ ;  /* 0x000000ff2e2eb210 */ /* 0x000fe20007ffe1ff */
[----:B------:R-:W-:Y:S01]  /*29e0*/  IMAD.HI.U32 R51, R15, R52, RZ ;  /* 0x000000340f337227 */ /* 0x000fe200078e00ff */
[----:B------:R-:W-:-:S02]  /*29f0*/  ISETP.GT.U32.AND P3, PT, R4, R47, PT ;  /* 0x0000002f0400720c */ /* 0x000fc40003f64070 */
[----:B------:R-:W-:Y:S01]  /*2a00*/  ISETP.GT.U32.AND P6, PT, R4, R48, PT ;  /* 0x000000300400720c */ /* 0x000fe20003fc4070 */
[----:B------:R-:W-:Y:S01]  /*2a10*/  IMAD.MOV R51, RZ, RZ, -R51 ;  /* 0x000000ffff337224 */ /* 0x000fe200078e0a33 */
[----:B------:R-:W-:Y:S01]  /*2a20*/  ISETP.GE.AND P0, PT, R53, RZ, PT ;  /* 0x000000ff3500720c */ /* 0x000fe20003f06270 */
[----:B------:R-:W-:Y:S01]  /*2a30*/  VIADD R116, R118, 0x40 ;  /* 0x0000004076747836 */ /* 0x000fe20000000000 */
[----:B------:R-:W-:Y:S01]  /*2a40*/  IABS R53, R56 ;  /* 0x0000003800357213 */ /* 0x000fe20000000000 */
[C---:B------:R-:W-:Y:S01]  /*2a50*/  IMAD R51, R4.reuse, R51, R52 ;  /* 0x0000003304337224 */ /* 0x040fe200078e0234 */
[----:B------:R-:W-:Y:S01]  /*2a60*/  ISETP.GT.U32.AND P2, PT, R4, R49, PT ;  /* 0x000000310400720c */ /* 0x000fe20003f44070 */
[----:B------:R-:W-:Y:S01]  /*2a70*/  VIADD R110, R118, 0x100 ;  /* 0x00000100766e7836 */ /* 0x000fe20000000000 */
[----:B------:R-:W-:Y:S01]  /*2a80*/  STL [R1+0x1aa4], R116 ;  /* 0x001aa47401007387 */ /* 0x000fe20000100800 */
[----:B------:R-:W-:-:S03]  /*2a90*/  IMAD.HI.U32 R52, R15, R53, RZ ;  /* 0x000000350f347227 */ /* 0x000fc600078e00ff */
[----:B------:R-:W-:Y:S01]  /*2aa0*/  STL [R1+0x1924], R114 ;  /* 0x0019247201007387 */ /* 0x000fe20000100800 */
[--C-:B------:R-:W-:Y:S01]  /*2ab0*/  @!P3 IMAD.IADD R47, R47, 0x1, -R4.reuse ;  /* 0x000000012f2fb824 */ /* 0x100fe200078e0a04 */
[----:B------:R-:W-:Y:S01]  /*2ac0*/  ISETP.GT.U32.AND P3, PT, R4, R51, PT ;  /* 0x000000330400720c */ /* 0x000fe20003f64070 */
[--C-:B------:R-:W-:Y:S01]  /*2ad0*/  @!P6 IMAD.IADD R48, R48, 0x1, -R4.reuse ;  /* 0x000000013030e824 */ /* 0x100fe200078e0a04 */
[----:B------:R-:W-:Y:S01]  /*2ae0*/  IADD3 R52, PT, PT, -R52, RZ, RZ ;  /* 0x000000ff34347210 */ /* 0x000fe20007ffe1ff */
[----:B------:R-:W-:Y:S01]  /*2af0*/  @!P1 IMAD.MOV R47, RZ, RZ, -R47 ;  /* 0x000000ffff2f9224 */ /* 0x000fe200078e0a2f */
[----:B------:R-:W-:Y:S01]  /*2b00*/  ISETP.GT.U32.AND P6, PT, R4, R50, PT ;  /* 0x000000320400720c */ /* 0x000fe20003fc4070 */
[----:B------:R-:W-:Y:S01]  /*2b10*/  @!P2 IMAD.IADD R49, R49, 0x1, -R4 ;  /* 0x000000013131a824 */ /* 0x000fe200078e0a04 */
[----:B------:R-:W-:Y:S01]  /*2b20*/  @!P5 IADD3 R48, PT, PT, -R48, RZ, RZ ;  /* 0x000000ff3030d210 */ /* 0x000fe20007ffe1ff */
[C---:B------:R-:W-:Y:S01]  /*2b30*/  IMAD R52, R4.reuse, R52, R53 ;  /* 0x0000003404347224 */ /* 0x040fe200078e0235 */
[----:B------:R-:W-:Y:S01]  /*2b40*/  STL [R1+0x148c], R112 ;  /* 0x00148c7001007387 */ /* 0x000fe20000100800 */
[----:B------:R-:W-:Y:S01]  /*2b50*/  IMAD.HI.U32 R53, R15, R54, RZ ;  /* 0x000000360f357227 */ /* 0x000fe200078e00ff */
[----:B------:R-:W-:-:S02]  /*2b60*/  ISETP.GT.U32.AND P2, PT, R4, R49, PT ;  /* 0x000000310400720c */ /* 0x000fc40003f44070 */
[----:B------:R-:W-:Y:S01]  /*2b70*/  ISETP.GT.U32.AND P1, PT, R4, R52, PT ;  /* 0x000000340400720c */ /* 0x000fe20003f24070 */
[--C-:B------:R-:W-:Y:S01]  /*2b80*/  @!P3 IMAD.IADD R51, R51, 0x1, -R4.reuse ;  /* 0x000000013333b824 */ /* 0x100fe200078e0a04 */
[----:B------:R-:W-:Y:S01]  /*2b90*/  STL [R1+0x18f4], R110 ;  /* 0x0018f46e01007387 */ /* 0x000fe20000100800 */
[----:B------:R-:W-:Y:S02]  /*2ba0*/  IMAD.MOV R53, RZ, RZ, -R53 ;  /* 0x000000ffff357224 */ /* 0x000fe400078e0a35 */
[----:B------:R-:W-:Y:S01]  /*2bb0*/  @!P6 IMAD.IADD R50, R50, 0x1, -R4 ;  /* 0x000000013232e824 */ /* 0x000fe200078e0a04 */
[C---:B------:R-:W-:Y:S01]  /*2bc0*/  ISETP.GT.U32.AND P5, PT, R4.reuse, R51, PT ;  /* 0x000000330400720c */ /* 0x040fe20003fa4070 */
[----:B------:R-:W-:Y:S01]  /*2bd0*/  IMAD R53, R4, R53, R54 ;  /* 0x0000003504357224 */ /* 0x000fe200078e0236 */
[----:B------:R-:W-:Y:S01]  /*2be0*/  ISETP.GE.AND P6, PT, R56, RZ, PT ;  /* 0x000000ff3800720c */ /* 0x000fe20003fc6270 */
[----:B------:R-:W-:Y:S01]  /*2bf0*/  VIADD R54, R83, 0x2e ;  /* 0x0000002e53367836 */ /* 0x000fe20000000000 */
[----:B------:R-:W-:Y:S01]  /*2c00*/  ISETP.GT.U32.AND P3, PT, R4, R50, PT ;  /* 0x000000320400720c */ /* 0x000fe20003f64070 */
[--C-:B------:R-:W-:Y:S01]  /*2c10*/  @!P2 IMAD.IADD R49, R49, 0x1, -R4.reuse ;  /* 0x000000013131a824 */ /* 0x100fe200078e0a04 */
[----:B------:R-:W-:Y:S01]  /*2c20*/  ISETP.GE.AND P2, PT, R55, RZ, PT ;  /* 0x000000ff3700720c */ /* 0x000fe20003f46270 */
[----:B------:R-:W-:Y:S01]  /*2c30*/  VIADD R55, R83, 0x2f ;  /* 0x0000002f53377836 */ /* 0x000fe20000000000 */
[----:B------:R-:W-:Y:S01]  /*2c40*/  @!P1 IADD3 R52, PT, PT, R52, -R4, RZ ;  /* 0x8000000434349210 */ /* 0x000fe20007ffe0ff */
[----:B------:R-:W-:Y:S01]  /*2c50*/  IMAD.HI.U32 R56, R15, R60, RZ ;  /* 0x0000003c0f387227 */ /* 0x000fe200078e00ff */
[----:B------:R-:W-:Y:S01]  /*2c60*/  @!P4 IADD3 R49, PT, PT, -R49, RZ, RZ ;  /* 0x000000ff3131c210 */ /* 0x000fe20007ffe1ff */
[----:B------:R-:W-:Y:S01]  /*2c70*/  STL [R1+0x18ec], R108 ;  /* 0x0018ec6c01007387 */ /* 0x000fe20000100800 */
[----:B------:R-:W-:Y:S01]  /*2c80*/  ISETP.GE.AND P4, PT, R57, RZ, PT ;  /* 0x000000ff3900720c */ /* 0x000fe20003f86270 */
[--C-:B------:R-:W-:Y:S01]  /*2c90*/  @!P5 IMAD.IADD R51, R51, 0x1, -R4.reuse ;  /* 0x000000013333d824 */ /* 0x100fe200078e0a04 */
[----:B------:R-:W-:Y:S01]  /*2ca0*/  ISETP.GT.U32.AND P5, PT, R4, R53, PT ;  /* 0x000000350400720c */ /* 0x000fe20003fa4070 */
[----:B------:R-:W-:Y:S01]  /*2cb0*/  VIADD R106, R118, 0x180 ;  /* 0x00000180766a7836 */ /* 0x000fe20000000000 */
[----:B------:R-:W-:Y:S01]  /*2cc0*/  IABS R57, R54 ;  /* 0x0000003600397213 */ /* 0x000fe20000000000 */
[----:B------:R-:W-:Y:S01]  /*2cd0*/  @!P3 IMAD.IADD R50, R50, 0x1, -R4 ;  /* 0x000000013232b824 */ /* 0x000fe200078e0a04 */
[----:B------:R-:W-:Y:S01]  /*2ce0*/  IABS R58, R55 ;  /* 0x00000037003a7213 */ /* 0x000fe20000000000 */
[----:B------:R-:W-:Y:S01]  /*2cf0*/  @!P2 IMAD.MOV R51, RZ, RZ, -R51 ;  /* 0x000000ffff33a224 */ /* 0x000fe200078e0a33 */
[----:B------:R-:W-:Y:S01]  /*2d00*/  ISETP.GE.AND P3, PT, R54, RZ, PT ;  /* 0x000000ff3600720c */ /* 0x000fe20003f66270 */
[----:B------:R-:W-:Y:S01]  /*2d10*/  IMAD.HI.U32 R54, R15, R57, RZ ;  /* 0x000000390f367227 */ /* 0x000fe200078e00ff */
[----:B------:R-:W-:Y:S01]  /*2d20*/  ISETP.GE.AND P1, PT, R55, RZ, PT ;  /* 0x000000ff3700720c */ /* 0x000fe20003f26270 */
[----:B------:R-:W-:Y:S01]  /*2d30*/  STL [R1+0x18bc], R106 ;  /* 0x0018bc6a01007387 */ /* 0x000fe20000100800 */
[----:B------:R-:W-:Y:S01]  /*2d40*/  ISETP.GE.AND P2, PT, R61, RZ, PT ;  /* 0x000000ff3d00720c */ /* 0x000fe20003f46270 */
[----:B------:R-:W-:Y:S01]  /*2d50*/  @!P0 IMAD.MOV R50, RZ, RZ, -R50 ;  /* 0x000000ffff328224 */ /* 0x000fe200078e0a32 */
[----:B------:R-:W-:Y:S01]  /*2d60*/  IADD3 R54, PT, PT, -R54, RZ, RZ ;  /* 0x000000ff36367210 */ /* 0x000fe20007ffe1ff */
[----:B------:R-:W-:Y:S01]  /*2d70*/  @!P5 IMAD.IADD R53, R53, 0x1, -R4 ;  /* 0x000000013535d824 */ /* 0x000fe200078e0a04 */
[----:B------:R-:W-:Y:S01]  /*2d80*/  ISETP.GT.U32.AND P5, PT, R4, R52, PT ;  /* 0x000000340400720c */ /* 0x000fe20003fa4070 */
[----:B------:R-:W-:Y:S01]  /*2d90*/  IMAD.HI.U32 R55, R15, R58, RZ ;  /* 0x0000003a0f377227 */ /* 0x000fe200078e00ff */
[----:B------:R-:W-:-:S02]  /*2da0*/  IADD3 R61, PT, PT, -R56, RZ, RZ ;  /* 0x000000ff383d7210 */ /* 0x000fc40007ffe1ff */
[C---:B------:R-:W-:Y:S01]  /*2db0*/  ISETP.GT.U32.AND P0, PT, R4.reuse, R53, PT ;  /* 0x000000350400720c */ /* 0x040fe20003f04070 */
[----:B------:R-:W-:Y:S02]  /*2dc0*/  IMAD.MOV R59, RZ, RZ, -R55 ;  /* 0x000000ffff3b7224 */ /* 0x000fe400078e0a37 */
[C---:B------:R-:W-:Y:S01]  /*2dd0*/  IMAD R55, R4.reuse, R54, R57 ;  /* 0x0000003604377224 */ /* 0x040fe200078e0239 */
[C---:B------:R-:W-:Y:S01]  /*2de0*/  IADD3 R54, PT, PT, R83.reuse, 0x31, RZ ;  /* 0x0000003153367810 */ /* 0x040fe20007ffe0ff */
[C---:B------:R-:W-:Y:S02]  /*2df0*/  IMAD R57, R4.reuse, R59, R58 ;  /* 0x0000003b04397224 */ /* 0x040fe400078e023a */
[----:B------:R-:W-:Y:S01]  /*2e00*/  IMAD R59, R4, R61, R60 ;  /* 0x0000003d043b7224 */ /* 0x000fe200078e023c */
[----:B------:R-:W-:Y:S01]  /*2e10*/  IABS R61, R54 ;  /* 0x00000036003d7213 */ /* 0x000fe20000000000 */
[----:B------:R-:W-:Y:S01]  /*2e20*/  @!P5 IMAD.IADD R52, R52, 0x1, -R4 ;  /* 0x000000013434d824 */ /* 0x000fe200078e0a04 */
[----:B------:R-:W-:Y:S01]  /*2e30*/  ISETP.GT.U32.AND P5, PT, R4, R55, PT ;  /* 0x000000370400720c */ /* 0x000fe20003fa4070 */
[----:B------:R-:W-:-:S02]  /*2e40*/  VIADD R56, R83, 0x32 ;  /* 0x0000003253387836 */ /* 0x000fc40000000000 */
[----:B------:R-:W-:Y:S01]  /*2e50*/  @!P0 IMAD.IADD R53, R53, 0x1, -R4 ;  /* 0x0000000135358824 */ /* 0x000fe200078e0a04 */
[----:B------:R-:W-:Y:S01]  /*2e60*/  ISETP.GT.U32.AND P0, PT, R4, R57, PT ;  /* 0x000000390400720c */ /* 0x000fe20003f04070 */
[----:B------:R-:W-:Y:S01]  /*2e70*/  @!P6 IMAD.MOV R52, RZ, RZ, -R52 ;  /* 0x000000ffff34e224 */ /* 0x000fe200078e0a34 */
[----:B------:R-:W-:Y:S01]  /*2e80*/  ISETP.GE.AND P6, PT, R54, RZ, PT ;  /* 0x000000ff3600720c */ /* 0x000fe20003fc6270 */
[----:B------:R-:W-:Y:S01]  /*2e90*/  @!P4 IMAD.MOV R53, RZ, RZ, -R53 ;  /* 0x000000ffff35c224 */ /* 0x000fe200078e0a35 */
[----:B------:R-:W-:Y:S01]  /*2ea0*/  ISETP.GT.U32.AND P4, PT, R4, R59, PT ;  /* 0x0000003b0400720c */ /* 0x000fe20003f84070 */
[----:B------:R-:W-:Y:S01]  /*2eb0*/  IMAD.HI.U32 R54, R15, R61, RZ ;  /* 0x0000003d0f367227 */ /* 0x000fe200078e00ff */
[----:B------:R-:W-:-:S03]  /*2ec0*/  IABS R63, R56 ;  /* 0x00000038003f7213 */ /* 0x000fc60000000000 */
[----:B------:R-:W-:Y:S01]  /*2ed0*/  IMAD.MOV R54, RZ, RZ, -R54 ;  /* 0x000000ffff367224 */ /* 0x000fe200078e0a36 */
[-C--:B------:R-:W-:Y:S01]  /*2ee0*/  @!P5 IADD3 R55, PT, PT, R55, -R4.reuse, RZ ;  /* 0x800000043737d210 */ /* 0x080fe20007ffe0ff */
[----:B------:R-:W-:Y:S02]  /*2ef0*/  VIADD R58, R83, 0x33 ;  /* 0x00000033533a7836 */ /* 0x000fe40000000000 */
[----:B------:R-:W-:Y:S01]  /*2f00*/  @!P0 IADD3 R57, PT, PT, R57, -R4, RZ ;  /* 0x8000000439398210 */ /* 0x000fe20007ffe0ff */
[C---:B------:R-:W-:Y:S01]  /*2f10*/  IMAD R61, R4.reuse, R54, R61 ;  /* 0x00000036043d7224 */ /* 0x040fe200078e023d */
[C---:B------:R-:W-:Y:S01]  /*2f20*/  ISETP.GT.U32.AND P5, PT, R4.reuse, R55, PT ;  /* 0x000000370400720c */ /* 0x040fe20003fa4070 */
[----:B------:R-:W-:Y:S01]  /*2f30*/  IMAD.HI.U32 R54, R15, R63, RZ ;  /* 0x0000003f0f367227 */ /* 0x000fe200078e00ff */
[----:B------:R-:W-:Y:S02]  /*2f40*/  ISETP.GT.U32.AND P0, PT, R4, R57, PT ;  /* 0x000000390400720c */ /* 0x000fe40003f04070 */
[----:B------:R-:W-:Y:S01]  /*2f50*/  IABS R65, R58 ;  /* 0x0000003a00417213 */ /* 0x000fe20000000000 */
[----:B------:R-:W-:-:S02]  /*2f60*/  @!P4 IMAD.IADD R59, R59, 0x1, -R4 ;  /* 0x000000013b3bc824 */ /* 0x000fc400078e0a04 */
[----:B------:R-:W-:Y:S02]  /*2f70*/  IMAD.MOV R54, RZ, RZ, -R54 ;  /* 0x000000ffff367224 */ /* 0x000fe400078e0a36 */
[----:B------:R-:W-:Y:S01]  /*2f80*/  VIADD R104, R118, 0x1c0 ;  /* 0x000001c076687836 */ /* 0x000fe20000000000 */
[C---:B------:R-:W-:Y:S01]  /*2f90*/  ISETP.GT.U32.AND P4, PT, R4.reuse, R59, PT ;  /* 0x0000003b0400720c */ /* 0x040fe20003f84070 */
[----:B------:R-:W-:Y:S02]  /*2fa0*/  IMAD R63, R4, R54, R63 ;  /* 0x00000036043f7224 */ /* 0x000fe400078e023f */
[----:B------:R-:W-:Y:S01]  /*2fb0*/  @!P5 IADD3 R55, PT, PT, R55, -R4, RZ ;  /* 0x800000043737d210 */ /* 0x000fe20007ffe0ff */
[----:B------:R-:W-:Y:S01]  /*2fc0*/  VIADD R54, R83, 0x34 ;  /* 0x0000003453367836 */ /* 0x000fe20000000000 */
[----:B------:R-:W-:Y:S01]  /*2fd0*/  ISETP.GE.AND P5, PT, R56, RZ, PT ;  /* 0x000000ff3800720c */ /* 0x000fe20003fa6270 */
[--C-:B------:R-:W-:Y:S01]  /*2fe0*/  @!P0 IMAD.IADD R57, R57, 0x1, -R4.reuse ;  /* 0x0000000139398824 */ /* 0x100fe200078e0a04 */
[----:B------:R-:W-:Y:S01]  /*2ff0*/  ISETP.GT.U32.AND P0, PT, R4, R61, PT ;  /* 0x0000003d0400720c */ /* 0x000fe20003f04070 */
[----:B------:R-:W-:Y:S01]  /*3000*/  IMAD.HI.U32 R56, R15, R65, RZ ;  /* 0x000000410f387227 */ /* 0x000fe200078e00ff */
[----:B------:R2:W-:Y:S03]  /*3010*/  STL [R1+0x16e0], R104 ;  /* 0x0016e06801007387 */ /* 0x0005e60000100800 */
[----:B------:R-:W-:Y:S01]  /*3020*/  IMAD.MOV.U32 R60, RZ, RZ, R57 ;  /* 0x000000ffff3c7224 */ /* 0x000fe200078e0039 */
[----:B------:R-:W-:Y:S01]  /*3030*/  IADD3 R56, PT, PT, -R56, RZ, RZ ;  /* 0x000000ff38387210 */ /* 0x000fe20007ffe1ff */
[----:B------:R-:W-:Y:S01]  /*3040*/  @!P4 IMAD.IADD R59, R59, 0x1, -R4 ;  /* 0x000000013b3bc824 */ /* 0x000fe200078e0a04 */
[----:B------:R-:W-:Y:S01]  /*3050*/  ISETP.GE.AND P4, PT, R58, RZ, PT ;  /* 0x000000ff3a00720c */ /* 0x000fe20003f86270 */
[----:B------:R-:W-:Y:S01]  /*3060*/  @!P1 IMAD.MOV R60, RZ, RZ, -R60 ;  /* 0x000000ffff3c9224 */ /* 0x000fe200078e0a3c */
[C---:B------:R-:W-:Y:S01]  /*3070*/  ISETP.GT.U32.AND P1, PT, R4.reuse, R63, PT ;  /* 0x0000003f0400720c */ /* 0x040fe20003f24070 */
[----:B------:R-:W-:Y:S01]  /*3080*/  IMAD.MOV.U32 R58, RZ, RZ, R55 ;  /* 0x000000ffff3a7224 */ /* 0x000fe200078e0037 */
[----:B------:R-:W-:Y:S01]  /*3090*/  MOV R62, R59 ;  /* 0x0000003b003e7202 */ /* 0x000fe20000000f00 */
[C---:B------:R-:W-:Y:S01]  /*30a0*/  IMAD R65, R4.reuse, R56, R65 ;  /* 0x0000003804417224 */ /* 0x040fe200078e0241 */
[----:B------:R-:W-:Y:S01]  /*30b0*/  @!P0 IADD3 R61, PT, PT, R61, -R4, RZ ;  /* 0x800000043d3d8210 */ /* 0x000fe20007ffe0ff */
[----:B------:R-:W-:Y:S01]  /*30c0*/  @!P3 IMAD.MOV R58, RZ, RZ, -R58 ;  /* 0x000000ffff3ab224 */ /* 0x000fe200078e0a3a */
[----:B------:R-:W-:Y:S01]  /*30d0*/  IADD3 R56, PT, PT, R83, 0x35, RZ ;  /* 0x0000003553387810 */ /* 0x000fe20007ffe0ff */
[----:B------:R-:W-:Y:S01]  /*30e0*/  @!P2 IMAD.MOV R62, RZ, RZ, -R62 ;  /* 0x000000ffff3ea224 */ /* 0x000fe200078e0a3e */
[----:B------:R-:W-:-:S02]  /*30f0*/  ISETP.GT.U32.AND P0, PT, R4, R61, PT ;  /* 0x0000003d0400720c */ /* 0x000fc40003f04070 */
[----:B------:R-:W-:Y:S02]  /*3100*/  ISETP.GE.AND P3, PT, R54, RZ, PT ;  /* 0x000000ff3600720c */ /* 0x000fe40003f66270 */
[----:B------:R-:W-:Y:S01]  /*3110*/  IABS R54, R54 ;  /* 0x0000003600367213 */ /* 0x000fe20000000000 */
[--C-:B------:R-:W-:Y:S01]  /*3120*/  @!P1 IMAD.IADD R63, R63, 0x1, -R4.reuse ;  /* 0x000000013f3f9824 */ /* 0x100fe200078e0a04 */
[----:B------:R-:W-:Y:S02]  /*3130*/  ISETP.GE.AND P2, PT, R56, RZ, PT ;  /* 0x000000ff3800720c */ /* 0x000fe40003f46270 */
[----:B------:R-:W-:Y:S02]  /*3140*/  IABS R59, R56 ;  /* 0x00000038003b7213 */ /* 0x000fe40000000000 */
[----:B------:R-:W-:Y:S02]  /*3150*/  MOV R56, R54 ;  /* 0x0000003600387202 */ /* 0x000fe40000000f00 */
[C---:B------:R-:W-:Y:S01]  /*3160*/  ISETP.GT.U32.AND P1, PT, R4.reuse, R63, PT ;  /* 0x0000003f0400720c */ /* 0x040fe20003f24070 */
[----:B------:R-:W-:Y:S01]  /*3170*/  @!P0 IMAD.IADD R61, R61, 0x1, -R4 ;  /* 0x000000013d3d8824 */ /* 0x000fe200078e0a04 */
[----:B------:R-:W-:Y:S01]  /*3180*/  ISETP.GT.U32.AND P0, PT, R4, R65, PT ;  /* 0x000000410400720c */ /* 0x000fe20003f04070 */
[----:B------:R-:W-:-:S03]  /*3190*/  IMAD.HI.U32 R54, R15, R56, RZ ;  /* 0x000000380f367227 */ /* 0x000fc600078e00ff */
[----:B------:R-:W-:Y:S01]  /*31a0*/  MOV R64, R61 ;  /* 0x0000003d00407202 */ /* 0x000fe20000000f00 */
[----:B------:R-:W-:-:S04]  /*31b0*/  IMAD.HI.U32 R55, R15, R59, RZ ;  /* 0x0000003b0f377227 */ /* 0x000fc800078e00ff */
[----:B------:R-:W-:Y:S01]  /*31c0*/  IMAD.MOV R57, RZ, RZ, -R54 ;  /* 0x000000ffff397224 */ /* 0x000fe200078e0a36 */
[----:B------:R-:W-:Y:S01]  /*31d0*/  IADD3 R61, PT, PT, -R55, RZ, RZ ;  /* 0x000000ff373d7210 */ /* 0x000fe20007ffe1ff */
[----:B------:R-:W-:Y:S01]  /*31e0*/  IMAD.HI.U32 R54, R15, R66, RZ ;  /* 0x000000420f367227 */ /* 0x000fe200078e00ff */
[----:B------:R-:W-:-:S03]  /*31f0*/  @!P1 IADD3 R63, PT, PT, R63, -R4, RZ ;  /* 0x800000043f3f9210 */ /* 0x000fc60007ffe0ff */
[C---:B------:R-:W-:Y:S01]  /*3200*/  IMAD R55, R4.reuse, R57, R56 ;  /* 0x0000003904377224 */ /* 0x040fe200078e0238 */
[----:B------:R-:W-:Y:S01]  /*3210*/  IADD3 R56, PT, PT, R83, 0x38, RZ ;  /* 0x0000003853387810 */ /* 0x000fe20007ffe0ff */
[----:B------:R-:W-:Y:S02]  /*3220*/  @!P0 IMAD.IADD R65, R65, 0x1, -R4 ;  /* 0x0000000141418824 */ /* 0x000fe400078e0a04 */
[C---:B------:R-:W-:Y:S01]  /*3230*/  IMAD R57, R4.reuse, R61, R59 ;  /* 0x0000003d04397224 */ /* 0x040fe200078e023b */
[C---:B------:R-:W-:Y:S01]  /*3240*/  ISETP.GT.U32.AND P1, PT, R4.reuse, R55, PT ;  /* 0x000000370400720c */ /* 0x040fe20003f24070 */
[----:B------:R-:W-:Y:S01]  /*3250*/  IMAD.MOV R59, RZ, RZ, -R54 ;  /* 0x000000ffff3b7224 */ /* 0x000fe200078e0a36 */
[C---:B------:R-:W-:Y:S01]  /*3260*/  ISETP.GT.U32.AND P0, PT, R4.reuse, R65, PT ;  /* 0x000000410400720c */ /* 0x040fe20003f04070 */
[----:B------:R-:W-:Y:S02]  /*3270*/  VIADD R54, R83, 0x37 ;  /* 0x0000003753367836 */ /* 0x000fe40000000000 */
[----:B------:R-:W-:-:S02]  /*3280*/  IMAD R59, R4, R59, R66 ;  /* 0x0000003b043b7224 */ /* 0x000fc400078e0242 */
[----:B------:R-:W-:Y:S01]  /*3290*/  IMAD.MOV.U32 R66, RZ, RZ, R63 ;  /* 0x000000ffff427224 */ /* 0x000fe200078e003f */
[----:B------:R-:W-:Y:S01]  /*32a0*/  IABS R63, R54 ;  /* 0x00000036003f7213 */ /* 0x000fe20000000000 */
[----:B------:R-:W-:Y:S01]  /*32b0*/  @!P6 IMAD.MOV R64, RZ, RZ, -R64 ;  /* 0x000000ffff40e224 */ /* 0x000fe200078e0a40 */
[----:B------:R-:W-:Y:S01]  /*32c0*/  ISETP.GE.AND P6, PT, R67, RZ, PT ;  /* 0x000000ff4300720c */ /* 0x000fe20003fc6270 */
[----:B------:R-:W-:Y:S01]  /*32d0*/  IMAD.HI.U32 R61, R15, R69, RZ ;  /* 0x000000450f3d7227 */ /* 0x000fe200078e00ff */
[----:B------:R-:W-:Y:S02]  /*32e0*/  IABS R67, R56 ;  /* 0x0000003800437213 */ /* 0x000fe40000000000 */
[----:B------:R-:W-:Y:S01]  /*32f0*/  @!P5 IADD3 R66, PT, PT, -R66, RZ, RZ ;  /* 0x000000ff4242d210 */ /* 0x000fe20007ffe1ff */
[--C-:B------:R-:W-:Y:S01]  /*3300*/  @!P1 IMAD.IADD R55, R55, 0x1, -R4.reuse ;  /* 0x0000000137379824 */ /* 0x100fe200078e0a04 */
[----:B------:R-:W-:Y:S01]  /*3310*/  ISETP.GE.AND P5, PT, R54, RZ, PT ;  /* 0x000000ff3600720c */ /* 0x000fe20003fa6270 */
[----:B------:R-:W-:Y:S01]  /*3320*/  @!P0 IMAD.IADD R65, R65, 0x1, -R4 ;  /* 0x0000000141418824 */ /* 0x000fe200078e0a04 */
[----:B------:R-:W-:Y:S01]  /*3330*/  ISETP.GE.AND P0, PT, R56, RZ, PT ;  /* 0x000000ff3800720c */ /* 0x000fe20003f06270 */
[----:B------:R-:W-:Y:S01]  /*3340*/  IMAD.HI.U32 R54, R15, R63, RZ ;  /* 0x0000003f0f367227 */ /* 0x000fe200078e00ff */
[----:B------:R-:W-:-:S02]  /*3350*/  ISETP.GT.U32.AND P1, PT, R4, R55, PT ;  /* 0x000000370400720c */ /* 0x000fc40003f24070 */
[----:B------:R-:W-:Y:S01]  /*3360*/  MOV R68, R65 ;  /* 0x0000004100447202 */ /* 0x000fe20000000f00 */
[----:B------:R-:W-:-:S04]  /*3370*/  IMAD.HI.U32 R56, R15, R67, RZ ;  /* 0x000000430f387227 */ /* 0x000fc800078e00ff */
[----:B------:R-:W-:Y:S01]  /*3380*/  @!P4 IMAD.MOV R68, RZ, RZ, -R68 ;  /* 0x000000ffff44c224 */ /* 0x000fe200078e0a44 */
[----:B------:R-:W-:Y:S01]  /*3390*/  ISETP.GT.U32.AND P4, PT, R4, R57, PT ;  /* 0x000000390400720c */ /* 0x000fe20003f84070 */
[----:B------:R-:W-:Y:S01]  /*33a0*/  IMAD.MOV R54, RZ, RZ, -R54 ;  /* 0x000000ffff367224 */ /* 0x000fe200078e0a36 */
[----:B------:R-:W-:Y:S01]  /*33b0*/  IADD3 R56, PT, PT, -R56, RZ, RZ ;  /* 0x000000ff38387210 */ /* 0x000fe20007ffe1ff */
[----:B------:R-:W-:Y:S02]  /*33c0*/  IMAD.MOV R65, RZ, RZ, -R61 ;  /* 0x000000ffff417224 */ /* 0x000fe400078e0a3d */
[----:B------:R-:W-:Y:S01]  /*33d0*/  @!P1 IMAD.IADD R55, R55, 0x1, -R4 ;  /* 0x0000000137379824 */ /* 0x000fe200078e0a04 */
[C---:B------:R-:W-:Y:S01]  /*33e0*/  ISETP.GT.U32.AND P1, PT, R4.reuse, R59, PT ;  /* 0x0000003b0400720c */ /* 0x040fe20003f24070 */
[C---:B------:R-:W-:Y:S02]  /*33f0*/  IMAD R61, R4.reuse, R54, R63 ;  /* 0x00000036043d7224 */ /* 0x040fe400078e023f */
[----:B------:R-:W-:-:S02]  /*3400*/  IMAD R63, R4, R56, R67 ;  /* 0x00000038043f7224 */ /* 0x000fc400078e0243 */
[----:B------:R-:W-:Y:S02]  /*3410*/  IMAD.HI.U32 R54, R15, R70, RZ ;  /* 0x000000460f367227 */ /* 0x000fe400078e00ff */
[-C--:B------:R-:W-:Y:S02]  /*3420*/  @!P4 IADD3 R57, PT, PT, R57, -R4.reuse, RZ ;  /* 0x800000043939c210 */ /* 0x080fe40007ffe0ff */
[C---:B------:R-:W-:Y:S02]  /*3430*/  IMAD R67, R4.reuse, R65, R69 ;  /* 0x0000004104437224 */ /* 0x040fe400078e0245 */
[----:B------:R-:W-:Y:S01]  /*3440*/  ISETP.GT.U32.AND P4, PT, R4, R57, PT ;  /* 0x000000390400720c */ /* 0x000fe20003f84070 */
[----:B------:R-:W-:Y:S01]  /*3450*/  IMAD.MOV R69, RZ, RZ, -R54 ;  /* 0x000000ffff457224 */ /* 0x000fe200078e0a36 */
[----:B------:R-:W-:Y:S01]  /*3460*/  @!P1 IADD3 R59, PT, PT, R59, -R4, RZ ;  /* 0x800000043b3b9210 */ /* 0x000fe20007ffe0ff */
[----:B------:R-:W-:-:S03]  /*3470*/  IMAD.HI.U32 R56, R15, R75, RZ ;  /* 0x0000004b0f387227 */ /* 0x000fc600078e00ff */
[C---:B------:R-:W-:Y:S01]  /*3480*/  ISETP.GT.U32.AND P1, PT, R4.reuse, R59, PT ;  /* 0x0000003b0400720c */ /* 0x040fe20003f24070 */
[----:B------:R-:W-:Y:S01]  /*3490*/  IMAD R69, R4, R69, R70 ;  /* 0x0000004504457224 */ /* 0x000fe200078e0246 */
[----:B------:R-:W-:Y:S01]  /*34a0*/  IADD3 R56, PT, PT, -R56, RZ, RZ ;  /* 0x000000ff38387210 */ /* 0x000fe20007ffe1ff */
[----:B------:R-:W-:Y:S01]  /*34b0*/  IMAD.HI.U32 R65, R15, R77, RZ ;  /* 0x0000004d0f417227 */ /* 0x000fe200078e00ff */
[----:B------:R-:W-:-:S03]  /*34c0*/  MOV R70, R55 ;  /* 0x0000003700467202 */ /* 0x000fc60000000f00 */
[----:B------:R-:W-:Y:S01]  /*34d0*/  @!P4 IMAD.IADD R57, R57, 0x1, -R4 ;  /* 0x000000013939c824 */ /* 0x000fe200078e0a04 */
[C---:B------:R-:W-:Y:S01]  /*34e0*/  ISETP.GT.U32.AND P4, PT, R4.reuse, R61, PT ;  /* 0x0000003d0400720c */ /* 0x040fe20003f84070 */
[----:B------:R-:W-:Y:S02]  /*34f0*/  IMAD.MOV R65, RZ, RZ, -R65 ;  /* 0x000000ffff417224 */ /* 0x000fe400078e0a41 */
[C---:B------:R-:W-:Y:S01]  /*3500*/  IMAD R75, R4.reuse, R56, R75 ;  /* 0x00000038044b7224 */ /* 0x040fe200078e024b */
[----:B------:R-:W-:Y:S01]  /*3510*/  MOV R72, R57 ;  /* 0x0000003900487202 */ /* 0x000fe20000000f00 */
[C---:B------:R-:W-:Y:S01]  /*3520*/  IMAD R77, R4.reuse, R65, R77 ;  /* 0x00000041044d7224 */ /* 0x040fe200078e024d */
[----:B------:R-:W-:Y:S01]  /*3530*/  @!P1 IADD3 R59, PT, PT, R59, -R4, RZ ;  /* 0x800000043b3b9210 */ /* 0x000fe20007ffe0ff */
[----:B------:R-:W-:Y:S01]  /*3540*/  IMAD.HI.U32 R54, R15, R71, RZ ;  /* 0x000000470f367227 */ /* 0x000fe200078e00ff */
[----:B------:R-:W-:Y:S02]  /*3550*/  ISETP.GT.U32.AND P1, PT, R4, R63, PT ;  /* 0x0000003f0400720c */ /* 0x000fe40003f24070 */
[----:B------:R-:W-:Y:S01]  /*3560*/  IABS R65, R83 ;  /* 0x0000005300417213 */ /* 0x000fe20000000000 */
[----:B------:R-:W-:Y:S01]  /*3570*/  IMAD.MOV R54, RZ, RZ, -R54 ;  /* 0x000000ffff367224 */ /* 0x000fe200078e0a36 */
[----:B------:R-:W-:Y:S01]  /*3580*/  @!P2 IADD3 R72, PT, PT, -R72, RZ, RZ ;  /* 0x000000ff4848a210 */ /* 0x000fe20007ffe1ff */
[----:B------:R-:W-:Y:S01]  /*3590*/  @!P4 IMAD.IADD R61, R61, 0x1, -R4 ;  /* 0x000000013d3dc824 */ /* 0x000fe200078e0a04 */
[C---:B------:R-:W-:Y:S01]  /*35a0*/  ISETP.GT.U32.AND P4, PT, R4.reuse, R67, PT ;  /* 0x000000430400720c */ /* 0x040fe20003f84070 */
[C---:B------:R-:W-:Y:S01]  /*35b0*/  IMAD R71, R4.reuse, R54, R71 ;  /* 0x0000003604477224 */ /* 0x040fe200078e0247 */
[----:B------:R-:W-:Y:S01]  /*35c0*/  IABS R56, R118 ;  /* 0x0000007600387213 */ /* 0x000fe20000000000 */
[----:B------:R-:W-:Y:S01]  /*35d0*/  @!P3 IMAD.MOV R70, RZ, RZ, -R70 ;  /* 0x000000ffff46b224 */ /* 0x000fe200078e0a46 */
[----:B------:R-:W-:Y:S01]  /*35e0*/  ISETP.GT.U32.AND P3, PT, R4, R61, PT ;  /* 0x0000003d0400720c */ /* 0x000fe20003f64070 */
[----:B------:R-:W-:Y:S01]  /*35f0*/  IMAD.HI.U32 R54, R15, R73, RZ ;  /* 0x000000490f367227 */ /* 0x000fe200078e00ff */
[----:B------:R-:W-:-:S03]  /*3600*/  IABS R57, R116 ;  /* 0x0000007400397213 */ /* 0x000fc60000000000 */
[----:B------:R-:W-:Y:S01]  /*3610*/  @!P1 IMAD.IADD R63, R63, 0x1, -R4 ;  /* 0x000000013f3f9824 */ /* 0x000fe200078e0a04 */
[----:B------:R-:W-:Y:S01]  /*3620*/  ISETP.GT.U32.AND P1, PT, R4, R69, PT ;  /* 0x000000450400720c */ /* 0x000fe20003f24070 */
[----:B------:R-:W-:-:S04]  /*3630*/  IMAD.HI.U32 R15, R15, R65, RZ ;  /* 0x000000410f0f7227 */ /* 0x000fc800078e00ff */
[----:B------:R-:W-:Y:S01]  /*3640*/  @!P4 IMAD.IADD R67, R67, 0x1, -R4 ;  /* 0x000000014343c824 */ /* 0x000fe200078e0a04 */
[C---:B------:R-:W-:Y:S01]  /*3650*/  ISETP.GT.U32.AND P4, PT, R4.reuse, R63, PT ;  /* 0x0000003f0400720c */ /* 0x040fe20003f84070 */
[----:B------:R-:W-:Y:S02]  /*3660*/  IMAD.MOV R54, RZ, RZ, -R54 ;  /* 0x000000ffff367224 */ /* 0x000fe400078e0a36 */
[----:B------:R-:W-:Y:S02]  /*3670*/  IMAD.MOV R15, RZ, RZ, -R15 ;  /* 0x000000ffff0f7224 */ /* 0x000fe400078e0a0f */
[----:B------:R-:W-:Y:S01]  /*3680*/  IMAD.MOV.U32 R74, RZ, RZ, R59 ;  /* 0x000000ffff4a7224 */ /* 0x000fe200078e003b */
[----:B------:R-:W-:Y:S01]  /*3690*/  IABS R59, R114 ;  /* 0x00000072003b7213 */ /* 0x000fe20000000000 */
[----:B------:R-:W-:Y:S01]  /*36a0*/  @!P1 IMAD.IADD R69, R69, 0x1, -R4 ;  /* 0x0000000145459824 */ /* 0x000fe200078e0a04 */
[C---:B------:R-:W-:Y:S01]  /*36b0*/  ISETP.GT.U32.AND P1, PT, R4.reuse, R67, PT ;  /* 0x000000430400720c */ /* 0x040fe20003f24070 */
[----:B------:R-:W-:-:S02]  /*36c0*/  IMAD R73, R4, R54, R73 ;  /* 0x0000003604497224 */ /* 0x000fc400078e0249 */
[C---:B------:R-:W-:Y:S01]  /*36d0*/  IMAD R65, R4.reuse, R15, R65 ;  /* 0x0000000f04417224 */ /* 0x040fe200078e0241 */
[C---:B------:R-:W-:Y:S01]  /*36e0*/  ISETP.GT.U32.AND P2, PT, R4.reuse, R69, PT ;  /* 0x000000450400720c */ /* 0x040fe20003f44070 */
[----:B------:R-:W-:Y:S01]  /*36f0*/  @!P6 IMAD.MOV R74, RZ, RZ, -R74 ;  /* 0x000000ffff4ae224 */ /* 0x000fe200078e0a4a */
[----:B------:R-:W-:Y:S01]  /*3700*/  @!P4 IADD3 R63, PT, PT, R63, -R4, RZ ;  /* 0x800000043f3fc210 */ /* 0x000fe20007ffe0ff */
[--C-:B------:R-:W-:Y:S01]  /*3710*/  @!P3 IMAD.IADD R61, R61, 0x1, -R4.reuse ;  /* 0x000000013d3db824 */ /* 0x100fe200078e0a04 */
[C---:B------:R-:W-:Y:S01]  /*3720*/  ISETP.GT.U32.AND P4, PT, R4.reuse, R75, PT ;  /* 0x0000004b0400720c */ /* 0x040fe20003f84070 */
[----:B------:R-:W-:Y:S01]  /*3730*/  IMAD.HI.U32 R15, R5, R56, RZ ;  /* 0x00000038050f7227 */ /* 0x000fe200078e00ff */
[C---:B------:R-:W-:Y:S02]  /*3740*/  ISETP.GT.U32.AND P6, PT, R4.reuse, R71, PT ;  /* 0x000000470400720c */ /* 0x040fe40003fc4070 */
[C---:B------:R-:W-:Y:S01]  /*3750*/  ISETP.GT.U32.AND P3, PT, R4.reuse, R73, PT ;  /* 0x000000490400720c */ /* 0x040fe20003f64070 */
[----:B------:R-:W-:Y:S01]  /*3760*/  @!P1 IMAD.IADD R67, R67, 0x1, -R4 ;  /* 0x0000000143439824 */ /* 0x000fe200078e0a04 */
[----:B------:R-:W-:Y:S01]  /*3770*/  ISETP.GT.U32.AND P1, PT, R4, R77, PT ;  /* 0x0000004d0400720c */ /* 0x000fe20003f24070 */
[----:B------:R-:W-:Y:S01]  /*3780*/  IMAD.HI.U32 R54, R5, R59, RZ ;  /* 0x0000003b05367227 */ /* 0x000fe200078e00ff */
[----:B------:R-:W-:-:S03]  /*3790*/  IADD3 R15, PT, PT, -R15, RZ, RZ ;  /* 0x000000ff0f0f7210 */ /* 0x000fc60007ffe1ff */
[--C-:B------:R-:W-:Y:S01]  /*37a0*/  @!P2 IMAD.IADD R69, R69, 0x1, -R4.reuse ;  /* 0x000000014545a824 */ /* 0x100fe200078e0a04 */
[----:B------:R-:W-:Y:S01]  /*37b0*/  ISETP.GE.AND P2, PT, R76, RZ, PT ;  /* 0x000000ff4c00720c */ /* 0x000fe20003f46270 */
[--C-:B------:R-:W-:Y:S01]  /*37c0*/  @!P4 IMAD.IADD R75, R75, 0x1, -R4.reuse ;  /* 0x000000014b4bc824 */ /* 0x100fe200078e0a04 */
[----:B------:R-:W-:Y:S01]  /*37d0*/  MOV R76, R61 ;  /* 0x0000003d004c7202 */ /* 0x000fe20000000f00 */
[----:B------:R-:W-:Y:S01]  /*37e0*/  IMAD.HI.U32 R17, R5, R57, RZ ;  /* 0x0000003905117227 */ /* 0x000fe200078e00ff */
[----:B------:R-:W-:Y:S02]  /*37f0*/  @!P6 IADD3 R71, PT, PT, R71, -R4, RZ ;  /* 0x800000044747e210 */ /* 0x000fe40007ffe0ff */
[----:B------:R-:W-:Y:S01]  /*3800*/  ISETP.GE.AND P6, PT, R78, RZ, PT ;  /* 0x000000ff4e00720c */ /* 0x000fe20003fc6270 */
[--C-:B------:R-:W-:Y:S01]  /*3810*/  @!P1 IMAD.IADD R77, R77, 0x1, -R4.reuse ;  /* 0x000000014d4d9824 */ /* 0x100fe200078e0a04 */
[C---:B------:R-:W-:Y:S01]  /*3820*/  ISETP.GT.U32.AND P1, PT, R4.reuse, R75, PT ;  /* 0x0000004b0400720c */ /* 0x040fe20003f24070 */
[----:B------:R-:W-:Y:S01]  /*3830*/  @!P3 IMAD.IADD R73, R73, 0x1, -R4 ;  /* 0x000000014949b824 */ /* 0x000fe200078e0a04 */
[----:B------:R-:W-:Y:S01]  /*3840*/  IABS R61, R112 ;  /* 0x00000070003d7213 */ /* 0x000fe20000000000 */
[----:B------:R-:W-:Y:S01]  /*3850*/  IMAD.MOV.U32 R78, RZ, RZ, R63 ;  /* 0x000000ffff4e7224 */ /* 0x000fe200078e003f */
[C---:B------:R-:W-:Y:S01]  /*3860*/  ISETP.GT.U32.AND P3, PT, R4.reuse, R71, PT ;  /* 0x000000470400720c */ /* 0x040fe20003f64070 */
[----:B------:R-:W-:Y:S01]  /*3870*/  IMAD.MOV R54, RZ, RZ, -R54 ;  /* 0x000000ffff367224 */ /* 0x000fe200078e0a36 */
[----:B------:R-:W-:Y:S01]  /*3880*/  ISETP.GT.U32.AND P4, PT, R4, R73, PT ;  /* 0x000000490400720c */ /* 0x000fe20003f84070 */
[----:B------:R-:W-:Y:S01]  /*3890*/  @!P0 IMAD.MOV R78, RZ, RZ, -R78 ;  /* 0x000000ffff4e8224 */ /* 0x000fe200078e0a4e */
[----:B------:R-:W-:Y:S01]  /*38a0*/  @!P5 IADD3 R76, PT, PT, -R76, RZ, RZ ;  /* 0x000000ff4c4cd210 */ /* 0x000fe20007ffe1ff */
[----:B------:R-:W-:Y:S01]  /*38b0*/  IMAD.HI.U32 R55, R5, R61, RZ ;  /* 0x0000003d05377227 */ /* 0x000fe200078e00ff */
[----:B------:R-:W-:-:S02]  /*38c0*/  ISETP.GT.U32.AND P0, PT, R4, R77, PT ;  /* 0x0000004d0400720c */ /* 0x000fc40003f04070 */
[----:B------:R-:W-:Y:S01]  /*38d0*/  ISETP.GE.AND P5, PT, R79, RZ, PT ;  /* 0x000000ff4f00720c */ /* 0x000fe20003fa6270 */
[----:B------:R-:W-:Y:S01]  /*38e0*/  @!P1 IMAD.IADD R75, R75, 0x1, -R4 ;  /* 0x000000014b4b9824 */ /* 0x000fe200078e0a04 */
[----:B------:R-:W-:Y:S01]  /*38f0*/  ISETP.GT.U32.AND P1, PT, R4, R65, PT ;  /* 0x000000410400720c */ /* 0x000fe20003f24070 */
[C---:B------:R-:W-:Y:S01]  /*3900*/  IMAD R15, R0.reuse, R15, R56 ;  /* 0x0000000f000f7224 */ /* 0x040fe200078e0238 */
[----:B------:R-:W-:Y:S01]  /*3910*/  IADD3 R56, PT, PT, -R55, RZ, RZ ;  /* 0x000000ff37387210 */ /* 0x000fe20007ffe1ff */
[----:B------:R-:W-:Y:S01]  /*3920*/  IMAD.MOV R17, RZ, RZ, -R17 ;  /* 0x000000ffff117224 */ /* 0x000fe200078e0a11 */
[----:B------:R-:W-:Y:S01]  /*3930*/  @!P3 IADD3 R71, PT, PT, R71, -R4, RZ ;  /* 0x800000044747b210 */ /* 0x000fe20007ffe0ff */
[C---:B------:R-:W-:Y:S01]  /*3940*/  IMAD R55, R0.reuse, R54, R59 ;  /* 0x0000003600377224 */ /* 0x040fe200078e023b */
[----:B------:R-:W-:Y:S01]  /*3950*/  IABS R59, R110 ;  /* 0x0000006e003b7213 */ /* 0x000fe20000000000 */
[C---:B------:R-:W-:Y:S01]  /*3960*/  IMAD R17, R0.reuse, R17, R57 ;  /* 0x0000001100117224 */ /* 0x040fe200078e0239 */
[----:B------:R-:W-:Y:S01]  /*3970*/  IABS R63, R106 ;  /* 0x0000006a003f7213 */ /* 0x000fe20000000000 */
[C---:B------:R-:W-:Y:S01]  /*3980*/  IMAD R57, R0.reuse, R56, R61 ;  /* 0x0000003800397224 */ /* 0x040fe200078e023d */
[----:B------:R-:W-:Y:S01]  /*3990*/  IABS R61, R108 ;  /* 0x0000006c003d7213 */ /* 0x000fe20000000000 */
[--C-:B------:R-:W-:Y:S01]  /*39a0*/  @!P4 IMAD.IADD R73, R73, 0x1, -R4.reuse ;  /* 0x000000014949c824 */ /* 0x100fe200078e0a04 */
[----:B------:R-:W-:Y:S01]  /*39b0*/  IABS R79, R104 ;  /* 0x00000068004f7213 */ /* 0x000fe20000000000 */
[--C-:B------:R-:W-:Y:S01]  /*39c0*/  @!P1 IMAD.IADD R65, R65, 0x1, -R4.reuse ;  /* 0x0000000141419824 */ /* 0x100fe200078e0a04 */
[----:B------:R-:W-:Y:S01]  /*39d0*/  @!P5 IADD3 R71, PT, PT, -R71, RZ, RZ ;  /* 0x000000ff4747d210 */ /* 0x000fe20007ffe1ff */
[----:B------:R-:W-:Y:S01]  /*39e0*/  @!P0 IMAD.IADD R77, R77, 0x1, -R4 ;  /* 0x000000014d4d8824 */ /* 0x000fe200078e0a04 */
[----:B------:R-:W-:Y:S01]  /*39f0*/  ISETP.GT.U32.AND P5, PT, R0, R15, PT ;  /* 0x0000000f0000720c */ /* 0x000fe20003fa4070 */
[----:B------:R-:W-:Y:S01]  /*3a00*/  @!P2 IMAD.MOV R67, RZ, RZ, -R67 ;  /* 0x000000ffff43a224 */ /* 0x000fe200078e0a43 */
[----:B------:R-:W-:Y:S01]  /*3a10*/  ISETP.GT.U32.AND P1, PT, R4, R65, PT ;  /* 0x000000410400720c */ /* 0x000fe20003f24070 */
[----:B------:R-:W-:Y:S01]  /*3a20*/  IMAD.HI.U32 R54, R5, R61, RZ ;  /* 0x0000003d05367227 */ /* 0x000fe200078e00ff */
[----:B------:R-:W-:-:S02]  /*3a30*/  ISETP.GE.AND P2, PT, R83, RZ, PT ;  /* 0x000000ff5300720c */ /* 0x000fc40003f46270 */
[----:B------:R-:W-:Y:S01]  /*3a40*/  ISETP.GE.AND P3, PT, R80, RZ, PT ;  /* 0x000000ff5000720c */ /* 0x000fe20003f66270 */
[----:B------:R-:W-:Y:S01]  /*3a50*/  IMAD.HI.U32 R56, R5, R63, RZ ;  /* 0x0000003f05387227 */ /* 0x000fe200078e00ff */
[----:B------:R-:W-:Y:S02]  /*3a60*/  ISETP.GE.AND P4, PT, R81, RZ, PT ;  /* 0x000000ff5100720c */ /* 0x000fe40003f86270 */
[----:B------:R-:W-:Y:S01]  /*3a70*/  ISETP.GE.AND P0, PT, R82, RZ, PT ;  /* 0x000000ff5200720c */ /* 0x000fe20003f06270 */
[----:B------:R-:W-:Y:S02]  /*3a80*/  IMAD.MOV R54, RZ, RZ, -R54 ;  /* 0x000000ffff367224 */ /* 0x000fe400078e0a36 */
[----:B------:R-:W-:Y:S02]  /*3a90*/  IMAD.MOV R56, RZ, RZ, -R56 ;  /* 0x000000ffff387224 */ /* 0x000fe400078e0a38 */
[----:B------:R-:W-:Y:S01]  /*3aa0*/  @!P1 IMAD.IADD R65, R65, 0x1, -R4 ;  /* 0x0000000141419824 */ /* 0x000fe200078e0a04 */
[----:B------:R-:W-:Y:S01]  /*3ab0*/  ISETP.NE.AND P1, PT, R3, RZ, PT ;  /* 0x000000ff0300720c */ /* 0x000fe20003f25270 */
[----:B------:R-:W-:Y:S01]  /*3ac0*/  IMAD.HI.U32 R4, R5, R59, RZ ;  /* 0x0000003b05047227 */ /* 0x000fe200078e00ff */
[----:B------:R-:W-:-:S03]  /*3ad0*/  LOP3.LUT R3, RZ, R3, RZ, 0x33, !PT ;  /* 0x00000003ff037212 */ /* 0x000fc600078e33ff */
[----:B------:R-:W-:Y:S01]  /*3ae0*/  IMAD.HI.U32 R5, R5, R79, RZ ;  /* 0x0000004f05057227 */ /* 0x000fe200078e00ff */
[----:B------:R-:W-:Y:S02]  /*3af0*/  IADD3 R4, PT, PT, -R4, RZ, RZ ;  /* 0x000000ff04047210 */ /* 0x000fe40007ffe1ff */
[----:B------:R-:W-:Y:S01]  /*3b00*/  @!P4 IADD3 R75, PT, PT, -R75, RZ, RZ ;  /* 0x000000ff4b4bc210 */ /* 0x000fe20007ffe1ff */
[----:B------:R-:W-:Y:S01]  /*3b10*/  @!P6 IMAD.MOV R69, RZ, RZ, -R69 ;  /* 0x000000ffff45e224 */ /* 0x000fe200078e0a45 */
[----:B------:R-:W-:Y:S01]  /*3b20*/  IADD3 R80, PT, PT, -R5, RZ, RZ ;  /* 0x000000ff05507210 */ /* 0x000fe20007ffe1ff */
[C---:B------:R-:W-:Y:S01]  /*3b30*/  IMAD R5, R0.reuse, R4, R59 ;  /* 0x0000000400057224 */ /* 0x040fe200078e023b */
[C---:B------:R-:W-:Y:S01]  /*3b40*/  ISETP.GT.U32.AND P6, PT, R0.reuse, R55, PT ;  /* 0x000000370000720c */ /* 0x040fe20003fc4070 */
[C---:B------:R-:W-:Y:S01]  /*3b50*/  IMAD R59, R0.reuse, R54, R61 ;  /* 0x00000036003b7224 */ /* 0x040fe200078e023d */
[C---:B------:R-:W-:Y:S01]  /*3b60*/  SEL R92, R3.reuse, R25, !P1 ;  /* 0x00000019035c7207 */ /* 0x040fe20004800000 */
[C---:B------:R-:W-:Y:S01]  /*3b70*/  IMAD R61, R0.reuse, R56, R63 ;  /* 0x00000038003d7224 */ /* 0x040fe200078e023f */
[----:B------:R-:W-:Y:S01]  /*3b80*/  SEL R54, R3, R7, !P1 ;  /* 0x0000000703367207 */ /* 0x000fe20004800000 */
[--C-:B------:R-:W-:Y:S01]  /*3b90*/  @!P5 IMAD.IADD R15, R15, 0x1, -R0.reuse ;  /* 0x000000010f0fd824 */ /* 0x100fe200078e0a00 */
[C---:B------:R-:W-:Y:S01]  /*3ba0*/  ISETP.GT.U32.AND P5, PT, R0.reuse, R5, PT ;  /* 0x000000050000720c */ /* 0x040fe20003fa4070 */
[C---:B------:R-:W-:Y:S01]  /*3bb0*/  IMAD R63, R0.reuse, R80, R79 ;  /* 0x00000050003f7224 */ /* 0x040fe200078e024f */
[C---:B------:R-:W-:Y:S01]  /*3bc0*/  ISETP.GT.U32.AND P4, PT, R0.reuse, R59, PT ;  /* 0x0000003b0000720c */ /* 0x040fe20003f84070 */
[----:B------:R-:W-:Y:S01]  /*3bd0*/  @!P2 IMAD.MOV R65, RZ, RZ, -R65 ;  /* 0x000000ffff41a224 */ /* 0x000fe200078e0a41 */
[C---:B------:R-:W-:Y:S01]  /*3be0*/  ISETP.GT.U32.AND P2, PT, R0.reuse, R57, PT ;  /* 0x000000390000720c */ /* 0x040fe20003f44070 */
[----:B------:R-:W-:Y:S01]  /*3bf0*/  @!P3 IMAD.MOV R73, RZ, RZ, -R73 ;  /* 0x000000ffff49b224 */ /* 0x000fe200078e0a49 */
[C---:B------:R-:W-:Y:S01]  /*3c00*/  ISETP.GT.U32.AND P3, PT, R0.reuse, R17, PT ;  /* 0x000000110000720c */ /* 0x040fe20003f64070 */
[----:B------:R-:W-:Y:S01]  /*3c10*/  @!P0 IMAD.MOV R77, RZ, RZ, -R77 ;  /* 0x000000ffff4d8224 */ /* 0x000fe200078e0a4d */
[----:B------:R-:W-:Y:S01]  /*3c20*/  ISETP.GT.U32.AND P0, PT, R0, R63, PT ;  /* 0x0000003f0000720c */ /* 0x000fe20003f04070 */
[----:B------:R-:W-:Y:S01]  /*3c30*/  @!P6 IMAD.IADD R55, R55, 0x1, -R0 ;  /* 0x000000013737e824 */ /* 0x000fe200078e0a00 */
[----:B------:R-:W-:-:S02]  /*3c40*/  SEL R65, R3, R65, !P1 ;  /* 0x0000004103417207 */ /* 0x000fc40004800000 */
[----:B------:R-:W-:Y:S01]  /*3c50*/  SEL R56, R3, R8, !P1 ;  /* 0x0000000803387207 */ /* 0x000fe20004800000 */
[--C-:B------:R-:W-:Y:S01]  /*3c60*/  @!P5 IMAD.IADD R5, R5, 0x1, -R0.reuse ;  /* 0x000000010505d824 */ /* 0x100fe200078e0a00 */
[----:B------:R-:W-:Y:S01]  /*3c70*/  SEL R79, R3, R9, !P1 ;  /* 0x00000009034f7207 */ /* 0x000fe20004800000 */
[--C-:B------:R-:W-:Y:S01]  /*3c80*/  @!P4 IMAD.IADD R59, R59, 0x1, -R0.reuse ;  /* 0x000000013b3bc824 */ /* 0x100fe200078e0a00 */
[C---:B------:R-:W-:Y:S02]  /*3c90*/  SEL R80, R3.reuse, R10, !P1 ;  /* 0x0000000a03507207 */ /* 0x040fe40004800000 */
[C---:B------:R-:W-:Y:S02]  /*3ca0*/  SEL R81, R3.reuse, R11, !P1 ;  /* 0x0000000b03517207 */ /* 0x040fe40004800000 */
[----:B------:R-:W-:Y:S01]  /*3cb0*/  SEL R82, R3, R12, !P1 ;  /* 0x0000000c03527207 */ /* 0x000fe20004800000 */
[----:B------:R-:W-:Y:S01]  /*3cc0*/  @!P0 IMAD.IADD R63, R63, 0x1, -R0 ;  /* 0x000000013f3f8824 */ /* 0x000fe200078e0a00 */
[----:B-1----:R-:W-:-:S02]  /*3cd0*/  SEL R83, R3, R13, !P1 ;  /* 0x0000000d03537207 */ /* 0x002fc40004800000 */
[C---:B------:R-:W-:Y:S02]  /*3ce0*/  SEL R84, R3.reuse, R14, !P1 ;  /* 0x0000000e03547207 */ /* 0x040fe40004800000 */
[C---:B------:R-:W-:Y:S02]  /*3cf0*/  SEL R85, R3.reuse, R16, !P1 ;  /* 0x0000001003557207 */ /* 0x040fe40004800000 */
[C---:B------:R-:W-:Y:S02]  /*3d00*/  SEL R86, R3.reuse, R18, !P1 ;  /* 0x0000001203567207 */ /* 0x040fe40004800000 */
[C---:B------:R-:W-:Y:S02]  /*3d10*/  SEL R87, R3.reuse, R19, !P1 ;  /* 0x0000001303577207 */ /* 0x040fe40004800000 */
[C---:B------:R-:W-:Y:S02]  /*3d20*/  SEL R88, R3.reuse, R20, !P1 ;  /* 0x0000001403587207 */ /* 0x040fe40004800000 */
[----:B------:R-:W-:-:S02]  /*3d30*/  SEL R89, R3, R21, !P1 ;  /* 0x0000001503597207 */ /* 0x000fc40004800000 */
[C---:B------:R-:W-:Y:S02]  /*3d40*/  SEL R90, R3.reuse, R22, !P1 ;  /* 0x00000016035a7207 */ /* 0x040fe40004800000 */
[C---:B------:R-:W-:Y:S02]  /*3d50*/  SEL R91, R3.reuse, R23, !P1 ;  /* 0x00000017035b7207 */ /* 0x040fe40004800000 */
[C---:B------:R-:W-:Y:S02]  /*3d60*/  SEL R24, R3.reuse, R24, !P1 ;  /* 0x0000001803187207 */ /* 0x040fe40004800000 */
[C---:B------:R-:W-:Y:S02]  /*3d70*/  SEL R93, R3.reuse, R26, !P1 ;  /* 0x0000001a035d7207 */ /* 0x040fe40004800000 */
[C---:B------:R-:W-:Y:S01]  /*3d80*/  SEL R94, R3.reuse, R27, !P1 ;  /* 0x0000001b035e7207 */ /* 0x040fe20004800000 */
[----:B------:R-:W1:Y:S01]  /*3d90*/  LDC R26, c[0x0][0x3a0] ;  /* 0x0000e800ff1a7b82 */ /* 0x000e620000000800 */
[C---:B------:R-:W-:Y:S01]  /*3da0*/  SEL R28, R3.reuse, R28, !P1 ;  /* 0x0000001c031c7207 */ /* 0x040fe20004800000 */
[----:B------:R-:W-:Y:S01]  /*3db0*/  IMAD R27, R54, UR12, RZ ;  /* 0x0000000c361b7c24 */ /* 0x000fe2000f8e02ff */
[C---:B------:R-:W-:Y:S01]  /*3dc0*/  SEL R95, R3.reuse, R29, !P1 ;  /* 0x0000001d035f7207 */ /* 0x040fe20004800000 */
[----:B------:R-:W-:Y:S01]  /*3dd0*/  IMAD R29, R56, UR13, RZ ;  /* 0x0000000d381d7c24 */ /* 0x000fe2000f8e02ff */
[----:B------:R-:W-:-:S02]  /*3de0*/  SEL R30, R3, R30, !P1 ;  /* 0x0000001e031e7207 */ /* 0x000fc40004800000 */
[----:B------:R-:W-:Y:S01]  /*3df0*/  SEL R96, R3, R31, !P1 ;  /* 0x0000001f03607207 */ /* 0x000fe20004800000 */
[----:B------:R-:W-:Y:S01]  /*3e00*/  IMAD R31, R79, UR14, RZ ;  /* 0x0000000e4f1f7c24 */ /* 0x000fe2000f8e02ff */
[C---:B------:R-:W-:Y:S02]  /*3e10*/  SEL R32, R3.reuse, R32, !P1 ;  /* 0x0000002003207207 */ /* 0x040fe40004800000 */
[C---:B------:R-:W-:Y:S01]  /*3e20*/  SEL R97, R3.reuse, R33, !P1 ;  /* 0x0000002103617207 */ /* 0x040fe20004800000 */
[----:B------:R-:W-:Y:S01]  /*3e30*/  IMAD R33, R80, UR15, RZ ;  /* 0x0000000f50217c24 */ /* 0x000fe2000f8e02ff */
[C---:B------:R-:W-:Y:S01]  /*3e40*/  SEL R34, R3.reuse, R34, !P1 ;  /* 0x0000002203227207 */ /* 0x040fe20004800000 */
[----:B------:R-:W3:Y:S01]  /*3e50*/  LDCU.64 UR14, c[0x0][0x358] ;  /* 0x00006b00ff0e77ac */ /* 0x000ee20008000a00 */
[----:B------:R-:W-:Y:S01]  /*3e60*/  SEL R98, R3, R35, !P1 ;  /* 0x0000002303627207 */ /* 0x000fe20004800000 */
[----:B------:R-:W-:Y:S01]  /*3e70*/  IMAD R35, R81, UR16, RZ ;  /* 0x0000001051237c24 */ /* 0x000fe2000f8e02ff */
[----:B------:R-:W-:-:S02]  /*3e80*/  SEL R36, R3, R36, !P1 ;  /* 0x0000002403247207 */ /* 0x000fc40004800000 */
[C---:B------:R-:W-:Y:S01]  /*3e90*/  SEL R99, R3.reuse, R37, !P1 ;  /* 0x0000002503637207 */ /* 0x040fe20004800000 */
[----:B------:R-:W-:Y:S01]  /*3ea0*/  IMAD R37, R82, UR17, RZ ;  /* 0x0000001152257c24 */ /* 0x000fe2000f8e02ff */
[C---:B------:R-:W-:Y:S01]  /*3eb0*/  SEL R38, R3.reuse, R38, !P1 ;  /* 0x0000002603267207 */ /* 0x040fe20004800000 */
[----:B------:R-:W-:Y:S01]  /*3ec0*/  IMAD R81, R36, UR39, RZ ;  /* 0x0000002724517c24 */ /* 0x000fe2000f8e02ff */
[----:B------:R-:W-:Y:S01]  /*3ed0*/  SEL R100, R3, R39, !P1 ;  /* 0x0000002703647207 */ /* 0x000fe20004800000 */
[----:B------:R-:W-:Y:S01]  /*3ee0*/  IMAD R39, R83, UR18, RZ ;  /* 0x0000001253277c24 */ /* 0x000fe2000f8e02ff */
[----:B------:R-:W-:Y:S01]  /*3ef0*/  SEL R40, R3, R40, !P1 ;  /* 0x0000002803287207 */ /* 0x000fe20004800000 */
[----:B------:R-:W-:Y:S01]  /*3f00*/  IMAD R83, R99, UR40, RZ ;  /* 0x0000002863537c24 */ /* 0x000fe2000f8e02ff */
[C---:B------:R-:W-:Y:S01]  /*3f10*/  SEL R101, R3.reuse, R41, !P1 ;  /* 0x0000002903657207 */ /* 0x040fe20004800000 */
[----:B------:R-:W-:Y:S01]  /*3f20*/  IMAD R41, R84, UR19, RZ ;  /* 0x0000001354297c24 */ /* 0x000fe2000f8e02ff */
[C---:B------:R-:W-:Y:S01]  /*3f30*/  SEL R42, R3.reuse, R42, !P1 ;  /* 0x0000002a032a7207 */ /* 0x040fe20004800000 */
[----:B------:R-:W-:Y:S01]  /*3f40*/  IMAD R79, R98, UR38, RZ ;  /* 0x00000026624f7c24 */ /* 0x000fe2000f8e02ff */
[----:B------:R-:W-:Y:S01]  /*3f50*/  SEL R102, R3, R43, !P1 ;  /* 0x0000002b03667207 */ /* 0x000fe20004800000 */
[----:B------:R-:W-:Y:S01]  /*3f60*/  IMAD R43, R85, UR20, RZ ;  /* 0x00000014552b7c24 */ /* 0x000fe2000f8e02ff */
[C---:B------:R-:W-:Y:S01]  /*3f70*/  SEL R44, R3.reuse, R44, !P1 ;  /* 0x0000002c032c7207 */ /* 0x040fe20004800000 */
[----:B------:R-:W-:Y:S01]  /*3f80*/  IMAD R85, R38, UR41, RZ ;  /* 0x0000002926557c24 */ /* 0x000fe2000f8e02ff */
[C---:B------:R-:W-:Y:S01]  /*3f90*/  SEL R103, R3.reuse, R45, !P1 ;  /* 0x0000002d03677207 */ /* 0x040fe20004800000 */
[----:B------:R-:W-:Y:S01]  /*3fa0*/  IMAD R45, R86, UR21, RZ ;  /* 0x00000015562d7c24 */ /* 0x000fe2000f8e02ff */
[----:B------:R-:W-:-:S02]  /*3fb0*/  SEL R46, R3, R46, !P1 ;  /* 0x0000002e032e7207 */ /* 0x000fc40004800000 */
        /* <DEDUP_REMOVED lines=48> */
[----:B------:R-:W-:Y:S01]  /*42c0*/  SEL R25, R3, R6, !P1 ;  /* 0x0000000603197207 */ /* 0x000fe20004800000 */
[----:B------:R-:W-:Y:S01]  /*42d0*/  IMAD.U32 R3, RZ, RZ, UR4 ;  /* 0x00000004ff037e24 */ /* 0x000fe2000f8e00ff */
[----:B------:R-:W-:Y:S01]  /*42e0*/  ISETP.GT.U32.AND P1, PT, R0, R61, PT ;  /* 0x0000003d0000720c */ /* 0x000fe20003f24070 */
[----:B------:R-:W-:Y:S01]  /*42f0*/  IMAD R77, R34, UR37, RZ ;  /* 0x00000025224d7c24 */ /* 0x000fe2000f8e02ff */
[-C--:B------:R-:W-:Y:S01]  /*4300*/  @!P2 IADD3 R57, PT, PT, R57, -R0.reuse, RZ ;  /* 0x800000003939a210 */ /* 0x080fe20007ffe0ff */
[----:B------:R-:W-:Y:S01]  /*4310*/  IMAD R95, R102, UR46, RZ ;  /* 0x0000002e665f7c24 */ /* 0x000fe2000f8e02ff */
[-C--:B------:R-:W-:Y:S01]  /*4320*/  @!P3 IADD3 R17, PT, PT, R17, -R0.reuse, RZ ;  /* 0x800000001111b210 */ /* 0x080fe20007ffe0ff */
[----:B------:R-:W4:Y:S01]  /*4330*/  S2UR UR4, SR_CgaCtaId ;  /* 0x00000000000479c3 */ /* 0x000f220000008800 */
[C---:B------:R-:W-:Y:S01]  /*4340*/  ISETP.GT.U32.AND P3, PT, R0.reuse, R15, PT ;  /* 0x0000000f0000720c */ /* 0x040fe20003f64070 */
[----:B------:R-:W-:Y:S01]  /*4350*/  IMAD R119, R119, UR58, RZ ;  /* 0x0000003a77777c24 */ /* 0x000fe2000f8e02ff */
[C---:B------:R-:W-:Y:S01]  /*4360*/  ISETP.GT.U32.AND P4, PT, R0.reuse, R55, PT ;  /* 0x000000370000720c */ /* 0x040fe20003f84070 */
[----:B------:R-:W-:Y:S01]  /*4370*/  IMAD R125, R125, UR61, RZ ;  /* 0x0000003d7d7d7c24 */ /* 0x000fe2000f8e02ff */
[C---:B------:R-:W-:Y:S01]  /*4380*/  ISETP.GT.U32.AND P5, PT, R0.reuse, R5, PT ;  /* 0x000000050000720c */ /* 0x040fe20003fa4070 */
[----:B------:R-:W-:Y:S01]  /*4390*/  IMAD R127, R127, UR62, RZ ;  /* 0x0000003e7f7f7c24 */ /* 0x000fe2000f8e02ff */
[C---:B------:R-:W-:Y:S01]  /*43a0*/  ISETP.GT.U32.AND P0, PT, R0.reuse, R57, PT ;  /* 0x000000390000720c */ /* 0x040fe20003f04070 */
[----:B------:R-:W-:Y:S01]  /*43b0*/  IMAD R133, R133, UR65, RZ ;  /* 0x0000004185857c24 */ /* 0x000fe2000f8e02ff */
[----:B------:R-:W-:Y:S01]  /*43c0*/  ISETP.GE.AND P6, PT, R251, UR8, PT ;  /* 0x00000008fb007c0c */ /* 0x000fe2000bfc6270 */
[----:B------:R-:W1:Y:S01]  /*43d0*/  LDCU.128 UR8, c[0x0][0x380] ;  /* 0x00007000ff0877ac */ /* 0x000e620008000c00 */
[C---:B------:R-:W-:Y:S01]  /*43e0*/  ISETP.GT.U32.AND P2, PT, R0.reuse, R17, PT ;  /* 0x000000110000720c */ /* 0x040fe20003f44070 */
[----:B------:R-:W-:Y:S01]  /*43f0*/  IMAD R141, R141, UR69, RZ ;  /* 0x000000458d8d7c24 */ /* 0x000fe2000f8e02ff */
[-C--:B------:R-:W-:Y:S01]  /*4400*/  @!P1 IADD3 R61, PT, PT, R61, -R0.reuse, RZ ;  /* 0x800000003d3d9210 */ /* 0x080fe20007ffe0ff */
[--C-:B------:R-:W-:Y:S01]  /*4410*/  @!P3 IMAD.IADD R15, R15, 0x1, -R0.reuse ;  /* 0x000000010f0fb824 */ /* 0x100fe200078e0a00 */
[----:B------:R-:W-:Y:S01]  /*4420*/  SEL R3, R3, RZ, !P6 ;  /* 0x000000ff03037207 */ /* 0x000fe20007000000 */
[--C-:B------:R-:W-:Y:S01]  /*4430*/  @!P4 IMAD.IADD R55, R55, 0x1, -R0.reuse ;  /* 0x000000013737c824 */ /* 0x100fe200078e0a00 */
[C---:B------:R-:W-:Y:S01]  /*4440*/  ISETP.GT.U32.AND P3, PT, R0.reuse, R59, PT ;  /* 0x0000003b0000720c */ /* 0x040fe20003f64070 */
[----:B------:R-:W-:Y:S01]  /*4450*/  IMAD R135, R135, UR66, RZ ;  /* 0x0000004287877c24 */ /* 0x000fe2000f8e02ff */
[-C--:B------:R-:W-:Y:S01]  /*4460*/  @!P5 IADD3 R5, PT, PT, R5, -R0.reuse, RZ ;  /* 0x800000000505d210 */ /* 0x080fe20007ffe0ff */
[--C-:B------:R-:W-:Y:S01]  /*4470*/  @!P0 IMAD.IADD R57, R57, 0x1, -R0.reuse ;  /* 0x0000000139398824 */ /* 0x100fe200078e0a00 */
[----:B------:R-:W-:Y:S01]  /*4480*/  ISETP.GT.U32.AND P6, PT, R0, R61, PT ;  /* 0x0000003d0000720c */ /* 0x000fe20003fc4070 */
[----:B------:R-:W-:Y:S01]  /*4490*/  IMAD R131, R131, UR64, RZ ;  /* 0x0000004083837c24 */ /* 0x000fe2000f8e02ff */
[----:B------:R-:W-:Y:S01]  /*44a0*/  ISETP.GE.AND P4, PT, R118, RZ, PT ;  /* 0x000000ff7600720c */ /* 0x000fe20003f86270 */
[----:B------:R-:W-:Y:S01]  /*44b0*/  IMAD R137, R137, UR67, RZ ;  /* 0x0000004389897c24 */ /* 0x000fe2000f8e02ff */
[----:B------:R-:W-:Y:S01]  /*44c0*/  ISETP.GE.AND P5, PT, R114, RZ, PT ;  /* 0x000000ff7200720c */ /* 0x000fe20003fa6270 */
[----:B------:R-:W-:Y:S01]  /*44d0*/  IMAD R139, R139, UR68, RZ ;  /* 0x000000448b8b7c24 */ /* 0x000fe2000f8e02ff */
[----:B------:R-:W-:Y:S01]  /*44e0*/  ISETP.GE.AND P0, PT, R116, RZ, PT ;  /* 0x000000ff7400720c */ /* 0x000fe20003f06270 */
[----:B------:R-:W-:Y:S01]  /*44f0*/  IMAD R145, R145, UR71, RZ ;  /* 0x0000004791917c24 */ /* 0x000fe2000f8e02ff */
[----:B------:R-:W-:Y:S01]  /*4500*/  @!P2 IADD3 R17, PT, PT, R17, -R0, RZ ;  /* 0x800000001111a210 */ /* 0x000fe20007ffe0ff */
[--C-:B------:R-:W-:Y:S01]  /*4510*/  @!P3 IMAD.IADD R59, R59, 0x1, -R0.reuse ;  /* 0x000000013b3bb824 */ /* 0x100fe200078e0a00 */
[----:B------:R-:W-:Y:S01]  /*4520*/  ISETP.GT.U32.AND P2, PT, R0, R63, PT ;  /* 0x0000003f0000720c */ /* 0x000fe20003f44070 */
[----:B------:R-:W-:Y:S01]  /*4530*/  IMAD R147, R147, UR72, RZ ;  /* 0x0000004893937c24 */ /* 0x000fe2000f8e02ff */
[----:B------:R-:W-:Y:S01]  /*4540*/  ISETP.GE.AND P3, PT, R112, RZ, PT ;  /* 0x000000ff7000720c */ /* 0x000fe20003f66270 */
[----:B------:R-:W-:Y:S01]  /*4550*/  @!P6 IMAD.IADD R61, R61, 0x1, -R0 ;  /* 0x000000013d3de824 */ /* 0x000fe200078e0a00 */
[----:B------:R-:W-:Y:S01]  /*4560*/  ISETP.GE.AND P6, PT, R104, RZ, PT ;  /* 0x000000ff6800720c */ /* 0x000fe20003fc6270 */
[----:B------:R-:W-:Y:S01]  /*4570*/  @!P4 IMAD.MOV R15, RZ, RZ, -R15 ;  /* 0x000000ffff0fc224 */ /* 0x000fe200078e0a0f */
[----:B------:R-:W-:Y:S01]  /*4580*/  ISETP.GE.AND P4, PT, R110, RZ, PT ;  /* 0x000000ff6e00720c */ /* 0x000fe20003f86270 */
[----:B------:R-:W-:Y:S01]  /*4590*/  IMAD R143, R143, UR70, RZ ;  /* 0x000000468f8f7c24 */ /* 0x000fe2000f8e02ff */
[----:B------:R-:W-:Y:S01]  /*45a0*/  @!P5 IADD3 R55, PT, PT, -R55, RZ, RZ ;  /* 0x000000ff3737d210 */ /* 0x000fe20007ffe1ff */
[----:B------:R-:W-:Y:S01]  /*45b0*/  @!P0 IMAD.MOV R17, RZ, RZ, -R17 ;  /* 0x000000ffff118224 */ /* 0x000fe200078e0a11 */
[----:B------:R-:W-:Y:S01]  /*45c0*/  ISETP.GE.AND P5, PT, R106, RZ, PT ;  /* 0x000000ff6a00720c */ /* 0x000fe20003fa6270 */
[----:B------:R-:W-:Y:S01]  /*45d0*/  IMAD R149, R149, UR73, RZ ;  /* 0x0000004995957c24 */ /* 0x000fe2000f8e02ff */
[----:B------:R-:W-:-:S02]  /*45e0*/  ISETP.GE.AND P0, PT, R108, RZ, PT ;  /* 0x000000ff6c00720c */ /* 0x000fc40003f06270 */
[----:B------:R-:W-:Y:S01]  /*45f0*/  @!P2 IADD3 R63, PT, PT, R63, -R0, RZ ;  /* 0x800000003f3fa210 */ /* 0x000fe20007ffe0ff */
[----:B------:R-:W-:Y:S01]  /*4600*/  @!P3 IMAD.MOV R57, RZ, RZ, -R57 ;  /* 0x000000ffff39b224 */ /* 0x000fe200078e0a39 */
[----:B------:R-:W-:Y:S02]  /*4610*/  ISETP.NE.AND P2, PT, R2, RZ, PT ;  /* 0x000000ff0200720c */ /* 0x000fe40003f45270 */
[----:B------:R-:W-:Y:S01]  /*4620*/  LOP3.LUT R2, RZ, R2, RZ, 0x33, !PT ;  /* 0x00000002ff027212 */ /* 0x000fe200078e33ff */
[----:B------:R-:W-:Y:S01]  /*4630*/  @!P4 IMAD.MOV R5, RZ, RZ, -R5 ;  /* 0x000000ffff05c224 */ /* 0x000fe200078e0a05 */
[----:B------:R-:W-:Y:S01]  /*4640*/  ISETP.NE.U32.AND P1, PT, R3, RZ, PT ;  /* 0x000000ff0300720c */ /* 0x000fe20003f25070 */
[----:B------:R-:W-:Y:S01]  /*4650*/  @!P6 IMAD.MOV R63, RZ, RZ, -R63 ;  /* 0x000000ffff3fe224 */ /* 0x000fe200078e0a3f */
[C---:B------:R-:W-:Y:S01]  /*4660*/  SEL R0, R2.reuse, R15, !P2 ;  /* 0x0000000f02007207 */ /* 0x040fe20005000000 */
[----:B------:R-:W-:Y:S01]  /*4670*/  @!P5 IMAD.MOV R61, RZ, RZ, -R61 ;  /* 0x000000ffff3dd224 */ /* 0x000fe200078e0a3d */
[----:B------:R-:W-:-:S02]  /*4680*/  SEL R17, R2, R17, !P2 ;  /* 0x0000001102117207 */ /* 0x000fc40005000000 */
[----:B------:R-:W-:Y:S01]  /*4690*/  @!P0 IADD3 R59, PT, PT, -R59, RZ, RZ ;  /* 0x000000ff3b3b8210 */ /* 0x000fe20007ffe1ff */
        /* <DEDUP_REMOVED lines=13> */
[----:B-1----:R-:W-:Y:S01]  /*4770*/  LEA R8, P2, R0, UR8, 0x2 ;  /* 0x0000000800087c11 */ /* 0x002fe2000f8410ff */
[----:B------:R-:W-:Y:S01]  /*4780*/  IMAD R6, R6, UR5, RZ ;  /* 0x0000000506067c24 */ /* 0x000fe2000f8e02ff */
[----:B------:R-:W-:Y:S01]  /*4790*/  LEA R150, P0, R247, UR10, 0x2 ;  /* 0x0000000af7967c11 */ /* 0x000fe2000f8010ff */
[----:B------:R-:W-:Y:S01]  /*47a0*/  IMAD R7, R7, UR5, RZ ;  /* 0x0000000507077c24 */ /* 0x000fe2000f8e02ff */
[----:B------:R-:W-:Y:S01]  /*47b0*/  LEA R10, P6, R2, UR8, 0x2 ;  /* 0x00000008020a7c11 */ /* 0x000fe2000f8c10ff */
[----:B------:R-:W-:Y:S01]  /*47c0*/  IMAD R23, R23, UR5, RZ ;  /* 0x0000000517177c24 */ /* 0x000fe2000f8e02ff */
[----:B------:R-:W1:Y:S01]  /*47d0*/  LDCU UR5, c[0x0][0x3b0] ;  /* 0x00007600ff0577ac */ /* 0x000e620008000800 */
[----:B------:R-:W-:Y:S01]  /*47e0*/  LEA R18, P5, R6, UR8, 0x2 ;  /* 0x0000000806127c11 */ /* 0x000fe2000f8a10ff */
[----:B------:R-:W-:Y:S01]  /*47f0*/  IMAD R61, R93, UR29, RZ ;  /* 0x0000001d5d3d7c24 */ /* 0x000fe2000f8e02ff */
[----:B------:R-:W-:Y:S01]  /*4800*/  LEA.HI.X.SX32 R11, R2, UR9, 0x2, P6 ;  /* 0x00000009020b7c11 */ /* 0x000fe2000b0f16ff */
[----:B------:R-:W-:Y:S01]  /*4810*/  IMAD R93, R42, UR45, RZ ;  /* 0x0000002d2a5d7c24 */ /* 0x000fe2000f8e02ff */
[----:B------:R-:W-:Y:S01]  /*4820*/  LEA.HI.X.SX32 R19, R6, UR9, 0x2, P5 ;  /* 0x0000000906137c11 */ /* 0x000fe2000a8f16ff */
[----:B------:R-:W-:Y:S01]  /*4830*/  IMAD R91, R101, UR44, RZ ;  /* 0x0000002c655b7c24 */ /* 0x000fe2000f8e02ff */
[----:B------:R-:W-:Y:S01]  /*4840*/  LEA R20, P6, R7, UR8, 0x2 ;  /* 0x0000000807147c11 */ /* 0x000fe2000f8c10ff */
[----:B------:R-:W-:Y:S01]  /*4850*/  IMAD R63, R94, UR30, RZ ;  /* 0x0000001e5e3f7c24 */ /* 0x000fe2000f8e02ff */
[----:B------:R-:W-:Y:S01]  /*4860*/  IADD3 R6, PT, PT, R26, -0x1, RZ ;  /* 0xffffffff1a067810 */ /* 0x000fe20007ffe0ff */
[----:B------:R-:W-:Y:S01]  /*4870*/  IMAD R26, R65, UR6, RZ ;  /* 0x00000006411a7c24 */ /* 0x000fe2000f8e02ff */
[----:B------:R-:W-:Y:S01]  /*4880*/  LEA.HI.X.SX32 R9, R0, UR9, 0x2, P2 ;  /* 0x0000000900097c11 */ /* 0x000fe200090f16ff */
[----:B------:R-:W-:Y:S01]  /*4890*/  IMAD R65, R28, UR31, RZ ;  /* 0x0000001f1c417c24 */ /* 0x000fe2000f8e02ff */
[----:B------:R-:W-:Y:S01]  /*48a0*/  LEA R12, P2, R3, UR8, 0x2 ;  /* 0x00000008030c7c11 */ /* 0x000fe2000f8410ff */
[----:B------:R-:W-:Y:S01]  /*48b0*/  IMAD R101, R46, UR49, RZ ;  /* 0x000000312e657c24 */ /* 0x000fe2000f8e02ff */
[----:B------:R-:W-:Y:S01]  /*48c0*/  LEA.HI.X.SX32 R21, R7, UR9, 0x2, P6 ;  /* 0x0000000907157c11 */ /* 0x000fe2000b0f16ff */
[----:B------:R-:W-:Y:S01]  /*48d0*/  IMAD R59, R92, UR28, RZ ;  /* 0x0000001c5c3b7c24 */ /* 0x000fe2000f8e02ff */
[----:B------:R-:W-:Y:S01]  /*48e0*/  LEA R16, P4, R5, UR8, 0x2 ;  /* 0x0000000805107c11 */ /* 0x000fe2000f8810ff */
[----:B-1----:R-:W-:Y:S01]  /*48f0*/  IMAD R151, R25, UR5, RZ ;  /* 0x0000000519977c24 */ /* 0x002fe2000f8e02ff */
[----:B------:R-:W-:Y:S01]  /*4900*/  LEA.HI.X.SX32 R7, R247, UR11, 0x2, P0 ;  /* 0x0000000bf7077c11 */ /* 0x000fe200080f16ff */
[----:B------:R-:W1:Y:S01]  /*4910*/  LDC R0, c[0x0][0x3a0] ;  /* 0x0000e800ff007b82 */ /* 0x000e620000000800 */
[----:B------:R-:W-:Y:S01]  /*4920*/  LEA R14, P3, R4, UR8, 0x2 ;  /* 0x00000008040e7c11 */ /* 0x000fe2000f8610ff */
[----:B------:R-:W-:Y:S01]  /*4930*/  UMOV UR5, 0x400 ;  /* 0x0000040000057882 */ /* 0x000fe20000000000 */
[----:B------:R-:W-:Y:S01]  /*4940*/  LEA.HI.X.SX32 R13, R3, UR9, 0x2, P2 ;  /* 0x00000009030d7c11 */ /* 0x000fe200090f16ff */
[----:B----4-:R-:W-:Y:S01]  /*4950*/  ULEA UR5, UR4, UR5, 0x18 ;  /* 0x0000000504057291 */ /* 0x010fe2000f8ec0ff */
[-C--:B------:R-:W-:Y:S01]  /*4960*/  LEA R24, P0, R26, R150.reuse, 0x2 ;  /* 0x000000961a187211 */ /* 0x080fe200078010ff */
[C---:B------:R-:W-:Y:S01]  /*4970*/  IMAD.WIDE R176, R180.reuse, 0x4, R18 ;  /* 0x00000004b4b07825 */ /* 0x040fe200078e0212 */
[----:B------:R-:W-:Y:S01]  /*4980*/  LEA R22, P2, R23, UR8, 0x2 ;  /* 0x0000000817167c11 */ /* 0x000fe2000f8410ff */
[----:B------:R-:W4:Y:S01]  /*4990*/  LDC R3, c[0x0][0x3a0] ;  /* 0x0000e800ff037b82 */ /* 0x000f220000000800 */
[----:B------:R-:W-:Y:S01]  /*49a0*/  LEA.HI.X.SX32 R17, R5, UR9, 0x2, P4 ;  /* 0x0000000905117c11 */ /* 0x000fe2000a0f16ff */
[----:B------:R-:W-:Y:S01]  /*49b0*/  IMAD.WIDE R170, R180, 0x4, R12 ;  /* 0x00000004b4aa7825 */ /* 0x000fe200078e020c */
[----:B------:R-:W-:Y:S01]  /*49c0*/  LEA.HI.X.SX32 R15, R4, UR9, 0x2, P3 ;  /* 0x00000009040f7c11 */ /* 0x000fe200098f16ff */
[----:B------:R-:W1:Y:S01]  /*49d0*/  LDCU UR6, c[0x0][0x3a0] ;  /* 0x00007400ff0677ac */ /* 0x000e620008000800 */
[-C--:B------:R-:W-:Y:S01]  /*49e0*/  LEA.HI.X.SX32 R25, R26, R7.reuse, 0x2, P0 ;  /* 0x000000071a197211 */ /* 0x080fe200000f16ff */
[C---:B------:R-:W-:Y:S01]  /*49f0*/  IMAD.WIDE R174, R180.reuse, 0x4, R16 ;  /* 0x00000004b4ae7825 */ /* 0x040fe200078e0210 */
[-C--:B------:R-:W-:Y:S01]  /*4a00*/  LEA R32, P4, R33, R150.reuse, 0x2 ;  /* 0x0000009621207211 */ /* 0x080fe200078810ff */
[----:B------:R-:W2:Y:S01]  /*4a10*/  LDC R4, c[0x0][0x3a0] ;  /* 0x0000e800ff047b82 */ /* 0x000ea20000000800 */
[----:B------:R-:W-:Y:S01]  /*4a20*/  LEA.HI.X.SX32 R23, R23, UR9, 0x2, P2 ;  /* 0x0000000917177c11 */ /* 0x000fe200090f16ff */
[----:B------:R-:W-:Y:S01]  /*4a30*/  STL.64 [R1+0x1f30], R24 ;  /* 0x001f301801007387 */ /* 0x000fe20000100a00 */
[-C--:B------:R-:W-:Y:S01]  /*4a40*/  LEA R26, P3, R27, R150.reuse, 0x2 ;  /* 0x000000961b1a7211 */ /* 0x080fe200078610ff */
[----:B------:R-:W-:Y:S01]  /*4a50*/  IMAD.WIDE R172, R180, 0x4, R14 ;  /* 0x00000004b4ac7825 */ /* 0x000fe200078e020e */
[-C--:B------:R-:W-:Y:S01]  /*4a60*/  LEA R28, P2, R29, R150.reuse, 0x2 ;  /* 0x000000961d1c7211 */ /* 0x080fe200078410ff */
[----:B------:R-:W1:Y:S01]  /*4a70*/  LDCU.64 UR8, c[0x0][0x3a8] ;  /* 0x00007500ff0877ac */ /* 0x000e620008000a00 */
[-C--:B------:R-:W-:Y:S01]  /*4a80*/  LEA R30, P0, R31, R150.reuse, 0x2 ;  /* 0x000000961f1e7211 */ /* 0x080fe200078010ff */
[----:B------:R-:W2:Y:S01]  /*4a90*/  LDC R2, c[0x0][0x3a0] ;  /* 0x0000e800ff027b82 */ /* 0x000ea20000000800 */
[----:B------:R-:W-:Y:S01]  /*4aa0*/  LEA R36, P5, R37, R150, 0x2 ;  /* 0x0000009625247211 */ /* 0x000fe200078a10ff */
[----:B-1----:R-:W-:Y:S01]  /*4ab0*/  VIADD R0, R0, 0xffffffeb ;  /* 0xffffffeb00007836 */ /* 0x002fe20000000000 */
[-C--:B------:R-:W-:Y:S01]  /*4ac0*/  LEA.HI.X.SX32 R33, R33, R7.reuse, 0x2, P4 ;  /* 0x0000000721217211 */ /* 0x080fe200020f16ff */
[----:B------:R-:W-:Y:S01]  /*4ad0*/  IMAD.WIDE R178, R180, 0x4, R20 ;  /* 0x00000004b4b27825 */ /* 0x000fe200078e0214 */
[----:B------:R-:W-:-:S02]  /*4ae0*/  LEA.HI.X.SX32 R27, R27, R7, 0x2, P3 ;  /* 0x000000071b1b7211 */ /* 0x000fc400018f16ff */
[-C--:B------:R-:W-:Y:S01]  /*4af0*/  LEA R44, P4, R45, R150.reuse, 0x2 ;  /* 0x000000962d2c7211 */ /* 0x080fe200078810ff */
[----:B------:R-:W1:Y:S01]  /*4b00*/  LDC R5, c[0x0][0x3a0] ;  /* 0x0000e800ff057b82 */ /* 0x000e620000000800 */
[-C--:B------:R-:W-:Y:S01]  /*4b10*/  LEA R38, P3, R39, R150.reuse, 0x2 ;  /* 0x0000009627267211 */ /* 0x080fe200078610ff */
[----:B------:R-:W-:Y:S01]  /*4b20*/  STL.64 [R1+0x1f38], R26 ;  /* 0x001f381a01007387 */ /* 0x000fe20000100a00 */
[-C--:B------:R-:W-:Y:S01]  /*4b30*/  LEA.HI.X.SX32 R29, R29, R7.reuse, 0x2, P2 ;  /* 0x000000071d1d7211 */ /* 0x080fe200010f16ff */
[----:B----4-:R-:W-:Y:S01]  /*4b40*/  VIADD R3, R3, 0xffffffef ;  /* 0xffffffef03037836 */ /* 0x010fe20000000000 */
[-C--:B------:R-:W-:Y:S01]  /*4b50*/  LEA R34, P6, R35, R150.reuse, 0x2 ;  /* 0x0000009623227211 */ /* 0x080fe200078c10ff */
[C---:B------:R-:W-:Y:S01]  /*4b60*/  IMAD.WIDE R182, R196.reuse, 0x4, R8 ;  /* 0x00000004c4b67825 */ /* 0x040fe200078e0208 */
[-C--:B------:R-:W-:Y:S01]  /*4b70*/  LEA R40, P2, R41, R150.reuse, 0x2 ;  /* 0x0000009629287211 */ /* 0x080fe200078410ff */
[----:B------:R-:W-:Y:S01]  /*4b80*/  STL.64 [R1+0x1f40], R28 ;  /* 0x001f401c01007387 */ /* 0x000fe20000100a00 */
[-C--:B------:R-:W-:Y:S01]  /*4b90*/  LEA.HI.X.SX32 R31, R31, R7.reuse, 0x2, P0 ;  /* 0x000000071f1f7211 */ /* 0x080fe200000f16ff */
[C---:B------:R-:W-:Y:S01]  /*4ba0*/  IMAD.WIDE R184, R196.reuse, 0x4, R10 ;  /* 0x00000004c4b87825 */ /* 0x040fe200078e020a */
[-C--:B------:R-:W-:Y:S01]  /*4bb0*/  LEA.HI.X.SX32 R37, R37, R7.reuse, 0x2, P5 ;  /* 0x0000000725257211 */ /* 0x080fe200028f16ff */
[----:B------:R-:W4:Y:S01]  /*4bc0*/  LDC R247, c[0x0][0x3a0] ;  /* 0x0000e800fff77b82 */ /* 0x000f220000000800 */
[-C--:B------:R-:W-:Y:S01]  /*4bd0*/  LEA R42, P0, R43, R150.reuse, 0x2 ;  /* 0x000000962b2a7211 */ /* 0x080fe200078010ff */
[----:B------:R-:W-:Y:S01]  /*4be0*/  STL.64 [R1+0x1f48], R30 ;  /* 0x001f481e01007387 */ /* 0x000fe20000100a00 */
[-C--:B------:R-:W-:Y:S01]  /*4bf0*/  LEA R48, P5, R49, R150.reuse, 0x2 ;  /* 0x0000009631307211 */ /* 0x080fe200078a10ff */
[C---:B------:R-:W-:Y:S01]  /*4c00*/  IMAD.WIDE R186, R196.reuse, 0x4, R12 ;  /* 0x00000004c4ba7825 */ /* 0x040fe200078e020c */
[-C--:B------:R-:W-:Y:S01]  /*4c10*/  LEA.HI.X.SX32 R45, R45, R7.reuse, 0x2, P4 ;  /* 0x000000072d2d7211 */ /* 0x080fe200020f16ff */
[----:B------:R-:W-:Y:S01]  /*4c20*/  STL.64 [R1+0x1f50], R32 ;  /* 0x001f502001007387 */ /* 0x000fe20000100a00 */
[-C--:B------:R-:W-:Y:S01]  /*4c30*/  LEA.HI.X.SX32 R39, R39, R7.reuse, 0x2, P3 ;  /* 0x0000000727277211 */ /* 0x080fe200018f16ff */
[C---:B------:R-:W-:Y:S01]  /*4c40*/  IMAD.WIDE R188, R196.reuse, 0x4, R14 ;  /* 0x00000004c4bc7825 */ /* 0x040fe200078e020e */
[-C--:B------:R-:W-:Y:S01]  /*4c50*/  LEA R56, P4, R57, R150.reuse, 0x2 ;  /* 0x0000009639387211 */ /* 0x080fe200078810ff */
[----:B------:R-:W-:Y:S01]  /*4c60*/  USHF.L.U32 UR9, UR9, 0x6, URZ ;  /* 0x0000000609097899 */ /* 0x000fe200080006ff */
[-C--:B------:R-:W-:Y:S01]  /*4c70*/  LEA.HI.X.SX32 R35, R35, R7.reuse, 0x2, P6 ;  /* 0x0000000723237211 */ /* 0x080fe200030f16ff */
[----:B-1----:R-:W-:Y:S01]  /*4c80*/  VIADD R5, R5, 0xfffffff7 ;  /* 0xfffffff705057836 */ /* 0x002fe20000000000 */
[-C--:B------:R-:W-:Y:S01]  /*4c90*/  LEA R50, P3, R51, R150.reuse, 0x2 ;  /* 0x0000009633327211 */ /* 0x080fe200078610ff */
[C---:B------:R-:W-:Y:S01]  /*4ca0*/  IMAD.WIDE R190, R196.reuse, 0x4, R16 ;  /* 0x00000004c4be7825 */ /* 0x040fe200078e0210 */
[-C--:B------:R-:W-:Y:S01]  /*4cb0*/  LEA.HI.X.SX32 R41, R41, R7.reuse, 0x2, P2 ;  /* 0x0000000729297211 */ /* 0x080fe200010f16ff */
[----:B------:R-:W-:Y:S01]  /*4cc0*/  STL.64 [R1+0x1f58], R34 ;  /* 0x001f582201007387 */ /* 0x000fe20000100a00 */
[-C--:B------:R-:W-:Y:S01]  /*4cd0*/  LEA R46, P6, R47, R150.reuse, 0x2 ;  /* 0x000000962f2e7211 */ /* 0x080fe200078c10ff */
[C---:B------:R-:W-:Y:S01]  /*4ce0*/  IMAD.WIDE R192, R196.reuse, 0x4, R18 ;  /* 0x00000004c4c07825 */ /* 0x040fe200078e0212 */
[-C--:B------:R-:W-:Y:S01]  /*4cf0*/  LEA R52, P2, R53, R150.reuse, 0x2 ;  /* 0x0000009635347211 */ /* 0x080fe200078410ff */
[----:B------:R-:W-:Y:S01]  /*4d00*/  STL.64 [R1+0x1f60], R36 ;  /* 0x001f602401007387 */ /* 0x000fe20000100a00 */
[-C--:B------:R-:W-:Y:S01]  /*4d10*/  LEA.HI.X.SX32 R43, R43, R7.reuse, 0x2, P0 ;  /* 0x000000072b2b7211 */ /* 0x080fe200000f16ff */
[C---:B------:R-:W-:Y:S01]  /*4d20*/  IMAD.WIDE R194, R196.reuse, 0x4, R20 ;  /* 0x00000004c4c27825 */ /* 0x040fe200078e0214 */
[-C--:B------:R-:W-:Y:S01]  /*4d30*/  LEA.HI.X.SX32 R49, R49, R7.reuse, 0x2, P5 ;  /* 0x0000000731317211 */ /* 0x080fe200028f16ff */
[----:B------:R1:W-:Y:S01]  /*4d40*/  STL.64 [R1+0x1f68], R38 ;  /* 0x001f682601007387 */ /* 0x0003e20000100a00 */
[-C--:B------:R-:W-:Y:S01]  /*4d50*/  LEA R54, P0, R55, R150.reuse, 0x2 ;  /* 0x0000009637367211 */ /* 0x080fe200078010ff */
[----:B------:R-:W-:Y:S01]  /*4d60*/  IMAD.WIDE R196, R196, 0x4, R22 ;  /* 0x00000004c4c47825 */ /* 0x000fe200078e0216 */
[-C--:B------:R-:W-:Y:S01]  /*4d70*/  LEA R60, P5, R61, R150.reuse, 0x2 ;  /* 0x000000963d3c7211 */ /* 0x080fe200078a10ff */
[----:B------:R-:W-:Y:S01]  /*4d80*/  STL.64 [R1+0x1f70], R40 ;  /* 0x001f702801007387 */ /* 0x000fe20000100a00 */
[-C--:B------:R-:W-:Y:S01]  /*4d90*/  LEA.HI.X.SX32 R57, R57, R7.reuse, 0x2, P4 ;  /* 0x0000000739397211 */ /* 0x080fe200020f16ff */
[C---:B------:R-:W-:Y:S01]  /*4da0*/  IMAD.WIDE R200, R212.reuse, 0x4, R10 ;  /* 0x00000004d4c87825 */ /* 0x040fe200078e020a */
[-C--:B------:R-:W-:Y:S01]  /*4db0*/  LEA.HI.X.SX32 R51, R51, R7.reuse, 0x2, P3 ;  /* 0x0000000733337211 */ /* 0x080fe200018f16ff */
[----:B------:R-:W-:Y:S01]  /*4dc0*/  STL.64 [R1+0x1f78], R42 ;  /* 0x001f782a01007387 */ /* 0x000fe20000100a00 */
[-C--:B------:R-:W-:Y:S01]  /*4dd0*/  LEA R68, P4, R69, R150.reuse, 0x2 ;  /* 0x0000009645447211 */ /* 0x080fe200078810ff */
        /* <DEDUP_REMOVED lines=14> */
[----:B------:R-:W-:Y:S01]  /*4ec0*/  STL.64 [R1+0x1f98], R50 ;  /* 0x001f983201007387 */ /* 0x000fe20000100a00 */
        /* <DEDUP_REMOVED lines=56> */
[-C--:B--2---:R-:W-:Y:S01]  /*5250*/  LEA R104, P4, R105, R150.reuse, 0x2 ;  /* 0x0000009669687211 */ /* 0x084fe200078810ff */
        /* <DEDUP_REMOVED lines=12> */
[----:B------:R-:W-:Y:S01]  /*5320*/  IMAD.U32 R252, RZ, RZ, UR9 ;  /* 0x00000009fffc7e24 */ /* 0x000fe2000f8e00ff */
[----:B------:R-:W-:Y:S01]  /*5330*/  LEA.HI.X.SX32 R97, R97, R7, 0x2, P5 ;  /* 0x0000000761617211 */ /* 0x000fe200028f16ff */
[----:B------:R-:W-:Y:S01]  /*5340*/  STL.64 [R1+0x2028], R86 ;  /* 0x0020285601007387 */ /* 0x000fe20000100a00 */
[----:B------:R-:W-:-:S02]  /*5350*/  LEA R102, P0, R103, R150, 0x2 ;  /* 0x0000009667667211 */ /* 0x000fc400078010ff */
[-C--:B------:R-:W-:Y:S01]  /*5360*/  LEA R108, P5, R109, R150.reuse, 0x2 ;  /* 0x000000966d6c7211 */ /* 0x080fe200078a10ff */
[----:B------:R-:W-:Y:S01]  /*5370*/  STL.64 [R1+0x2030], R88 ;  /* 0x0020305801007387 */ /* 0x000fe20000100a00 */
[-C--:B------:R-:W-:Y:S02]  /*5380*/  LEA.HI.X.SX32 R105, R105, R7.reuse, 0x2, P4 ;  /* 0x0000000769697211 */ /* 0x080fe400020f16ff */
[-C--:B------:R-:W-:Y:S01]  /*5390*/  LEA.HI.X.SX32 R99, R99, R7.reuse, 0x2, P3 ;  /* 0x0000000763637211 */ /* 0x080fe200018f16ff */
[----:B------:R-:W-:Y:S01]  /*53a0*/  STL.64 [R1+0x2038], R90 ;  /* 0x0020385a01007387 */ /* 0x000fe20000100a00 */
[-C--:B------:R-:W-:Y:S02]  /*53b0*/  LEA R116, P4, R117, R150.reuse, 0x2 ;  /* 0x0000009675747211 */ /* 0x080fe400078810ff */
[----:B------:R-:W-:Y:S01]  /*53c0*/  LEA.HI.X.SX32 R95, R95, R7, 0x2, P6 ;  /* 0x000000075f5f7211 */ /* 0x000fe200030f16ff */
[----:B------:R-:W-:Y:S01]  /*53d0*/  STL.64 [R1+0x2040], R92 ;  /* 0x0020405c01007387 */ /* 0x000fe20000100a00 */
[----:B------:R-:W-:-:S02]  /*53e0*/  LEA R110, P3, R111, R150, 0x2 ;  /* 0x000000966f6e7211 */ /* 0x000fc400078610ff */
[-C--:B------:R-:W-:Y:S01]  /*53f0*/  LEA.HI.X.SX32 R101, R101, R7.reuse, 0x2, P2 ;  /* 0x0000000765657211 */ /* 0x080fe200010f16ff */
[----:B------:R-:W-:Y:S01]  /*5400*/  STL.64 [R1+0x2048], R94 ;  /* 0x0020485e01007387 */ /* 0x000fe20000100a00 */
[-C--:B------:R-:W-:Y:S02]  /*5410*/  LEA R106, P6, R107, R150.reuse, 0x2 ;  /* 0x000000966b6a7211 */ /* 0x080fe400078c10ff */
[-C--:B------:R-:W-:Y:S01]  /*5420*/  LEA R112, P2, R113, R150.reuse, 0x2 ;  /* 0x0000009671707211 */ /* 0x080fe200078410ff */
[----:B------:R-:W-:Y:S01]  /*5430*/  STL.64 [R1+0x2050], R96 ;  /* 0x0020506001007387 */ /* 0x000fe20000100a00 */
[-C--:B------:R-:W-:Y:S02]  /*5440*/  LEA.HI.X.SX32 R103, R103, R7.reuse, 0x2, P0 ;  /* 0x0000000767677211 */ /* 0x080fe400000f16ff */
[----:B------:R-:W-:Y:S01]  /*5450*/  LEA.HI.X.SX32 R109, R109, R7, 0x2, P5 ;  /* 0x000000076d6d7211 */ /* 0x000fe200028f16ff */
[----:B------:R-:W-:Y:S01]  /*5460*/  STL.64 [R1+0x2058], R98 ;  /* 0x0020586201007387 */ /* 0x000fe20000100a00 */
[----:B------:R-:W-:-:S02]  /*5470*/  LEA R114, P0, R115, R150, 0x2 ;  /* 0x0000009673727211 */ /* 0x000fc400078010ff */
[-C--:B------:R-:W-:Y:S01]  /*5480*/  LEA R120, P5, R121, R150.reuse, 0x2 ;  /* 0x0000009679787211 */ /* 0x080fe200078a10ff */
[----:B------:R-:W-:Y:S01]  /*5490*/  STL.64 [R1+0x2060], R100 ;  /* 0x0020606401007387 */ /* 0x000fe20000100a00 */
[-C--:B------:R-:W-:Y:S02]  /*54a0*/  LEA.HI.X.SX32 R117, R117, R7.reuse, 0x2, P4 ;  /* 0x0000000775757211 */ /* 0x080fe400020f16ff */
[-C--:B------:R-:W-:Y:S02]  /*54b0*/  LEA.HI.X.SX32 R111, R111, R7.reuse, 0x2, P3 ;  /* 0x000000076f6f7211 */ /* 0x080fe400018f16ff */
[-C--:B------:R-:W-:Y:S02]  /*54c0*/  LEA R128, P4, R129, R150.reuse, 0x2 ;  /* 0x0000009681807211 */ /* 0x080fe400078810ff */
[----:B------:R-:W-:Y:S02]  /*54d0*/  LEA.HI.X.SX32 R107, R107, R7, 0x2, P6 ;  /* 0x000000076b6b7211 */ /* 0x000fe400030f16ff */
[----:B------:R-:W-:-:S02]  /*54e0*/  LEA R122, P3, R123, R150, 0x2 ;  /* 0x000000967b7a7211 */ /* 0x000fc400078610ff */
[-C--:B------:R-:W-:Y:S02]  /*54f0*/  LEA.HI.X.SX32 R113, R113, R7.reuse, 0x2, P2 ;  /* 0x0000000771717211 */ /* 0x080fe400010f16ff */
[-C--:B------:R-:W-:Y:S02]  /*5500*/  LEA R118, P6, R119, R150.reuse, 0x2 ;  /* 0x0000009677767211 */ /* 0x080fe400078c10ff */
[-C--:B------:R-:W-:Y:S02]  /*5510*/  LEA R124, P2, R125, R150.reuse, 0x2 ;  /* 0x000000967d7c7211 */ /* 0x080fe400078410ff */
[-C--:B------:R-:W-:Y:S02]  /*5520*/  LEA.HI.X.SX32 R115, R115, R7.reuse, 0x2, P0 ;  /* 0x0000000773737211 */ /* 0x080fe400000f16ff */
[----:B------:R-:W-:Y:S02]  /*5530*/  LEA.HI.X.SX32 R121, R121, R7, 0x2, P5 ;  /* 0x0000000779797211 */ /* 0x000fe400028f16ff */
[----:B------:R-:W-:-:S02]  /*5540*/  LEA R126, P0, R127, R150, 0x2 ;  /* 0x000000967f7e7211 */ /* 0x000fc400078010ff */
[-C--:B------:R-:W-:Y:S02]  /*5550*/  LEA R132, P5, R133, R150.reuse, 0x2 ;  /* 0x0000009685847211 */ /* 0x080fe400078a10ff */
        /* <DEDUP_REMOVED lines=14> */
[----:B------:R-:W-:Y:S02]  /*5640*/  ISETP.GE.U32.AND P4, PT, R6, 0x7fffffc0, PT ;  /* 0x7fffffc00600780c */ /* 0x000fe40003f86070 */
[----:B------:R-:W-:Y:S01]  /*5650*/  LEA.HI.X.SX32 R131, R131, R7, 0x2, P6 ;  /* 0x0000000783837211 */ /* 0x000fe200030f16ff */
[----:B------:R-:W2:Y:S01]  /*5660*/  LDC R6, c[0x0][0x3a0] ;  /* 0x0000e800ff067b82 */ /* 0x000ea20000000800 */
[----:B------:R-:W-:-:S02]  /*5670*/  LEA R146, P3, R147, R150, 0x2 ;  /* 0x0000009693927211 */ /* 0x000fc400078610ff */
[-C--:B------:R-:W-:Y:S02]  /*5680*/  LEA.HI.X.SX32 R137, R137, R7.reuse, 0x2, P2 ;  /* 0x0000000789897211 */ /* 0x080fe400010f16ff */
[-C--:B------:R-:W-:Y:S02]  /*5690*/  LEA R142, P6, R143, R150.reuse, 0x2 ;  /* 0x000000968f8e7211 */ /* 0x080fe400078c10ff */
[----:B------:R-:W-:Y:S02]  /*56a0*/  LEA R148, P2, R149, R150, 0x2 ;  /* 0x0000009695947211 */ /* 0x000fe400078410ff */
[-C--:B------:R-:W-:Y:S02]  /*56b0*/  LEA.HI.X.SX32 R139, R139, R7.reuse, 0x2, P0 ;  /* 0x000000078b8b7211 */ /* 0x080fe400000f16ff */
[----:B------:R-:W-:Y:S02]  /*56c0*/  LEA.HI.X.SX32 R145, R145, R7, 0x2, P5 ;  /* 0x0000000791917211 */ /* 0x000fe400028f16ff */
[----:B------:R-:W-:-:S02]  /*56d0*/  IADD3 R4, PT, PT, R4, -0xd, RZ ;  /* 0xfffffff304047810 */ /* 0x000fc40007ffe0ff */
[----:B------:R-:W-:Y:S02]  /*56e0*/  LEA R150, P0, R151, R150, 0x2 ;  /* 0x0000009697967211 */ /* 0x000fe400078010ff */
[----:B------:R-:W-:Y:S02]  /*56f0*/  ISETP.GE.U32.AND P5, PT, R0, 0x7fffffac, PT ;  /* 0x7fffffac0000780c */ /* 0x000fe40003fa6070 */
[----:B------:R-:W-:Y:S02]  /*5700*/  SHF.L.U32 R0, R251, 0x2, RZ ;  /* 0x00000002fb007819 */ /* 0x000fe400000006ff */
[-C--:B------:R-:W-:Y:S02]  /*5710*/  LEA.HI.X.SX32 R147, R147, R7.reuse, 0x2, P3 ;  /* 0x0000000793937211 */ /* 0x080fe400018f16ff */
[----:B------:R-:W-:Y:S01]  /*5720*/  ISETP.GE.U32.AND P3, PT, R4, 0x7fffffb4, PT ;  /* 0x7fffffb40400780c */ /* 0x000fe20003f66070 */
[----:B------:R-:W-:Y:S01]  /*5730*/  VIADD R4, R2, 0xffffffe7 ;  /* 0xffffffe702047836 */ /* 0x000fe20000000000 */
[----:B------:R-:W-:-:S02]  /*5740*/  LEA.HI.X.SX32 R151, R151, R7, 0x2, P0 ;  /* 0x0000000797977211 */ /* 0x000fc400000f16ff */
[-C--:B------:R-:W-:Y:S02]  /*5750*/  LEA.HI.X.SX32 R143, R143, R7.reuse, 0x2, P6 ;  /* 0x000000078f8f7211 */ /* 0x080fe400030f16ff */
[----:B------:R-:W-:Y:S02]  /*5760*/  LEA.HI.X.SX32 R149, R149, R7, 0x2, P2 ;  /* 0x0000000795957211 */ /* 0x000fe400010f16ff */
[----:B------:R-:W-:Y:S01]  /*5770*/  ISETP.GE.U32.AND P0, PT, R152, 0x7fffffbc, PT ;  /* 0x7fffffbc9800780c */ /* 0x000fe20003f06070 */
[----:B------:R-:W1:Y:S01]  /*5780*/  LDC R7, c[0x0][0x3a0] ;  /* 0x0000e800ff077b82 */ /* 0x000e620000000800 */
[----:B------:R-:W-:Y:S02]  /*5790*/  IADD3 R2, PT, PT, R0, UR5, RZ ;  /* 0x0000000500027c10 */ /* 0x000fe4000fffe0ff */
[----:B------:R-:W-:Y:S01]  /*57a0*/  ISETP.GE.U32.AND P6, PT, R3, 0x7fffffb0, PT ;  /* 0x7fffffb00300780c */ /* 0x000fe20003fc6070 */
[C---:B------:R-:W-:Y:S01]  /*57b0*/  IMAD.SHL.U32 R3, R246.reuse, 0x4, RZ ;  /* 0x00000004f6037824 */ /* 0x040fe200078e00ff */
[----:B------:R-:W-:Y:S01]  /*57c0*/  ISETP.GE.U32.AND P2, PT, R5, 0x7fffffb8, PT ;  /* 0x7fffffb80500780c */ /* 0x000fe20003f46070 */
[----:B------:R-:W-:Y:S01]  /*57d0*/  @!PT LDS RZ, [RZ] ;  /* 0x00000000fffff984 */ /* 0x000fe20000000800 */
[----:B------:R-:W-:Y:S01]  /*57e0*/  @!PT LDS RZ, [RZ] ;  /* 0x00000000fffff984 */ /* 0x000fe20000000800 */
[----:B------:R-:W-:Y:S01]  /*57f0*/  @!PT LDS RZ, [RZ] ;  /* 0x00000000fffff984 */ /* 0x000fe20000000800 */
[----:B---3--:R-:W-:Y:S01]  /*5800*/  LDGSTS.E [R2], desc[UR14][R8.64], !P4 ;  /* 0x0000000008027fae */ /* 0x008fe2000e1a100e */
[----:B------:R-:W-:Y:S01]  /*5810*/  IMAD.SHL.U32 R5, R246, 0x8, RZ ;  /* 0x00000008f6057824 */ /* 0x000fe200078e00ff */
[----:B------:R-:W3:Y:S01]  /*5820*/  LDC R152, c[0x0][0x3a0] ;  /* 0x0000e800ff987b82 */ /* 0x000ee20000000800 */
[C---:B------:R-:W-:Y:S01]  /*5830*/  IMAD.WIDE R168, R3.reuse, 0x4, R8 ;  /* 0x0000000403a87825 */ /* 0x040fe200078e0208 */
[----:B------:R-:W-:Y:S03]  /*5840*/  LDGSTS.E [R2+0x100], desc[UR14][R10.64], !P4 ;  /* 0x001000000a027fae */ /* 0x000fe6000e1a100e */
        /* <DEDUP_REMOVED lines=10> */
[----:B------:R-:W-:Y:S01]  /*58f0*/  IMAD.WIDE R156, R3, 0x4, R20 ;  /* 0x00000004039c7825 */ /* 0x000fe200078e0214 */
[----:B------:R-:W-:Y:S01]  /*5900*/  LDGSTS.E [R2+0x700], desc[UR14][R22.64], !P4 ;  /* 0x0070000016027fae */ /* 0x000fe2000e1a100e */
[----:B------:R-:W-:-:S02]  /*5910*/  ISETP.GE.U32.AND P4, PT, R4, 0x7fffffa8, PT ;  /* 0x7fffffa80400780c */ /* 0x000fc40003f86070 */
[----:B------:R-:W-:Y:S01]  /*5920*/  IMAD.WIDE R154, R3, 0x4, R22 ;  /* 0x00000004039a7825 */ /* 0x000fe200078e0216 */
[----:B------:R2:W-:Y:S01]  /*5930*/  LDGSTS.E [R2+0x2000], desc[UR14][R168.64], !P0 ;  /* 0x02000000a8027fae */ /* 0x0005e2000c1a100e */
[----:B-1----:R-:W-:Y:S02]  /*5940*/  IADD3 R3, PT, PT, R7, -0x21, RZ ;  /* 0xffffffdf07037810 */ /* 0x002fe40007ffe0ff */
[C---:B------:R-:W-:Y:S01]  /*5950*/  IMAD.WIDE R38, R5.reuse, 0x4, R8 ;  /* 0x0000000405267825 */ /* 0x040fe200078e0208 */
[----:B------:R1:W-:Y:S03]  /*5960*/  LDGSTS.E [R2+0x2100], desc[UR14][R166.64], !P0 ;  /* 0x02100000a6027fae */ /* 0x0003e6000c1a100e */
        /* <DEDUP_REMOVED lines=12> */
[----:B------:R-:W-:Y:S01]  /*5a30*/  IMAD.WIDE R24, R5, 0x4, R22 ;  /* 0x0000000405187825 */ /* 0x000fe200078e0216 */
[----:B------:R1:W-:Y:S03]  /*5a40*/  LDGSTS.E [R2+0x4000], desc[UR14][R38.64], !P2 ;  /* 0x0400000026027fae */ /* 0x0003e6000d1a100e */
[----:B--2---:R-:W-:Y:S01]  /*5a50*/  VIADD R4, R6, 0xffffffe3 ;  /* 0xffffffe306047836 */ /* 0x004fe20000000000 */
[----:B------:R2:W-:Y:S01]  /*5a60*/  LDGSTS.E [R2+0x4100], desc[UR14][R36.64], !P2 ;  /* 0x0410000024027fae */ /* 0x0005e2000d1a100e */
[----:B------:R-:W2:Y:S01]  /*5a70*/  LDC R6, c[0x0][0x3a0] ;  /* 0x0000e800ff067b82 */ /* 0x000ea20000000800 */
[----:B------:R-:W-:-:S02]  /*5a80*/  IMAD.SHL.U32 R5, R246, 0x10, RZ ;  /* 0x00000010f6057824 */ /* 0x000fc400078e00ff */
[----:B------:R1:W-:Y:S01]  /*5a90*/  LDGSTS.E [R2+0x4200], desc[UR14][R34.64], !P2 ;  /* 0x0420000022027fae */ /* 0x0003e2000d1a100e */
[----:B------:R-:W-:Y:S01]  /*5aa0*/  IMAD R7, R246, 0x14, RZ ;  /* 0x00000014f6077824 */ /* 0x000fe200078e02ff */
[----:B------:R-:W-:Y:S01]  /*5ab0*/  ISETP.GE.U32.AND P0, PT, R4, 0x7fffffa4, PT ;  /* 0x7fffffa40400780c */ /* 0x000fe20003f06070 */
[----:B---3--:R-:W-:Y:S01]  /*5ac0*/  VIADD R4, R152, 0xffffffdb ;  /* 0xffffffdb98047836 */ /* 0x008fe20000000000 */
[----:B------:R3:W-:Y:S01]  /*5ad0*/  LDGSTS.E [R2+0x4300], desc[UR14][R32.64], !P2 ;  /* 0x0430000020027fae */ /* 0x0007e2000d1a100e */
[----:B------:R-:W2:Y:S03]  /*5ae0*/  LDC R152, c[0x0][0x3a0] ;  /* 0x0000e800ff987b82 */ /* 0x000ea60000000800 */
[----:B------:R1:W-:Y:S04]  /*5af0*/  STL.64 [R1+0x480], R168 ;  /* 0x000480a801007387 */ /* 0x0003e80000100a00 */
[----:B------:R2:W-:Y:S04]  /*5b00*/  LDGSTS.E [R2+0x4400], desc[UR14][R30.64], !P2 ;  /* 0x044000001e027fae */ /* 0x0005e8000d1a100e */
[----:B------:R3:W-:Y:S04]  /*5b10*/  STL.64 [R1+0x478], R166 ;  /* 0x000478a601007387 */ /* 0x0007e80000100a00 */
[----:B------:R2:W-:Y:S01]  /*5b20*/  LDGSTS.E [R2+0x4500], desc[UR14][R28.64], !P2 ;  /* 0x045000001c027fae */ /* 0x0005e2000d1a100e */
[----:B-1----:R-:W-:-:S03]  /*5b30*/  IMAD.WIDE R168, R180, 0x4, R10 ;  /* 0x00000004b4a87825 */ /* 0x002fc600078e020a */
[----:B------:R1:W-:Y:S04]  /*5b40*/  STL.64 [R1+0x470], R164 ;  /* 0x000470a401007387 */ /* 0x0003e80000100a00 */
[----:B------:R1:W-:Y:S01]  /*5b50*/  LDGSTS.E [R2+0x4600], desc[UR14][R26.64], !P2 ;  /* 0x046000001a027fae */ /* 0x0003e2000d1a100e */
[----:B---3--:R-:W-:-:S03]  /*5b60*/  IMAD.WIDE R166, R180, 0x4, R8 ;  /* 0x00000004b4a67825 */ /* 0x008fc600078e0208 */
[----:B------:R3:W-:Y:S01]  /*5b70*/  STL.64 [R1+0x468], R162 ;  /* 0x000468a201007387 */ /* 0x0007e20000100a00 */
[----:B------:R-:W-:-:S03]  /*5b80*/  IMAD.WIDE R180, R180, 0x4, R22 ;  /* 0x00000004b4b47825 */ /* 0x000fc600078e0216 */
[----:B------:R2:W-:Y:S01]  /*5b90*/  LDGSTS.E [R2+0x4700], desc[UR14][R24.64], !P2 ;  /* 0x0470000018027fae */ /* 0x0005e2000d1a100e */
[----:B------:R-:W-:Y:S01]  /*5ba0*/  ISETP.GE.U32.AND P2, PT, R3, 0x7fffffa0, PT ;  /* 0x7fffffa00300780c */ /* 0x000fe20003f46070 */
[C---:B------:R-:W-:Y:S02]  /*5bb0*/  IMAD R3, R246.reuse, 0xc, RZ ;  /* 0x0000000cf6037824 */ /* 0x040fe400078e02ff */
[----:B------:R2:W-:Y:S01]  /*5bc0*/  STL.64 [R1+0x460], R160 ;  /* 0x000460a001007387 */ /* 0x0005e20000100a00 */
[----:B-1----:R-:W-:-:S03]  /*5bd0*/  IMAD R164, R246, 0x34, RZ ;  /* 0x00000034f6a47824 */ /* 0x002fc600078e02ff */
[----:B------:R1:W-:Y:S01]  /*5be0*/  STL.64 [R1+0x458], R158 ;  /* 0x0004589e01007387 */ /* 0x0003e20000100a00 */
[----:B---3--:R-:W-:-:S03]  /*5bf0*/  IMAD.WIDE R162, R164, 0x4, R20 ;  /* 0x00000004a4a27825 */ /* 0x008fc600078e0214 */
[----:B------:R3:W-:Y:S04]  /*5c00*/  STL.64 [R1+0x450], R156 ;  /* 0x0004509c01007387 */ /* 0x0007e80000100a00 */
[----:B------:R4:W-:Y:S01]  /*5c10*/  STL.64 [R1+0x448], R154 ;  /* 0x0004489a01007387 */ /* 0x0009e20000100a00 */
[----:B--2---:R-:W-:-:S03]  /*5c20*/  IMAD.WIDE R160, R164, 0x4, R18 ;  /* 0x00000004a4a07825 */ /* 0x004fc600078e0212 */
[----:B------:R2:W-:Y:S01]  /*5c30*/  STL.64 [R1+0x440], R38 ;  /* 0x0004402601007387 */ /* 0x0005e20000100a00 */
[----:B-1----:R-:W-:-:S03]  /*5c40*/  IMAD.WIDE R158, R164, 0x4, R16 ;  /* 0x00000004a49e7825 */ /* 0x002fc600078e0210 */
[----:B------:R1:W-:Y:S01]  /*5c50*/  STL.64 [R1+0x438], R36 ;  /* 0x0004382401007387 */ /* 0x0003e20000100a00 */
[----:B---3--:R-:W-:-:S03]  /*5c60*/  IMAD.WIDE R156, R164, 0x4, R14 ;  /* 0x00000004a49c7825 */ /* 0x008fc600078e020e */
[----:B------:R3:W-:Y:S01]  /*5c70*/  STL.64 [R1+0x430], R34 ;  /* 0x0004302201007387 */ /* 0x0007e20000100a00 */
[----:B----4-:R-:W-:-:S03]  /*5c80*/  IMAD.WIDE R154, R164, 0x4, R12 ;  /* 0x00000004a49a7825 */ /* 0x010fc600078e020c */
        /* <DEDUP_REMOVED lines=8> */
[----:B------:R4:W-:Y:S01]  /*5d10*/  LDGSTS.E [R2+0x6000], desc[UR14][R38.64], !P3 ;  /* 0x0600000026027fae */ /* 0x0009e2000d9a100e */
[----:B--2---:R-:W-:-:S03]  /*5d20*/  IMAD.WIDE R30, R3, 0x4, R16 ;  /* 0x00000004031e7825 */ /* 0x004fc600078e0210 */
[----:B------:R2:W-:Y:S01]  /*5d30*/  STL.64 [R1+0x408], R24 ;  /* 0x0004081801007387 */ /* 0x0005e20000100a00 */
[----:B-1----:R-:W-:-:S03]  /*5d40*/  IMAD.WIDE R28, R3, 0x4, R18 ;  /* 0x00000004031c7825 */ /* 0x002fc600078e0212 */
[----:B------:R1:W-:Y:S01]  /*5d50*/  LDGSTS.E [R2+0x6100], desc[UR14][R36.64], !P3 ;  /* 0x0610000024027fae */ /* 0x0003e2000d9a100e */
[----:B---3--:R-:W-:-:S03]  /*5d60*/  IMAD.WIDE R26, R3, 0x4, R20 ;  /* 0x00000004031a7825 */ /* 0x008fc600078e0214 */
[----:B------:R4:W-:Y:S01]  /*5d70*/  STL.64 [R1+0x400], R38 ;  /* 0x0004002601007387 */ /* 0x0009e20000100a00 */
[----:B--2---:R-:W-:-:S03]  /*5d80*/  IMAD.WIDE R24, R3, 0x4, R22 ;  /* 0x0000000403187825 */ /* 0x004fc600078e0216 */
[----:B------:R2:W-:Y:S01]  /*5d90*/  LDGSTS.E [R2+0x6200], desc[UR14][R34.64], !P3 ;  /* 0x0620000022027fae */ /* 0x0005e2000d9a100e */
[----:B------:R-:W-:-:S03]  /*5da0*/  IADD3 R3, PT, PT, R6, -0x29, RZ ;  /* 0xffffffd706037810 */ /* 0x000fc60007ffe0ff */
[----:B------:R1:W-:Y:S01]  /*5db0*/  STL.64 [R1+0x3f8], R36 ;  /* 0x0003f82401007387 */ /* 0x0003e20000100a00 */
[----:B----4-:R-:W-:-:S03]  /*5dc0*/  IMAD.WIDE R38, R5, 0x4, R8 ;  /* 0x0000000405267825 */ /* 0x010fc600078e0208 */
[----:B------:R3:W-:Y:S04]  /*5dd0*/  LDGSTS.E [R2+0x6300], desc[UR14][R32.64], !P3 ;  /* 0x0630000020027fae */ /* 0x0007e8000d9a100e */
[----:B------:R2:W-:Y:S04]  /*5de0*/  STL.64 [R1+0x3f0], R34 ;  /* 0x0003f02201007387 */ /* 0x0005e80000100a00 */
[----:B------:R4:W-:Y:S01]  /*5df0*/  LDGSTS.E [R2+0x6400], desc[UR14][R30.64], !P3 ;  /* 0x064000001e027fae */ /* 0x0009e2000d9a100e */
[----:B-1----:R-:W-:-:S03]  /*5e00*/  IMAD.WIDE R36, R5, 0x4, R10 ;  /* 0x0000000405247825 */ /* 0x002fc600078e020a */
[----:B------:R3:W-:Y:S04]  /*5e10*/  STL.64 [R1+0x3e8], R32 ;  /* 0x0003e82001007387 */ /* 0x0007e80000100a00 */
[----:B------:R1:W-:Y:S01]  /*5e20*/  LDGSTS.E [R2+0x6500], desc[UR14][R28.64], !P3 ;  /* 0x065000001c027fae */ /* 0x0003e2000d9a100e */
[----:B--2---:R-:W-:-:S03]  /*5e30*/  IMAD.WIDE R34, R5, 0x4, R12 ;  /* 0x0000000405227825 */ /* 0x004fc600078e020c */
[----:B------:R4:W-:Y:S04]  /*5e40*/  STL.64 [R1+0x3e0], R30 ;  /* 0x0003e01e01007387 */ /* 0x0009e80000100a00 */
[----:B------:R2:W-:Y:S01]  /*5e50*/  LDGSTS.E [R2+0x6600], desc[UR14][R26.64], !P3 ;  /* 0x066000001a027fae */ /* 0x0005e2000d9a100e */
[----:B---3--:R-:W-:-:S03]  /*5e60*/  IMAD.WIDE R32, R5, 0x4, R14 ;  /* 0x0000000405207825 */ /* 0x008fc600078e020e */
[----:B------:R1:W-:Y:S04]  /*5e70*/  STL.64 [R1+0x3d8], R28 ;  /* 0x0003d81c01007387 */ /* 0x0003e80000100a00 */
[----:B------:R3:W-:Y:S01]  /*5e80*/  LDGSTS.E [R2+0x6700], desc[UR14][R24.64], !P3 ;  /* 0x0670000018027fae */ /* 0x0007e2000d9a100e */
[----:B----4-:R-:W-:Y:S01]  /*5e90*/  IMAD.WIDE R30, R5, 0x4, R16 ;  /* 0x00000004051e7825 */ /* 0x010fe200078e0210 */
[----:B------:R-:W-:Y:S02]  /*5ea0*/  ISETP.GE.U32.AND P3, PT, R4, 0x7fffff9c, PT ;  /* 0x7fffff9c0400780c */ /* 0x000fe40003f66070 */
[----:B------:R2:W-:Y:S01]  /*5eb0*/  STL.64 [R1+0x3d0], R26 ;  /* 0x0003d01a01007387 */ /* 0x0005e20000100a00 */
[----:B------:R-:W-:Y:S02]  /*5ec0*/  VIADD R4, R153, 0xffffffd3 ;  /* 0xffffffd399047836 */ /* 0x000fe40000000000 */
[C---:B-1----:R-:W-:Y:S01]  /*5ed0*/  IMAD.WIDE R28, R5.reuse, 0x4, R18 ;  /* 0x00000004051c7825 */ /* 0x042fe200078e0212 */
[----:B------:R1:W-:Y:S04]  /*5ee0*/  LDGSTS.E [R2+0x8000], desc[UR14][R38.64], !P6 ;  /* 0x0800000026027fae */ /* 0x0003e8000f1a100e */
[----:B------:R3:W-:Y:S01]  /*5ef0*/  STL.64 [R1+0x3c8], R24 ;  /* 0x0003c81801007387 */ /* 0x0007e20000100a00 */
[----:B--2---:R-:W-:-:S03]  /*5f00*/  IMAD.WIDE R26, R5, 0x4, R20 ;  /* 0x00000004051a7825 */ /* 0x004fc600078e0214 */
[----:B------:R2:W-:Y:S04]  /*5f10*/  LDGSTS.E [R2+0x8100], desc[UR14][R36.64], !P6 ;  /* 0x0810000024027fae */ /* 0x0005e8000f1a100e */
[----:B------:R1:W-:Y:S01]  /*5f20*/  STL.64 [R1+0x3c0], R38 ;  /* 0x0003c02601007387 */ /* 0x0003e20000100a00 */
[----:B---3--:R-:W-:-:S03]  /*5f30*/  IMAD.WIDE R24, R5, 0x4, R22 ;  /* 0x0000000405187825 */ /* 0x008fc600078e0216 */
[----:B------:R3:W-:Y:S01]  /*5f40*/  LDGSTS.E [R2+0x8200], desc[UR14][R34.64], !P6 ;  /* 0x0820000022027fae */ /* 0x0007e2000f1a100e */
[----:B------:R-:W4:Y:S03]  /*5f50*/  LDC R5, c[0x0][0x3a0] ;  /* 0x0000e800ff057b82 */ /* 0x000f260000000800 */
[----:B------:R2:W-:Y:S01]  /*5f60*/  STL.64 [R1+0x3b8], R36 ;  /* 0x0003b82401007387 */ /* 0x0005e20000100a00 */
[----:B-1----:R-:W-:-:S03]  /*5f70*/  IMAD.WIDE R38, R7, 0x4, R8 ;  /* 0x0000000407267825 */ /* 0x002fc600078e0208 */
[----:B------:R1:W-:Y:S04]  /*5f80*/  LDGSTS.E [R2+0x8300], desc[UR14][R32.64], !P6 ;  /* 0x0830000020027fae */ /* 0x0003e8000f1a100e */
[----:B------:R3:W-:Y:S04]  /*5f90*/  STL.64 [R1+0x3b0], R34 ;  /* 0x0003b02201007387 */ /* 0x0007e80000100a00 */
[----:B------:R1:W-:Y:S01]  /*5fa0*/  LDGSTS.E [R2+0x8400], desc[UR14][R30.64], !P6 ;  /* 0x084000001e027fae */ /* 0x0003e2000f1a100e */
[----:B--2---:R-:W-:-:S03]  /*5fb0*/  IMAD.WIDE R36, R7, 0x4, R10 ;  /* 0x0000000407247825 */ /* 0x004fc600078e020a */
[----:B------:R1:W-:Y:S04]  /*5fc0*/  STL.64 [R1+0x3a8], R32 ;  /* 0x0003a82001007387 */ /* 0x0003e80000100a00 */
[----:B------:R2:W-:Y:S01]  /*5fd0*/  LDGSTS.E [R2+0x8500], desc[UR14][R28.64], !P6 ;  /* 0x085000001c027fae */ /* 0x0005e2000f1a100e */
[----:B---3--:R-:W-:-:S03]  /*5fe0*/  IMAD.WIDE R34, R7, 0x4, R12 ;  /* 0x0000000407227825 */ /* 0x008fc600078e020c */
[----:B------:R3:W-:Y:S01]  /*5ff0*/  STL.64 [R1+0x3a0], R30 ;  /* 0x0003a01e01007387 */ /* 0x0007e20000100a00 */
[----:B----4-:R-:W-:-:S03]  /*6000*/  VIADD R5, R5, 0xffffffcb ;  /* 0xffffffcb05057836 */ /* 0x010fc60000000000 */
[----:B------:R4:W-:Y:S01]  /*6010*/  LDGSTS.E [R2+0x8600], desc[UR14][R26.64], !P6 ;  /* 0x086000001a027fae */ /* 0x0009e2000f1a100e */
[----:B-1----:R-:W-:-:S03]  /*6020*/  IMAD.WIDE R32, R7, 0x4, R14 ;  /* 0x0000000407207825 */ /* 0x002fc600078e020e */
[----:B------:R2:W-:Y:S04]  /*6030*/  STL.64 [R1+0x398], R28 ;  /* 0x0003981c01007387 */ /* 0x0005e80000100a00 */
[----:B------:R1:W-:Y:S01]  /*6040*/  LDGSTS.E [R2+0x8700], desc[UR14][R24.64], !P6 ;  /* 0x0870000018027fae */ /* 0x0003e2000f1a100e */
[----:B------:R-:W-:Y:S01]  /*6050*/  ISETP.GE.U32.AND P6, PT, R3, 0x7fffff98, PT ;  /* 0x7fffff980300780c */ /* 0x000fe20003fc6070 */
[----:B------:R-:W-:Y:S02]  /*6060*/  IMAD R3, R246, 0x18, RZ ;  /* 0x00000018f6037824 */ /* 0x000fe400078e02ff */
[----:B------:R4:W-:Y:S01]  /*6070*/  STL.64 [R1+0x390], R26 ;  /* 0x0003901a01007387 */ /* 0x0009e20000100a00 */
[----:B---3--:R-:W-:-:S03]  /*6080*/  IMAD.WIDE R30, R7, 0x4, R16 ;  /* 0x00000004071e7825 */ /* 0x008fc600078e0210 */
[----:B------:R1:W-:Y:S01]  /*6090*/  STL.64 [R1+0x388], R24 ;  /* 0x0003881801007387 */ /* 0x0003e20000100a00 */
[----:B--2---:R-:W-:-:S03]  /*60a0*/  IMAD.WIDE R28, R7, 0x4, R18 ;  /* 0x00000004071c7825 */ /* 0x004fc600078e0212 */
[----:B------:R-:W-:Y:S04]  /*60b0*/  STL.64 [R1+0x380], R38 ;  /* 0x0003802601007387 */ /* 0x000fe80000100a00 */
[----:B------:R-:W-:Y:S01]  /*60c0*/  LDGSTS.E [R2+0xa000], desc[UR14][R38.64], !P5 ;  /* 0x0a00000026027fae */ /* 0x000fe2000e9a100e */
[----:B----4-:R-:W-:-:S03]  /*60d0*/  IMAD.WIDE R26, R7, 0x4, R20 ;  /* 0x00000004071a7825 */ /* 0x010fc600078e0214 */
[----:B------:R2:W-:Y:S01]  /*60e0*/  STL.64 [R1+0x378], R36 ;  /* 0x0003782401007387 */ /* 0x0005e20000100a00 */
[----:B-1----:R-:W-:-:S03]  /*60f0*/  IMAD.WIDE R24, R7, 0x4, R22 ;  /* 0x0000000407187825 */ /* 0x002fc600078e0216 */
[----:B------:R2:W-:Y:S01]  /*6100*/  LDGSTS.E [R2+0xa100], desc[UR14][R36.64], !P5 ;  /* 0x0a10000024027fae */ /* 0x0005e2000e9a100e */
[----:B------:R-:W-:-:S03]  /*6110*/  IMAD.WIDE R6, R3, 0x4, R22 ;  /* 0x0000000403067825 */ /* 0x000fc600078e0216 */
[----:B------:R1:W-:Y:S04]  /*6120*/  STL.64 [R1+0x370], R34 ;  /* 0x0003702201007387 */ /* 0x0003e80000100a00 */
[----:B------:R1:W-:Y:S04]  /*6130*/  LDGSTS.E [R2+0xa200], desc[UR14][R34.64], !P5 ;  /* 0x0a20000022027fae */ /* 0x0003e8000e9a100e */
[----:B------:R3:W-:Y:S01]  /*6140*/  STL.64 [R1+0x368], R32 ;  /* 0x0003682001007387 */ /* 0x0007e20000100a00 */
[----:B--2---:R-:W-:-:S03]  /*6150*/  IMAD.WIDE R36, R3, 0x4, R8 ;  /* 0x0000000403247825 */ /* 0x004fc600078e0208 */
[----:B------:R3:W-:Y:S04]  /*6160*/  LDGSTS.E [R2+0xa300], desc[UR14][R32.64], !P5 ;  /* 0x0a30000020027fae */ /* 0x0007e8000e9a100e */
[----:B------:R2:W-:Y:S01]  /*6170*/  STL.64 [R1+0x360], R30 ;  /* 0x0003601e01007387 */ /* 0x0005e20000100a00 */
[----:B-1----:R-:W-:-:S03]  /*6180*/  IMAD.WIDE R34, R3, 0x4, R10 ;  /* 0x0000000403227825 */ /* 0x002fc600078e020a */
[----:B------:R2:W-:Y:S04]  /*6190*/  LDGSTS.E [R2+0xa400], desc[UR14][R30.64], !P5 ;  /* 0x0a4000001e027fae */ /* 0x0005e8000e9a100e */
[----:B------:R1:W-:Y:S01]  /*61a0*/  STL.64 [R1+0x358], R28 ;  /* 0x0003581c01007387 */ /* 0x0003e20000100a00 */
[----:B---3--:R-:W-:-:S03]  /*61b0*/  IMAD.WIDE R32, R3, 0x4, R12 ;  /* 0x0000000403207825 */ /* 0x008fc600078e020c */
[----:B------:R1:W-:Y:S04]  /*61c0*/  LDGSTS.E [R2+0xa500], desc[UR14][R28.64], !P5 ;  /* 0x0a5000001c027fae */ /* 0x0003e8000e9a100e */
[----:B------:R3:W-:Y:S01]  /*61d0*/  STL.64 [R1+0x350], R26 ;  /* 0x0003501a01007387 */ /* 0x0007e20000100a00 */
[----:B--2---:R-:W-:-:S03]  /*61e0*/  IMAD.WIDE R30, R3, 0x4, R14 ;  /* 0x00000004031e7825 */ /* 0x004fc600078e020e */
[----:B------:R3:W-:Y:S04]  /*61f0*/  LDGSTS.E [R2+0xa600], desc[UR14][R26.64], !P5 ;  /* 0x0a6000001a027fae */ /* 0x0007e8000e9a100e */
[----:B------:R2:W-:Y:S01]  /*6200*/  STL.64 [R1+0x348], R24 ;  /* 0x0003481801007387 */ /* 0x0005e20000100a00 */
[----:B-1----:R-:W-:-:S03]  /*6210*/  IMAD.WIDE R28, R3, 0x4, R16 ;  /* 0x00000004031c7825 */ /* 0x002fc600078e0210 */
[----:B------:R2:W-:Y:S01]  /*6220*/  LDGSTS.E [R2+0xa700], desc[UR14][R24.64], !P5 ;  /* 0x0a70000018027fae */ /* 0x0005e2000e9a100e */
[----:B------:R-:W-:Y:S01]  /*6230*/  ISETP.GE.U32.AND P5, PT, R4, 0x7fffff94, PT ;  /* 0x7fffff940400780c */ /* 0x000fe20003fa6070 */
[----:B------:R-:W-:Y:S02]  /*6240*/  VIADD R4, R152, 0xffffffcf ;  /* 0xffffffcf98047836 */ /* 0x000fe40000000000 */
[----:B------:R1:W-:Y:S01]  /*6250*/  STL.64 [R1+0x340], R36 ;  /* 0x0003402401007387 */ /* 0x0003e20000100a00 */
[C---:B---3--:R-:W-:Y:S01]  /*6260*/  IMAD.WIDE R26, R3.reuse, 0x4, R18 ;  /* 0x00000004031a7825 */ /* 0x048fe200078e0212 */
[----:B------:R-:W3:Y:S02]  /*6270*/  LDC R152, c[0x0][0x3a0] ;  /* 0x0000e800ff987b82 */ /* 0x000ee40000000800 */
[----:B------:R1:W-:Y:S04]  /*6280*/  LDGSTS.E [R2+0xc000], desc[UR14][R36.64], !P4 ;  /* 0x0c00000024027fae */ /* 0x0003e8000e1a100e */
[----:B------:R4:W-:Y:S01]  /*6290*/  STL.64 [R1+0x338], R34 ;  /* 0x0003382201007387 */ /* 0x0009e20000100a00 */
[----:B--2---:R-:W-:-:S03]  /*62a0*/  IMAD.WIDE R24, R3, 0x4, R20 ;  /* 0x0000000403187825 */ /* 0x004fc600078e0214 */
[----:B------:R4:W-:Y:S01]  /*62b0*/  LDGSTS.E [R2+0xc100], desc[UR14][R34.64], !P4 ;  /* 0x0c10000022027fae */ /* 0x0009e2000e1a100e */
[----:B------:R-:W-:-:S03]  /*62c0*/  IMAD R3, R246, 0x1c, RZ ;  /* 0x0000001cf6037824 */ /* 0x000fc600078e02ff */
[----:B------:R2:W-:Y:S01]  /*62d0*/  STL.64 [R1+0x330], R32 ;  /* 0x0003302001007387 */ /* 0x0005e20000100a00 */
[----:B------:R-:W-:-:S03]  /*62e0*/  IMAD.WIDE R38, R3, 0x4, R8 ;  /* 0x0000000403267825 */ /* 0x000fc600078e0208 */
[----:B------:R2:W-:Y:S01]  /*62f0*/  LDGSTS.E [R2+0xc200], desc[UR14][R32.64], !P4 ;  /* 0x0c20000020027fae */ /* 0x0005e2000e1a100e */
[----:B-1----:R-:W-:-:S03]  /*6300*/  IMAD.WIDE R36, R3, 0x4, R10 ;  /* 0x0000000403247825 */ /* 0x002fc600078e020a */
[----:B------:R1:W-:Y:S01]  /*6310*/  STL.64 [R1+0x328], R30 ;  /* 0x0003281e01007387 */ /* 0x0003e20000100a00 */
[----:B----4-:R-:W-:-:S03]  /*6320*/  IMAD.WIDE R34, R3, 0x4, R12 ;  /* 0x0000000403227825 */ /* 0x010fc600078e020c */
        /* <DEDUP_REMOVED lines=8> */
[----:B----4-:R-:W-:-:S03]  /*63b0*/  IMAD.WIDE R28, R3, 0x4, R18 ;  /* 0x00000004031c7825 */ /* 0x010fc600078e0212 */
[----:B------:R1:W-:Y:S04]  /*63c0*/  LDGSTS.E [R2+0xc600], desc[UR14][R24.64], !P4 ;  /* 0x0c60000018027fae */ /* 0x0003e8000e1a100e */
[----:B------:R4:W-:Y:S01]  /*63d0*/  STL.64 [R1+0x308], R6 ;  /* 0x0003080601007387 */ /* 0x0009e20000100a00 */
[----:B--2---:R-:W-:-:S03]  /*63e0*/  IMAD.WIDE R26, R3, 0x4, R20 ;  /* 0x00000004031a7825 */ /* 0x004fc600078e0214 */
[----:B------:R4:W-:Y:S01]  /*63f0*/  LDGSTS.E [R2+0xc700], desc[UR14][R6.64], !P4 ;  /* 0x0c70000006027fae */ /* 0x0009e2000e1a100e */
[----:B------:R-:W-:Y:S02]  /*6400*/  ISETP.GE.U32.AND P4, PT, R4, 0x7fffff90, PT ;  /* 0x7fffff900400780c */ /* 0x000fe40003f86070 */
[----:B------:R-:W-:Y:S01]  /*6410*/  SHF.L.U32 R4, R246, 0x5, RZ ;  /* 0x00000005f6047819 */ /* 0x000fe200000006ff */
[----:B------:R2:W-:Y:S01]  /*6420*/  STL.64 [R1+0x300], R38 ;  /* 0x0003002601007387 */ /* 0x0005e20000100a00 */
[----:B-1----:R-:W-:-:S03]  /*6430*/  IMAD.WIDE R24, R3, 0x4, R22 ;  /* 0x0000000403187825 */ /* 0x002fc600078e0216 */
[----:B------:R2:W-:Y:S01]  /*6440*/  LDGSTS.E [R2+0xe000], desc[UR14][R38.64], !P0 ;  /* 0x0e00000026027fae */ /* 0x0005e2000c1a100e */
[----:B------:R-:W-:Y:S01]  /*6450*/  IMAD R3, R246, 0x24, RZ ;  /* 0x00000024f6037824 */ /* 0x000fe200078e02ff */
[----:B----4-:R-:W1:Y:S02]  /*6460*/  LDC R6, c[0x0][0x3a0] ;  /* 0x0000e800ff067b82 */ /* 0x010e640000000800 */
[----:B------:R4:W-:Y:S04]  /*6470*/  STL.64 [R1+0x2f8], R36 ;  /* 0x0002f82401007387 */ /* 0x0009e80000100a00 */
[----:B------:R4:W-:Y:S02]  /*6480*/  LDGSTS.E [R2+0xe100], desc[UR14][R36.64], !P0 ;  /* 0x0e10000024027fae */ /* 0x0009e4000c1a100e */
[----:B------:R-:W1:Y:S02]  /*6490*/  LDC R7, c[0x0][0x3a0] ;  /* 0x0000e800ff077b82 */ /* 0x000e640000000800 */
[----:B------:R3:W-:Y:S01]  /*64a0*/  STL.64 [R1+0x2f0], R34 ;  /* 0x0002f02201007387 */ /* 0x0007e20000100a00 */
[----:B--2---:R-:W-:-:S03]  /*64b0*/  IMAD.WIDE R38, R4, 0x4, R8 ;  /* 0x0000000404267825 */ /* 0x004fc600078e0208 */
[----:B------:R3:W-:Y:S04]  /*64c0*/  LDGSTS.E [R2+0xe200], desc[UR14][R34.64], !P0 ;  /* 0x0e20000022027fae */ /* 0x0007e8000c1a100e */
[----:B------:R2:W-:Y:S01]  /*64d0*/  STL.64 [R1+0x2e8], R32 ;  /* 0x0002e82001007387 */ /* 0x0005e20000100a00 */
[----:B----4-:R-:W-:-:S03]  /*64e0*/  IMAD.WIDE R36, R4, 0x4, R10 ;  /* 0x0000000404247825 */ /* 0x010fc600078e020a */
        /* <DEDUP_REMOVED lines=12> */
[----:B------:R4:W-:Y:S01]  /*65b0*/  LDGSTS.E [R2+0xe700], desc[UR14][R24.64], !P0 ;  /* 0x0e70000018027fae */ /* 0x0009e2000c1a100e */
[----:B------:R-:W-:Y:S01]  /*65c0*/  ISETP.GE.U32.AND P0, PT, R5, 0x7fffff8c, PT ;  /* 0x7fffff8c0500780c */ /* 0x000fe20003f06070 */
[----:B-1----:R-:W-:Y:S02]  /*65d0*/  VIADD R5, R6, 0xffffffc7 ;  /* 0xffffffc706057836 */ /* 0x002fe40000000000 */
[----:B------:R1:W-:Y:S01]  /*65e0*/  STL.64 [R1+0x280], R38 ;  /* 0x0002802601007387 */ /* 0x0003e20000100a00 */
[C---:B--2---:R-:W-:Y:S01]  /*65f0*/  IMAD.WIDE R26, R4.reuse, 0x4, R20 ;  /* 0x00000004041a7825 */ /* 0x044fe200078e0214 */
[----:B------:R-:W2:Y:S02]  /*6600*/  LDC R6, c[0x0][0x3a0] ;  /* 0x0000e800ff067b82 */ /* 0x000ea40000000800 */
[----:B------:R1:W-:Y:S04]  /*6610*/  LDGSTS.E [R2+0x10000], desc[UR14][R38.64], !P2 ;  /* 0x1000000026027fae */ /* 0x0003e8000d1a100e */
[----:B------:R3:W-:Y:S01]  /*6620*/  STL.64 [R1+0x278], R36 ;  /* 0x0002782401007387 */ /* 0x0007e20000100a00 */
[----:B----4-:R-:W-:Y:S01]  /*6630*/  IMAD.WIDE R24, R4, 0x4, R22 ;  /* 0x0000000404187825 */ /* 0x010fe200078e0216 */
[----:B------:R-:W-:-:S02]  /*6640*/  IADD3 R4, PT, PT, R7, -0x3d, RZ ;  /* 0xffffffc307047810 */ /* 0x000fc40007ffe0ff */
[----:B------:R3:W-:Y:S01]  /*6650*/  LDGSTS.E [R2+0x10100], desc[UR14][R36.64], !P2 ;  /* 0x1010000024027fae */ /* 0x0007e2000d1a100e */
[----:B------:R-:W4:Y:S03]  /*6660*/  LDC R7, c[0x0][0x3a0] ;  /* 0x0000e800ff077b82 */ /* 0x000f260000000800 */
[----:B------:R5:W-:Y:S01]  /*6670*/  STL.64 [R1+0x270], R34 ;  /* 0x0002702201007387 */ /* 0x000be20000100a00 */
[----:B-1----:R-:W-:-:S03]  /*6680*/  IMAD.WIDE R38, R3, 0x4, R8 ;  /* 0x0000000403267825 */ /* 0x002fc600078e0208 */
[----:B------:R5:W-:Y:S04]  /*6690*/  LDGSTS.E [R2+0x10200], desc[UR14][R34.64], !P2 ;  /* 0x1020000022027fae */ /* 0x000be8000d1a100e */
[----:B------:R1:W-:Y:S01]  /*66a0*/  STL.64 [R1+0x268], R32 ;  /* 0x0002682001007387 */ /* 0x0003e20000100a00 */
[----:B---3--:R-:W-:-:S03]  /*66b0*/  IMAD.WIDE R36, R3, 0x4, R10 ;  /* 0x0000000403247825 */ /* 0x008fc600078e020a */
[----:B------:R1:W-:Y:S04]  /*66c0*/  LDGSTS.E [R2+0x10300], desc[UR14][R32.64], !P2 ;  /* 0x1030000020027fae */ /* 0x0003e8000d1a100e */
[----:B------:R3:W-:Y:S01]  /*66d0*/  STL.64 [R1+0x260], R30 ;  /* 0x0002601e01007387 */ /* 0x0007e20000100a00 */
[----:B-----5:R-:W-:-:S03]  /*66e0*/  IMAD.WIDE R34, R3, 0x4, R12 ;  /* 0x0000000403227825 */ /* 0x020fc600078e020c */
        /* <DEDUP_REMOVED lines=9> */
[----:B------:R3:W-:Y:S01]  /*6780*/  LDGSTS.E [R2+0x10700], desc[UR14][R24.64], !P2 ;  /* 0x1070000018027fae */ /* 0x0007e2000d1a100e */
[----:B------:R-:W-:Y:S01]  /*6790*/  ISETP.GE.U32.AND P2, PT, R5, 0x7fffff88, PT ;  /* 0x7fffff880500780c */ /* 0x000fe20003f46070 */
[----:B------:R-:W-:Y:S02]  /*67a0*/  VIADD R5, R152, 0xfffffffe ;  /* 0xfffffffe98057836 */ /* 0x000fe40000000000 */
[C---:B-1----:R-:W-:Y:S01]  /*67b0*/  IMAD.WIDE R26, R3.reuse, 0x4, R20 ;  /* 0x00000004031a7825 */ /* 0x042fe200078e0214 */
[----:B------:R1:W-:Y:S03]  /*67c0*/  LDGSTS.E [R2+0x12000], desc[UR14][R38.64], !P3 ;  /* 0x1200000026027fae */ /* 0x0003e6000d9a100e */
[----:B------:R-:W-:Y:S01]  /*67d0*/  IMAD.WIDE R152, R164, 0x4, R10 ;  /* 0x00000004a4987825 */ /* 0x000fe200078e020a */
[----:B------:R5:W-:Y:S03]  /*67e0*/  LDGSTS.E [R2+0x12100], desc[UR14][R36.64], !P3 ;  /* 0x1210000024027fae */ /* 0x000be6000d9a100e */
[----:B---3--:R-:W-:Y:S01]  /*67f0*/  IMAD.WIDE R24, R3, 0x4, R22 ;  /* 0x0000000403187825 */ /* 0x008fe200078e0216 */
[----:B------:R3:W-:Y:S03]  /*6800*/  LDGSTS.E [R2+0x12200], desc[UR14][R34.64], !P3 ;  /* 0x1220000022027fae */ /* 0x0007e6000d9a100e */
[----:B------:R-:W-:Y:S01]  /*6810*/  IMAD R3, R246, 0x28, RZ ;  /* 0x00000028f6037824 */ /* 0x000fe200078e02ff */
[----:B------:R1:W-:Y:S04]  /*6820*/  LDGSTS.E [R2+0x12300], desc[UR14][R32.64], !P3 ;  /* 0x1230000020027fae */ /* 0x0003e8000d9a100e */
[----:B------:R1:W-:Y:S04]  /*6830*/  STL.64 [R1+0x200], R38 ;  /* 0x0002002601007387 */ /* 0x0003e80000100a00 */
[----:B------:R2:W-:Y:S04]  /*6840*/  LDGSTS.E [R2+0x12400], desc[UR14][R30.64], !P3 ;  /* 0x124000001e027fae */ /* 0x0005e8000d9a100e */
[----:B------:R5:W-:Y:S04]  /*6850*/  STL.64 [R1+0x1f8], R36 ;  /* 0x0001f82401007387 */ /* 0x000be80000100a00 */
[----:B------:R2:W-:Y:S01]  /*6860*/  LDGSTS.E [R2+0x12500], desc[UR14][R28.64], !P3 ;  /* 0x125000001c027fae */ /* 0x0005e2000d9a100e */
[----:B-1----:R-:W-:-:S03]  /*6870*/  IMAD.WIDE R38, R3, 0x4, R8 ;  /* 0x0000000403267825 */ /* 0x002fc600078e0208 */
[----:B------:R3:W-:Y:S04]  /*6880*/  STL.64 [R1+0x1f0], R34 ;  /* 0x0001f02201007387 */ /* 0x0007e80000100a00 */
[----:B------:R1:W-:Y:S01]  /*6890*/  LDGSTS.E [R2+0x12600], desc[UR14][R26.64], !P3 ;  /* 0x126000001a027fae */ /* 0x0003e2000d9a100e */
[----:B-----5:R-:W-:-:S03]  /*68a0*/  IMAD.WIDE R36, R3, 0x4, R10 ;  /* 0x0000000403247825 */ /* 0x020fc600078e020a */
[----:B------:R5:W-:Y:S04]  /*68b0*/  STL.64 [R1+0x1e8], R32 ;  /* 0x0001e82001007387 */ /* 0x000be80000100a00 */
[----:B------:R1:W-:Y:S01]  /*68c0*/  LDGSTS.E [R2+0x12700], desc[UR14][R24.64], !P3 ;  /* 0x1270000018027fae */ /* 0x0003e2000d9a100e */
[C---:B---3--:R-:W-:Y:S01]  /*68d0*/  IMAD.WIDE R34, R3.reuse, 0x4, R12 ;  /* 0x0000000403227825 */ /* 0x048fe200078e020c */
[----:B------:R-:W-:Y:S02]  /*68e0*/  ISETP.GE.U32.AND P3, PT, R4, 0x7fffff84, PT ;  /* 0x7fffff840400780c */ /* 0x000fe40003f66070 */
[----:B------:R2:W-:Y:S01]  /*68f0*/  STL.64 [R1+0x1e0], R30 ;  /* 0x0001e01e01007387 */ /* 0x0005e20000100a00 */
[----:B------:R-:W-:Y:S02]  /*6900*/  IMAD R4, R246, 0x2c, RZ ;  /* 0x0000002cf6047824 */ /* 0x000fe400078e02ff */
[C---:B-----5:R-:W-:Y:S01]  /*6910*/  IMAD.WIDE R32, R3.reuse, 0x4, R14 ;  /* 0x0000000403207825 */ /* 0x060fe200078e020e */
[----:B------:R3:W-:Y:S04]  /*6920*/  STL.64 [R1+0x1d8], R28 ;  /* 0x0001d81c01007387 */ /* 0x0007e80000100a00 */
[----:B------:R1:W-:Y:S01]  /*6930*/  STL.64 [R1+0x1d0], R26 ;  /* 0x0001d01a01007387 */ /* 0x0003e20000100a00 */
[----:B--2---:R-:W-:-:S03]  /*6940*/  IMAD.WIDE R30, R3, 0x4, R16 ;  /* 0x00000004031e7825 */ /* 0x004fc600078e0210 */
[----:B------:R2:W-:Y:S01]  /*6950*/  LDGSTS.E [R2+0x14000], desc[UR14][R38.64], !P6 ;  /* 0x1400000026027fae */ /* 0x0005e2000f1a100e */
[----:B---3--:R-:W-:-:S03]  /*6960*/  IMAD.WIDE R28, R3, 0x4, R18 ;  /* 0x00000004031c7825 */ /* 0x008fc600078e0212 */
[----:B------:R3:W-:Y:S01]  /*6970*/  STL.64 [R1+0x1c8], R24 ;  /* 0x0001c81801007387 */ /* 0x0007e20000100a00 */
[----:B-1----:R-:W-:-:S03]  /*6980*/  IMAD.WIDE R26, R3, 0x4, R20 ;  /* 0x00000004031a7825 */ /* 0x002fc600078e0214 */
[----:B------:R1:W-:Y:S04]  /*6990*/  LDGSTS.E [R2+0x14100], desc[UR14][R36.64], !P6 ;  /* 0x1410000024027fae */ /* 0x0003e8000f1a100e */
[----:B------:R2:W-:Y:S01]  /*69a0*/  STL.64 [R1+0x180], R38 ;  /* 0x0001802601007387 */ /* 0x0005e20000100a00 */
[----:B---3--:R-:W-:-:S03]  /*69b0*/  IMAD.WIDE R24, R3, 0x4, R22 ;  /* 0x0000000403187825 */ /* 0x008fc600078e0216 */
[----:B------:R3:W-:Y:S01]  /*69c0*/  LDGSTS.E [R2+0x14200], desc[UR14][R34.64], !P6 ;  /* 0x1420000022027fae */ /* 0x0007e2000f1a100e */
[----:B------:R-:W-:-:S03]  /*69d0*/  VIADD R3, R6, 0xfffffffa ;  /* 0xfffffffa06037836 */ /* 0x000fc60000000000 */
[----:B------:R1:W-:Y:S01]  /*69e0*/  STL.64 [R1+0x178], R36 ;  /* 0x0001782401007387 */ /* 0x0003e20000100a00 */
[----:B------:R-:W5:Y:S01]  /*69f0*/  LDC R6, c[0x0][0x3a0] ;  /* 0x0000e800ff067b82 */ /* 0x000f620000000800 */
[C---:B--2---:R-:W-:Y:S02]  /*6a00*/  IMAD.WIDE R38, R4.reuse, 0x4, R8 ;  /* 0x0000000404267825 */ /* 0x044fe400078e0208 */
[----:B------:R2:W-:Y:S04]  /*6a10*/  LDGSTS.E [R2+0x14300], desc[UR14][R32.64], !P6 ;  /* 0x1430000020027fae */ /* 0x0005e8000f1a100e */
[----:B------:R3:W-:Y:S04]  /*6a20*/  STL.64 [R1+0x170], R34 ;  /* 0x0001702201007387 */ /* 0x0007e80000100a00 */
[----:B------:R2:W-:Y:S01]  /*6a30*/  LDGSTS.E [R2+0x14400], desc[UR14][R30.64], !P6 ;  /* 0x144000001e027fae */ /* 0x0005e2000f1a100e */
[----:B-1----:R-:W-:-:S03]  /*6a40*/  IMAD.WIDE R36, R4, 0x4, R10 ;  /* 0x0000000404247825 */ /* 0x002fc600078e020a */
[----:B------:R2:W-:Y:S04]  /*6a50*/  STL.64 [R1+0x168], R32 ;  /* 0x0001682001007387 */ /* 0x0005e80000100a00 */
[----:B------:R1:W-:Y:S01]  /*6a60*/  LDGSTS.E [R2+0x14500], desc[UR14][R28.64], !P6 ;  /* 0x145000001c027fae */ /* 0x0003e2000f1a100e */
[----:B---3--:R-:W-:-:S03]  /*6a70*/  IMAD.WIDE R34, R4, 0x4, R12 ;  /* 0x0000000404227825 */ /* 0x008fc600078e020c */
[----:B------:R3:W-:Y:S04]  /*6a80*/  STL.64 [R1+0x160], R30 ;  /* 0x0001601e01007387 */ /* 0x0007e80000100a00 */
[----:B------:R1:W-:Y:S01]  /*6a90*/  LDGSTS.E [R2+0x14600], desc[UR14][R26.64], !P6 ;  /* 0x146000001a027fae */ /* 0x0003e2000f1a100e */
[----:B--2---:R-:W-:-:S03]  /*6aa0*/  IMAD.WIDE R32, R4, 0x4, R14 ;  /* 0x0000000404207825 */ /* 0x004fc600078e020e */
[----:B------:R1:W-:Y:S04]  /*6ab0*/  STL.64 [R1+0x158], R28 ;  /* 0x0001581c01007387 */ /* 0x0003e80000100a00 */
[----:B------:R2:W-:Y:S01]  /*6ac0*/  LDGSTS.E [R2+0x14700], desc[UR14][R24.64], !P6 ;  /* 0x1470000018027fae */ /* 0x0005e2000f1a100e */
[C---:B---3--:R-:W-:Y:S01]  /*6ad0*/  IMAD.WIDE R30, R4.reuse, 0x4, R16 ;  /* 0x00000004041e7825 */ /* 0x048fe200078e0210 */
[----:B------:R-:W-:Y:S02]  /*6ae0*/  ISETP.GE.U32.AND P6, PT, R5, 0x7fffffbf, PT ;  /* 0x7fffffbf0500780c */ /* 0x000fe40003fc6070 */
[----:B------:R3:W-:Y:S01]  /*6af0*/  STL.64 [R1+0x150], R26 ;  /* 0x0001501a01007387 */ /* 0x0007e20000100a00 */
[----:B------:R-:W5:Y:S01]  /*6b00*/  LDC R5, c[0x0][0x3a0] ;  /* 0x0000e800ff057b82 */ /* 0x000f620000000800 */
[----:B-1----:R-:W-:-:S02]  /*6b10*/  IMAD.WIDE R28, R4, 0x4, R18 ;  /* 0x00000004041c7825 */ /* 0x002fc400078e0212 */
[----:B------:R1:W-:Y:S04]  /*6b20*/  LDGSTS.E [R2+0x16000], desc[UR14][R38.64], !P5 ;  /* 0x1600000026027fae */ /* 0x0003e8000e9a100e */
[----:B------:R2:W-:Y:S01]  /*6b30*/  STL.64 [R1+0x148], R24 ;  /* 0x0001481801007387 */ /* 0x0005e20000100a00 */
[----:B---3--:R-:W-:-:S03]  /*6b40*/  IMAD.WIDE R26, R4, 0x4, R20 ;  /* 0x00000004041a7825 */ /* 0x008fc600078e0214 */
[----:B------:R3:W-:Y:S04]  /*6b50*/  LDGSTS.E [R2+0x16100], desc[UR14][R36.64], !P5 ;  /* 0x1610000024027fae */ /* 0x0007e8000e9a100e */
[----:B------:R1:W-:Y:S01]  /*6b60*/  LDGSTS.E [R2+0x16200], desc[UR14][R34.64], !P5 ;  /* 0x1620000022027fae */ /* 0x0003e2000e9a100e */
[----:B--2---:R-:W-:-:S03]  /*6b70*/  IMAD.WIDE R24, R4, 0x4, R22 ;  /* 0x0000000404187825 */ /* 0x004fc600078e0216 */
[----:B------:R2:W-:Y:S01]  /*6b80*/  LDGSTS.E [R2+0x16300], desc[UR14][R32.64], !P5 ;  /* 0x1630000020027fae */ /* 0x0005e2000e9a100e */
[----:B----4-:R-:W-:Y:S02]  /*6b90*/  IADD3 R4, PT, PT, R7, -0xa, RZ ;  /* 0xfffffff607047810 */ /* 0x010fe40007ffe0ff */
[----:B------:R-:W4:Y:S01]  /*6ba0*/  LDC R7, c[0x0][0x3a0] ;  /* 0x0000e800ff077b82 */ /* 0x000f220000000800 */
[----:B------:R1:W-:Y:S04]  /*6bb0*/  LDGSTS.E [R2+0x16400], desc[UR14][R30.64], !P5 ;  /* 0x164000001e027fae */ /* 0x0003e8000e9a100e */
[----:B------:R1:W-:Y:S04]  /*6bc0*/  LDGSTS.E [R2+0x16500], desc[UR14][R28.64], !P5 ;  /* 0x165000001c027fae */ /* 0x0003e8000e9a100e */
[----:B------:R1:W-:Y:S04]  /*6bd0*/  LDGSTS.E [R2+0x16600], desc[UR14][R26.64], !P5 ;  /* 0x166000001a027fae */ /* 0x0003e8000e9a100e */
[----:B------:R1:W-:Y:S01]  /*6be0*/  LDGSTS.E [R2+0x16700], desc[UR14][R24.64], !P5 ;  /* 0x1670000018027fae */ /* 0x0003e2000e9a100e */
[----:B------:R-:W-:Y:S01]  /*6bf0*/  ISETP.GE.U32.AND P5, PT, R3, 0x7fffffbb, PT ;  /* 0x7fffffbb0300780c */ /* 0x000fe20003fa6070 */
[----:B------:R-:W-:-:S02]  /*6c00*/  IMAD R3, R246, 0x30, RZ ;  /* 0x00000030f6037824 */ /* 0x000fc400078e02ff */
[----:B------:R1:W-:Y:S04]  /*6c10*/  STL.64 [R1+0x100], R38 ;  /* 0x0001002601007387 */ /* 0x0003e80000100a00 */
[----:B------:R3:W-:Y:S04]  /*6c20*/  STL.64 [R1+0xf8], R36 ;  /* 0x0000f82401007387 */ /* 0x0007e80000100a00 */
[----:B------:R2:W-:Y:S04]  /*6c30*/  STL.64 [R1+0xf0], R34 ;  /* 0x0000f02201007387 */ /* 0x0005e80000100a00 */
[----:B------:R5:W-:Y:S01]  /*6c40*/  STL.64 [R1+0xe8], R32 ;  /* 0x0000e82001007387 */ /* 0x000be20000100a00 */
[----:B-1----:R-:W-:-:S03]  /*6c50*/  IMAD.WIDE R38, R3, 0x4, R8 ;  /* 0x0000000403267825 */ /* 0x002fc600078e0208 */
[----:B------:R1:W-:Y:S01]  /*6c60*/  STL.64 [R1+0xe0], R30 ;  /* 0x0000e01e01007387 */ /* 0x0003e20000100a00 */
[----:B---3--:R-:W-:-:S03]  /*6c70*/  IMAD.WIDE R36, R3, 0x4, R10 ;  /* 0x0000000403247825 */ /* 0x008fc600078e020a */
[----:B------:R3:W-:Y:S01]  /*6c80*/  STL.64 [R1+0xd8], R28 ;  /* 0x0000d81c01007387 */ /* 0x0007e20000100a00 */
[----:B--2---:R-:W-:-:S03]  /*6c90*/  IMAD.WIDE R34, R3, 0x4, R12 ;  /* 0x0000000403227825 */ /* 0x004fc600078e020c */
[----:B------:R2:W-:Y:S01]  /*6ca0*/  STL.64 [R1+0xd0], R26 ;  /* 0x0000d01a01007387 */ /* 0x0005e20000100a00 */
[----:B-----5:R-:W-:-:S03]  /*6cb0*/  IMAD.WIDE R32, R3, 0x4, R14 ;  /* 0x0000000403207825 */ /* 0x020fc600078e020e */
[----:B------:R5:W-:Y:S01]  /*6cc0*/  STL.64 [R1+0xc8], R24 ;  /* 0x0000c81801007387 */ /* 0x000be20000100a00 */
[----:B-1----:R-:W-:-:S03]  /*6cd0*/  IMAD.WIDE R30, R3, 0x4, R16 ;  /* 0x00000004031e7825 */ /* 0x002fc600078e0210 */
[----:B------:R1:W-:Y:S01]  /*6ce0*/  STL.64 [R1+0x80], R38 ;  /* 0x0000802601007387 */ /* 0x0003e20000100a00 */
[----:B---3--:R-:W-:-:S03]  /*6cf0*/  IMAD.WIDE R28, R3, 0x4, R18 ;  /* 0x00000004031c7825 */ /* 0x008fc600078e0212 */
[----:B------:R1:W-:Y:S01]  /*6d00*/  LDGSTS.E [R2+0x18000], desc[UR14][R38.64], !P4 ;  /* 0x1800000026027fae */ /* 0x0003e2000e1a100e */
[----:B--2---:R-:W-:-:S03]  /*6d10*/  IMAD.WIDE R26, R3, 0x4, R20 ;  /* 0x00000004031a7825 */ /* 0x004fc600078e0214 */
[----:B------:R2:W-:Y:S01]  /*6d20*/  STL.64 [R1+0x78], R36 ;  /* 0x0000782401007387 */ /* 0x0005e20000100a00 */
[----:B-----5:R-:W-:-:S03]  /*6d30*/  IMAD.WIDE R24, R3, 0x4, R22 ;  /* 0x0000000403187825 */ /* 0x020fc600078e0216 */
[----:B------:R2:W-:Y:S01]  /*6d40*/  LDGSTS.E [R2+0x18100], desc[UR14][R36.64], !P4 ;  /* 0x1810000024027fae */ /* 0x0005e2000e1a100e */
[----:B------:R-:W-:Y:S02]  /*6d50*/  VIADD R3, R5, 0xfffffff2 ;  /* 0xfffffff205037836 */ /* 0x000fe40000000000 */
[----:B------:R-:W3:Y:S01]  /*6d60*/  LDC R5, c[0x0][0x3a0] ;  /* 0x0000e800ff057b82 */ /* 0x000ee20000000800 */
[----:B------:R5:W-:Y:S01]  /*6d70*/  STL.64 [R1+0x70], R34 ;  /* 0x0000702201007387 */ /* 0x000be20000100a00 */
[----:B-1----:R-:W-:-:S03]  /*6d80*/  IMAD.WIDE R38, R246, 0x4, R8 ;  /* 0x00000004f6267825 */ /* 0x002fc600078e0208 */
[----:B------:R5:W-:Y:S04]  /*6d90*/  LDGSTS.E [R2+0x18200], desc[UR14][R34.64], !P4 ;  /* 0x1820000022027fae */ /* 0x000be8000e1a100e */
[----:B------:R1:W-:Y:S01]  /*6da0*/  STL.64 [R1+0x68], R32 ;  /* 0x0000682001007387 */ /* 0x0003e20000100a00 */
[----:B--2---:R-:W-:-:S03]  /*6db0*/  IMAD.WIDE R36, R246, 0x4, R10 ;  /* 0x00000004f6247825 */ /* 0x004fc600078e020a */
        /* <DEDUP_REMOVED lines=12> */
[----:B------:R2:W-:Y:S01]  /*6e80*/  LDGSTS.E [R2+0x18700], desc[UR14][R24.64], !P4 ;  /* 0x1870000018027fae */ /* 0x0005e2000e1a100e */
[----:B------:R-:W-:Y:S02]  /*6e90*/  ISETP.GE.U32.AND P4, PT, R4, 0x7fffffb7, PT ;  /* 0x7fffffb70400780c */ /* 0x000fe40003f86070 */
[----:B------:R-:W5:Y:S01]  /*6ea0*/  LDC R4, c[0x0][0x3a0] ;  /* 0x0000e800ff047b82 */ /* 0x000f620000000800 */
[----:B-1----:R-:W-:-:S04]  /*6eb0*/  IMAD.WIDE R26, R246, 0x4, R20 ;  /* 0x00000004f61a7825 */ /* 0x002fc800078e0214 */
[----:B--2---:R-:W-:-:S04]  /*6ec0*/  IMAD.WIDE R24, R164, 0x4, R8 ;  /* 0x00000004a4187825 */ /* 0x004fc800078e0208 */
[----:B------:R-:W-:Y:S01]  /*6ed0*/  IMAD.WIDE R164, R164, 0x4, R22 ;  /* 0x00000004a4a47825 */ /* 0x000fe200078e0216 */
[----:B------:R1:W-:Y:S04]  /*6ee0*/  LDGSTS.E [R2+0x1a000], desc[UR14][R24.64], !P0 ;  /* 0x1a00000018027fae */ /* 0x0003e8000c1a100e */
[----:B------:R-:W-:Y:S04]  /*6ef0*/  LDGSTS.E [R2+0x1a100], desc[UR14][R152.64], !P0 ;  /* 0x1a10000098027fae */ /* 0x000fe8000c1a100e */
[----:B------:R-:W-:Y:S04]  /*6f00*/  LDGSTS.E [R2+0x1a200], desc[UR14][R154.64], !P0 ;  /* 0x1a2000009a027fae */ /* 0x000fe8000c1a100e */
[----:B------:R-:W-:Y:S04]  /*6f10*/  LDGSTS.E [R2+0x1a300], desc[UR14][R156.64], !P0 ;  /* 0x1a3000009c027fae */ /* 0x000fe8000c1a100e */
[----:B------:R-:W-:Y:S04]  /*6f20*/  LDGSTS.E [R2+0x1a400], desc[UR14][R158.64], !P0 ;  /* 0x1a4000009e027fae */ /* 0x000fe8000c1a100e */
[----:B------:R-:W-:Y:S04]  /*6f30*/  LDGSTS.E [R2+0x1a500], desc[UR14][R160.64], !P0 ;  /* 0x1a500000a0027fae */ /* 0x000fe8000c1a100e */
[----:B------:R-:W-:Y:S04]  /*6f40*/  LDGSTS.E [R2+0x1a600], desc[UR14][R162.64], !P0 ;  /* 0x1a600000a2027fae */ /* 0x000fe8000c1a100e */
[----:B------:R-:W-:Y:S01]  /*6f50*/  LDGSTS.E [R2+0x1a700], desc[UR14][R164.64], !P0 ;  /* 0x1a700000a4027fae */ /* 0x000fe2000c1a100e */
[----:B------:R-:W-:Y:S01]  /*6f60*/  ISETP.GE.U32.AND P0, PT, R3, 0x7fffffb3, PT ;  /* 0x7fffffb30300780c */ /* 0x000fe20003f06070 */
[----:B------:R-:W-:-:S02]  /*6f70*/  VIADD R3, R6, 0xffffffee ;  /* 0xffffffee06037836 */ /* 0x000fc40000000000 */
[----:B------:R-:W-:Y:S01]  /*6f80*/  LDGSTS.E [R2+0x1c000], desc[UR14][R166.64], !P2 ;  /* 0x1c000000a6027fae */ /* 0x000fe2000d1a100e */
[----:B------:R-:W2:Y:S03]  /*6f90*/  LDC R6, c[0x0][0x3a0] ;  /* 0x0000e800ff067b82 */ /* 0x000ea60000000800 */
[----:B------:R-:W-:Y:S04]  /*6fa0*/  LDGSTS.E [R2+0x1c100], desc[UR14][R168.64], !P2 ;  /* 0x1c100000a8027fae */ /* 0x000fe8000d1a100e */
[----:B------:R-:W-:Y:S04]  /*6fb0*/  LDGSTS.E [R2+0x1c200], desc[UR14][R170.64], !P2 ;  /* 0x1c200000aa027fae */ /* 0x000fe8000d1a100e */
[----:B------:R-:W-:Y:S04]  /*6fc0*/  LDGSTS.E [R2+0x1c300], desc[UR14][R172.64], !P2 ;  /* 0x1c300000ac027fae */ /* 0x000fe8000d1a100e */
[----:B------:R-:W-:Y:S04]  /*6fd0*/  LDGSTS.E [R2+0x1c400], desc[UR14][R174.64], !P2 ;  /* 0x1c400000ae027fae */ /* 0x000fe8000d1a100e */
[----:B------:R-:W-:Y:S04]  /*6fe0*/  LDGSTS.E [R2+0x1c500], desc[UR14][R176.64], !P2 ;  /* 0x1c500000b0027fae */ /* 0x000fe8000d1a100e */
[----:B------:R-:W-:Y:S01]  /*6ff0*/  LDGSTS.E [R2+0x1c600], desc[UR14][R178.64], !P2 ;  /* 0x1c600000b2027fae */ /* 0x000fe2000d1a100e */
[----:B--2---:R-:W-:-:S03]  /*7000*/  IADD3 R6, PT, PT, R6, -0x1e, RZ ;  /* 0xffffffe206067810 */ /* 0x004fc60007ffe0ff */
[----:B------:R-:W-:Y:S01]  /*7010*/  LDGSTS.E [R2+0x1c700], desc[UR14][R180.64], !P2 ;  /* 0x1c700000b4027fae */ /* 0x000fe2000d1a100e */
[----:B------:R-:W-:Y:S02]  /*7020*/  ISETP.GE.U32.AND P2, PT, R3, 0x7fffffaf, PT ;  /* 0x7fffffaf0300780c */ /* 0x000fe40003f46070 */
[----:B-----5:R-:W-:Y:S01]  /*7030*/  IADD3 R3, PT, PT, R4, -0x16, RZ ;  /* 0xffffffea04037810 */ /* 0x020fe20007ffe0ff */
[----:B------:R-:W-:Y:S01]  /*7040*/  LDGSTS.E [R2+0x1e000], desc[UR14][R182.64], !P3 ;  /* 0x1e000000b6027fae */ /* 0x000fe2000d9a100e */
[----:B---3--:R-:W-:Y:S02]  /*7050*/  VIADD R4, R5, 0xffffffe6 ;  /* 0xffffffe605047836 */ /* 0x008fe40000000000 */
[----:B------:R-:W-:Y:S01]  /*7060*/  IMAD R5, R246, 0x9, RZ ;  /* 0x00000009f6057824 */ /* 0x000fe200078e02ff */
[----:B------:R-:W-:Y:S04]  /*7070*/  LDGSTS.E [R2+0x1e100], desc[UR14][R184.64], !P3 ;  /* 0x1e100000b8027fae */ /* 0x000fe8000d9a100e */
[----:B------:R-:W-:Y:S04]  /*7080*/  LDGSTS.E [R2+0x1e200], desc[UR14][R186.64], !P3 ;  /* 0x1e200000ba027fae */ /* 0x000fe8000d9a100e */
[----:B------:R-:W-:Y:S04]  /*7090*/  LDGSTS.E [R2+0x1e300], desc[UR14][R188.64], !P3 ;  /* 0x1e300000bc027fae */ /* 0x000fe8000d9a100e */
[----:B------:R-:W-:Y:S04]  /*70a0*/  LDGSTS.E [R2+0x1e400], desc[UR14][R190.64], !P3 ;  /* 0x1e400000be027fae */ /* 0x000fe8000d9a100e */
[----:B------:R-:W-:Y:S04]  /*70b0*/  LDGSTS.E [R2+0x1e500], desc[UR14][R192.64], !P3 ;  /* 0x1e500000c0027fae */ /* 0x000fe8000d9a100e */
[----:B------:R-:W-:Y:S04]  /*70c0*/  LDGSTS.E [R2+0x1e600], desc[UR14][R194.64], !P3 ;  /* 0x1e600000c2027fae */ /* 0x000fe8000d9a100e */
[----:B------:R-:W-:Y:S01]  /*70d0*/  LDGSTS.E [R2+0x1e700], desc[UR14][R196.64], !P3 ;  /* 0x1e700000c4027fae */ /* 0x000fe2000d9a100e */
[----:B------:R-:W-:-:S02]  /*70e0*/  ISETP.GE.U32.AND P3, PT, R3, 0x7fffffab, PT ;  /* 0x7fffffab0300780c */ /* 0x000fc40003f66070 */
[----:B------:R-:W-:Y:S01]  /*70f0*/  LOP3.LUT R3, R0, 0x20, RZ, 0x3c, !PT ;  /* 0x0000002000037812 */ /* 0x000fe200078e3cff */
[----:B------:R1:W-:Y:S04]  /*7100*/  STL.64 [R1], R24 ;  /* 0x0000001801007387 */ /* 0x0003e80000100a00 */
[----:B------:R-:W-:Y:S01]  /*7110*/  VIADD R3, R3, UR5 ;  /* 0x0000000503037c36 */ /* 0x000fe20008000000 */
[----:B------:R2:W-:Y:S04]  /*7120*/  STL.64 [R1+0x4c0], R38 ;  /* 0x0004c02601007387 */ /* 0x0005e80000100a00 */
[----:B------:R2:W-:Y:S01]  /*7130*/  LDGSTS.E [R3+0x800], desc[UR14][R38.64], !P6 ;  /* 0x0080000026037fae */ /* 0x0005e2000f1a100e */
[----:B-1----:R-:W-:-:S03]  /*7140*/  IMAD.WIDE R24, R246, 0x4, R22 ;  /* 0x00000004f6187825 */ /* 0x002fc600078e0216 */
[----:B------:R1:W-:Y:S04]  /*7150*/  LDGSTS.E [R3+0x900], desc[UR14][R36.64], !P6 ;  /* 0x0090000024037fae */ /* 0x0003e8000f1a100e */
[----:B------:R3:W-:Y:S04]  /*7160*/  LDGSTS.E [R3+0xa00], desc[UR14][R34.64], !P6 ;  /* 0x00a0000022037fae */ /* 0x0007e8000f1a100e */
[----:B------:R5:W-:Y:S04]  /*7170*/  LDGSTS.E [R3+0xb00], desc[UR14][R32.64], !P6 ;  /* 0x00b0000020037fae */ /* 0x000be8000f1a100e */
[----:B------:R1:W-:Y:S04]  /*7180*/  LDGSTS.E [R3+0xc00], desc[UR14][R30.64], !P6 ;  /* 0x00c000001e037fae */ /* 0x0003e8000f1a100e */
[----:B------:R1:W-:Y:S04]  /*7190*/  LDGSTS.E [R3+0xd00], desc[UR14][R28.64], !P6 ;  /* 0x00d000001c037fae */ /* 0x0003e8000f1a100e */
[----:B------:R1:W-:Y:S04]  /*71a0*/  LDGSTS.E [R3+0xe00], desc[UR14][R26.64], !P6 ;  /* 0x00e000001a037fae */ /* 0x0003e8000f1a100e */
[----:B------:R1:W-:Y:S01]  /*71b0*/  LDGSTS.E [R3+0xf00], desc[UR14][R24.64], !P6 ;  /* 0x00f0000018037fae */ /* 0x0003e2000f1a100e */
[----:B------:R-:W-:Y:S01]  /*71c0*/  ISETP.GE.U32.AND P6, PT, R4, 0x7fffffa7, PT ;  /* 0x7fffffa70400780c */ /* 0x000fe20003fc6070 */
[----:B------:R-:W-:-:S02]  /*71d0*/  IMAD R4, R246, 0x5, RZ ;  /* 0x00000005f6047824 */ /* 0x000fc400078e02ff */
[----:B------:R1:W-:Y:S02]  /*71e0*/  STL.64 [R1+0x4b8], R36 ;  /* 0x0004b82401007387 */ /* 0x0003e40000100a00 */
[C---:B--2---:R-:W-:Y:S02]  /*71f0*/  IMAD.WIDE R38, R4.reuse, 0x4, R8 ;  /* 0x0000000404267825 */ /* 0x044fe400078e0208 */
[----:B------:R3:W-:Y:S04]  /*7200*/  STL.64 [R1+0x4b0], R34 ;  /* 0x0004b02201007387 */ /* 0x0007e80000100a00 */
[----:B------:R5:W-:Y:S01]  /*7210*/  STL.64 [R1+0x4a8], R32 ;  /* 0x0004a82001007387 */ /* 0x000be20000100a00 */
[----:B-1----:R-:W-:-:S03]  /*7220*/  IMAD.WIDE R36, R4, 0x4, R10 ;  /* 0x0000000404247825 */ /* 0x002fc600078e020a */
[----:B------:R1:W-:Y:S01]  /*7230*/  STL.64 [R1+0x4a0], R30 ;  /* 0x0004a01e01007387 */ /* 0x0003e20000100a00 */
[----:B---3--:R-:W-:-:S03]  /*7240*/  IMAD.WIDE R34, R4, 0x4, R12 ;  /* 0x0000000404227825 */ /* 0x008fc600078e020c */
[----:B------:R2:W-:Y:S01]  /*7250*/  STL.64 [R1+0x498], R28 ;  /* 0x0004981c01007387 */ /* 0x0005e20000100a00 */
[----:B-----5:R-:W-:-:S03]  /*7260*/  IMAD.WIDE R32, R4, 0x4, R14 ;  /* 0x0000000404207825 */ /* 0x020fc600078e020e */
[----:B------:R3:W-:Y:S01]  /*7270*/  STL.64 [R1+0x490], R26 ;  /* 0x0004901a01007387 */ /* 0x0007e20000100a00 */
[----:B-1----:R-:W-:-:S03]  /*7280*/  IMAD.WIDE R30, R4, 0x4, R16 ;  /* 0x00000004041e7825 */ /* 0x002fc600078e0210 */
[----:B------:R1:W-:Y:S01]  /*7290*/  LDGSTS.E [R3+0x2800], desc[UR14][R38.64], !P5 ;  /* 0x0280000026037fae */ /* 0x0003e2000e9a100e */
[----:B--2---:R-:W-:-:S03]  /*72a0*/  IMAD.WIDE R28, R4, 0x4, R18 ;  /* 0x00000004041c7825 */ /* 0x004fc600078e0212 */
[----:B------:R2:W-:Y:S01]  /*72b0*/  STL.64 [R1+0x488], R24 ;  /* 0x0004881801007387 */ /* 0x0005e20000100a00 */
[----:B---3--:R-:W-:-:S03]  /*72c0*/  IMAD.WIDE R26, R4, 0x4, R20 ;  /* 0x00000004041a7825 */ /* 0x008fc600078e0214 */
[----:B------:R3:W-:Y:S04]  /*72d0*/  LDGSTS.E [R3+0x2900], desc[UR14][R36.64], !P5 ;  /* 0x0290000024037fae */ /* 0x0007e8000e9a100e */
[----:B------:R1:W-:Y:S01]  /*72e0*/  STL.64 [R1+0x640], R38 ;  /* 0x0006402601007387 */ /* 0x0003e20000100a00 */
[----:B--2---:R-:W-:-:S03]  /*72f0*/  IMAD.WIDE R24, R4, 0x4, R22 ;  /* 0x0000000404187825 */ /* 0x004fc600078e0216 */
[----:B------:R2:W-:Y:S01]  /*7300*/  LDGSTS.E [R3+0x2a00], desc[UR14][R34.64], !P5 ;  /* 0x02a0000022037fae */ /* 0x0005e2000e9a100e */
[----:B----4-:R-:W-:-:S03]  /*7310*/  VIADD R4, R7, 0xffffffde ;  /* 0xffffffde07047836 */ /* 0x010fc60000000000 */
[----:B------:R3:W-:Y:S01]  /*7320*/  STL.64 [R1+0x638], R36 ;  /* 0x0006382401007387 */ /* 0x0007e20000100a00 */
[----:B------:R-:W4:Y:S01]  /*7330*/  LDC R7, c[0x0][0x3a0] ;  /* 0x0000e800ff077b82 */ /* 0x000f220000000800 */
[C---:B-1----:R-:W-:Y:S02]  /*7340*/  IMAD.WIDE R38, R5.reuse, 0x4, R8 ;  /* 0x0000000405267825 */ /* 0x042fe400078e0208 */
[----:B------:R1:W-:Y:S04]  /*7350*/  LDGSTS.E [R3+0x2b00], desc[UR14][R32.64], !P5 ;  /* 0x02b0000020037fae */ /* 0x0003e8000e9a100e */
        /* <DEDUP_REMOVED lines=8> */
[----:B-1----:R-:W-:-:S03]  /*73e0*/  IMAD.WIDE R32, R5, 0x4, R14 ;  /* 0x0000000405207825 */ /* 0x002fc600078e020e */
[----:B------:R3:W-:Y:S04]  /*73f0*/  STL.64 [R1+0x618], R28 ;  /* 0x0006181c01007387 */ /* 0x0007e80000100a00 */
[----:B------:R1:W-:Y:S01]  /*7400*/  LDGSTS.E [R3+0x2f00], desc[UR14][R24.64], !P5 ;  /* 0x02f0000018037fae */ /* 0x0003e2000e9a100e */
[C---:B-----5:R-:W-:Y:S01]  /*7410*/  IMAD.WIDE R30, R5.reuse, 0x4, R16 ;  /* 0x00000004051e7825 */ /* 0x060fe200078e0210 */
[----:B------:R-:W-:Y:S02]  /*7420*/  ISETP.GE.U32.AND P5, PT, R6, 0x7fffffa3, PT ;  /* 0x7fffffa30600780c */ /* 0x000fe40003fa6070 */
[----:B------:R2:W-:Y:S01]  /*7430*/  STL.64 [R1+0x610], R26 ;  /* 0x0006101a01007387 */ /* 0x0005e20000100a00 */
[----:B------:R-:W-:Y:S02]  /*7440*/  VIADD R6, R198, 0xffffffda ;  /* 0xffffffdac6067836 */ /* 0x000fe40000000000 */
[----:B------:R-:W5:Y:S01]  /*7450*/  LDC R198, c[0x0][0x3a0] ;  /* 0x0000e800ffc67b82 */ /* 0x000f620000000800 */
[C---:B---3--:R-:W-:Y:S01]  /*7460*/  IMAD.WIDE R28, R5.reuse, 0x4, R18 ;  /* 0x00000004051c7825 */ /* 0x048fe200078e0212 */
[----:B------:R3:W-:Y:S04]  /*7470*/  LDGSTS.E [R3+0x4800], desc[UR14][R38.64], !P4 ;  /* 0x0480000026037fae */ /* 0x0007e8000e1a100e */
[----:B------:R1:W-:Y:S01]  /*7480*/  STL.64 [R1+0x608], R24 ;  /* 0x0006081801007387 */ /* 0x0003e20000100a00 */
[----:B--2---:R-:W-:-:S03]  /*7490*/  IMAD.WIDE R26, R5, 0x4, R20 ;  /* 0x00000004051a7825 */ /* 0x004fc600078e0214 */
[----:B------:R2:W-:Y:S04]  /*74a0*/  LDGSTS.E [R3+0x4900], desc[UR14][R36.64], !P4 ;  /* 0x0490000024037fae */ /* 0x0005e8000e1a100e */
[----:B------:R2:W-:Y:S01]  /*74b0*/  LDGSTS.E [R3+0x4a00], desc[UR14][R34.64], !P4 ;  /* 0x04a0000022037fae */ /* 0x0005e2000e1a100e */
[----:B-1----:R-:W-:-:S03]  /*74c0*/  IMAD.WIDE R24, R5, 0x4, R22 ;  /* 0x0000000405187825 */ /* 0x002fc600078e0216 */
[----:B------:R1:W-:Y:S01]  /*74d0*/  LDGSTS.E [R3+0x4b00], desc[UR14][R32.64], !P4 ;  /* 0x04b0000020037fae */ /* 0x0003e2000e1a100e */
[----:B------:R-:W-:-:S03]  /*74e0*/  IMAD R5, R246, 0x11, RZ ;  /* 0x00000011f6057824 */ /* 0x000fc600078e02ff */
        /* <DEDUP_REMOVED lines=8> */
[----:B------:R1:W-:Y:S01]  /*7570*/  STL.64 [R1+0x5f0], R34 ;  /* 0x0005f02201007387 */ /* 0x0003e20000100a00 */
[----:B---3--:R-:W-:-:S03]  /*7580*/  IMAD.WIDE R38, R4, 0x4, R8 ;  /* 0x0000000404267825 */ /* 0x008fc600078e0208 */
[----:B------:R3:W-:Y:S01]  /*7590*/  STL.64 [R1+0x5e8], R32 ;  /* 0x0005e82001007387 */ /* 0x0007e20000100a00 */
[----:B--2---:R-:W-:-:S03]  /*75a0*/  IMAD.WIDE R36, R4, 0x4, R10 ;  /* 0x0000000404247825 */ /* 0x004fc600078e020a */
[----:B------:R2:W-:Y:S01]  /*75b0*/  STL.64 [R1+0x5e0], R30 ;  /* 0x0005e01e01007387 */ /* 0x0005e20000100a00 */
[----:B-1----:R-:W-:-:S03]  /*75c0*/  IMAD.WIDE R34, R4, 0x4, R12 ;  /* 0x0000000404227825 */ /* 0x002fc600078e020c */
[----:B------:R1:W-:Y:S01]  /*75d0*/  STL.64 [R1+0x5d8], R28 ;  /* 0x0005d81c01007387 */ /* 0x0003e20000100a00 */
[----:B---3--:R-:W-:-:S03]  /*75e0*/  IMAD.WIDE R32, R4, 0x4, R14 ;  /* 0x0000000404207825 */ /* 0x008fc600078e020e */
[----:B------:R3:W-:Y:S01]  /*75f0*/  STL.64 [R1+0x5d0], R26 ;  /* 0x0005d01a01007387 */ /* 0x0007e20000100a00 */
[----:B--2---:R-:W-:-:S03]  /*7600*/  IMAD.WIDE R30, R4, 0x4, R16 ;  /* 0x00000004041e7825 */ /* 0x004fc600078e0210 */
[----:B------:R2:W-:Y:S01]  /*7610*/  LDGSTS.E [R3+0x6800], desc[UR14][R38.64], !P0 ;  /* 0x0680000026037fae */ /* 0x0005e2000c1a100e */
[----:B-1----:R-:W-:-:S03]  /*7620*/  IMAD.WIDE R28, R4, 0x4, R18 ;  /* 0x00000004041c7825 */ /* 0x002fc600078e0212 */
[----:B------:R1:W-:Y:S01]  /*7630*/  STL.64 [R1+0x5c8], R24 ;  /* 0x0005c81801007387 */ /* 0x0003e20000100a00 */
[----:B---3--:R-:W-:-:S03]  /*7640*/  IMAD.WIDE R26, R4, 0x4, R20 ;  /* 0x00000004041a7825 */ /* 0x008fc600078e0214 */
[----:B------:R3:W-:Y:S04]  /*7650*/  LDGSTS.E [R3+0x6900], desc[UR14][R36.64], !P0 ;  /* 0x0690000024037fae */ /* 0x0007e8000c1a100e */
[----:B------:R2:W-:Y:S01]  /*7660*/  STL.64 [R1+0x5c0], R38 ;  /* 0x0005c02601007387 */ /* 0x0005e20000100a00 */
[----:B-1----:R-:W-:-:S03]  /*7670*/  IMAD.WIDE R24, R4, 0x4, R22 ;  /* 0x0000000404187825 */ /* 0x002fc600078e0216 */
[----:B------:R1:W-:Y:S01]  /*7680*/  LDGSTS.E [R3+0x6a00], desc[UR14][R34.64], !P0 ;  /* 0x06a0000022037fae */ /* 0x0003e2000c1a100e */
[----:B------:R-:W-:Y:S02]  /*7690*/  IADD3 R4, PT, PT, R199, -0x2a, RZ ;  /* 0xffffffd6c7047810 */ /* 0x000fe40007ffe0ff */
[----:B------:R-:W5:Y:S01]  /*76a0*/  LDC R199, c[0x0][0x3a0] ;  /* 0x0000e800ffc77b82 */ /* 0x000f620000000800 */
        /* <DEDUP_REMOVED lines=14> */
[----:B--2---:R-:W-:Y:S01]  /*7790*/  IMAD.WIDE R30, R5, 0x4, R16 ;  /* 0x00000004051e7825 */ /* 0x004fe200078e0210 */
[----:B------:R-:W-:Y:S02]  /*77a0*/  ISETP.GE.U32.AND P0, PT, R6, 0x7fffff9b, PT ;  /* 0x7fffff9b0600780c */ /* 0x000fe40003f06070 */
[----:B------:R1:W-:Y:S01]  /*77b0*/  STL.64 [R1+0x590], R26 ;  /* 0x0005901a01007387 */ /* 0x0003e20000100a00 */
[----:B----4-:R-:W-:Y:S02]  /*77c0*/  VIADD R6, R7, 0xffffffd2 ;  /* 0xffffffd207067836 */ /* 0x010fe40000000000 */
[----:B------:R-:W2:Y:S01]  /*77d0*/  LDC R7, c[0x0][0x3a0] ;  /* 0x0000e800ff077b82 */ /* 0x000ea20000000800 */
[C---:B---3--:R-:W-:Y:S01]  /*77e0*/  IMAD.WIDE R28, R5.reuse, 0x4, R18 ;  /* 0x00000004051c7825 */ /* 0x048fe200078e0212 */
[----:B------:R3:W-:Y:S04]  /*77f0*/  LDGSTS.E [R3+0x8800], desc[UR14][R38.64], !P2 ;  /* 0x0880000026037fae */ /* 0x0007e8000d1a100e */
[----:B------:R4:W-:Y:S01]  /*7800*/  STL.64 [R1+0x588], R24 ;  /* 0x0005881801007387 */ /* 0x0009e20000100a00 */
[----:B-1----:R-:W-:-:S03]  /*7810*/  IMAD.WIDE R26, R5, 0x4, R20 ;  /* 0x00000004051a7825 */ /* 0x002fc600078e0214 */
[----:B------:R1:W-:Y:S04]  /*7820*/  LDGSTS.E [R3+0x8900], desc[UR14][R36.64], !P2 ;  /* 0x0890000024037fae */ /* 0x0003e8000d1a100e */
[----:B------:R1:W-:Y:S01]  /*7830*/  LDGSTS.E [R3+0x8a00], desc[UR14][R34.64], !P2 ;  /* 0x08a0000022037fae */ /* 0x0003e2000d1a100e */
[----:B----4-:R-:W-:-:S03]  /*7840*/  IMAD.WIDE R24, R5, 0x4, R22 ;  /* 0x0000000405187825 */ /* 0x010fc600078e0216 */
        /* <DEDUP_REMOVED lines=13> */
[----:B-1----:R-:W-:-:S03]  /*7920*/  IMAD.WIDE R36, R4, 0x4, R10 ;  /* 0x0000000404247825 */ /* 0x002fc600078e020a */
[----:B------:R1:W-:Y:S01]  /*7930*/  STL.64 [R1+0x560], R30 ;  /* 0x0005601e01007387 */ /* 0x0003e20000100a00 */
[----:B--2---:R-:W-:-:S03]  /*7940*/  IMAD.WIDE R34, R4, 0x4, R12 ;  /* 0x0000000404227825 */ /* 0x004fc600078e020c */
[----:B------:R2:W-:Y:S01]  /*7950*/  STL.64 [R1+0x558], R28 ;  /* 0x0005581c01007387 */ /* 0x0005e20000100a00 */
[----:B----4-:R-:W-:-:S03]  /*7960*/  IMAD.WIDE R32, R4, 0x4, R14 ;  /* 0x0000000404207825 */ /* 0x010fc600078e020e */
        /* <DEDUP_REMOVED lines=10> */
[----:B-----5:R-:W-:-:S03]  /*7a10*/  VIADD R4, R198, 0xffffffce ;  /* 0xffffffcec6047836 */ /* 0x020fc60000000000 */
[----:B------:R3:W-:Y:S01]  /*7a20*/  STL.64 [R1+0x538], R36 ;  /* 0x0005382401007387 */ /* 0x0007e20000100a00 */
[----:B------:R-:W4:Y:S03]  /*7a30*/  LDC R198, c[0x0][0x3a0] ;  /* 0x0000e800ffc67b82 */ /* 0x000f260000000800 */
        /* <DEDUP_REMOVED lines=10> */
[----:B-----5:R-:W-:-:S03]  /*7ae0*/  IMAD.WIDE R32, R5, 0x4, R14 ;  /* 0x0000000405207825 */ /* 0x020fc600078e020e */
[----:B------:R3:W-:Y:S04]  /*7af0*/  STL.64 [R1+0x518], R28 ;  /* 0x0005181c01007387 */ /* 0x0007e80000100a00 */
[----:B------:R5:W-:Y:S01]  /*7b00*/  LDGSTS.E [R3+0xaf00], desc[UR14][R24.64], !P3 ;  /* 0x0af0000018037fae */ /* 0x000be2000d9a100e */
[----:B-1----:R-:W-:Y:S01]  /*7b10*/  IMAD.WIDE R30, R5, 0x4, R16 ;  /* 0x00000004051e7825 */ /* 0x002fe200078e0210 */
[----:B------:R-:W-:Y:S02]  /*7b20*/  ISETP.GE.U32.AND P3, PT, R6, 0x7fffff93, PT ;  /* 0x7fffff930600780c */ /* 0x000fe40003f66070 */
[----:B------:R2:W-:Y:S01]  /*7b30*/  STL.64 [R1+0x510], R26 ;  /* 0x0005101a01007387 */ /* 0x0005e20000100a00 */
[----:B------:R-:W-:Y:S02]  /*7b40*/  IADD3 R6, PT, PT, R199, -0x36, RZ ;  /* 0xffffffcac7067810 */ /* 0x000fe40007ffe0ff */
[----:B------:R-:W1:Y:S01]  /*7b50*/  LDC R199, c[0x0][0x3a0] ;  /* 0x0000e800ffc77b82 */ /* 0x000e620000000800 */
[C---:B---3--:R-:W-:Y:S01]  /*7b60*/  IMAD.WIDE R28, R5.reuse, 0x4, R18 ;  /* 0x00000004051c7825 */ /* 0x048fe200078e0212 */
[----:B------:R3:W-:Y:S04]  /*7b70*/  LDGSTS.E [R3+0xc800], desc[UR14][R38.64], !P6 ;  /* 0x0c80000026037fae */ /* 0x0007e8000f1a100e */
[----:B------:R5:W-:Y:S01]  /*7b80*/  STL.64 [R1+0x508], R24 ;  /* 0x0005081801007387 */ /* 0x000be20000100a00 */
[----:B--2---:R-:W-:-:S03]  /*7b90*/  IMAD.WIDE R26, R5, 0x4, R20 ;  /* 0x00000004051a7825 */ /* 0x004fc600078e0214 */
[----:B------:R2:W-:Y:S04]  /*7ba0*/  LDGSTS.E [R3+0xc900], desc[UR14][R36.64], !P6 ;  /* 0x0c90000024037fae */ /* 0x0005e8000f1a100e */
[----:B------:R1:W-:Y:S01]  /*7bb0*/  LDGSTS.E [R3+0xca00], desc[UR14][R34.64], !P6 ;  /* 0x0ca0000022037fae */ /* 0x0003e2000f1a100e */
[----:B-----5:R-:W-:-:S03]  /*7bc0*/  IMAD.WIDE R24, R5, 0x4, R22 ;  /* 0x0000000405187825 */ /* 0x020fc600078e0216 */
        /* <DEDUP_REMOVED lines=17> */
[----:B-----5:R-:W-:-:S03]  /*7ce0*/  IMAD.WIDE R32, R4, 0x4, R14 ;  /* 0x0000000404207825 */ /* 0x020fc600078e020e */
        /* <DEDUP_REMOVED lines=10> */
[----:B------:R-:W-:-:S03]  /*7d90*/  VIADD R4, R7, 0xffffffc6 ;  /* 0xffffffc607047836 */ /* 0x000fc60000000000 */
[----:B------:R3:W-:Y:S01]  /*7da0*/  STL.64 [R1+0x2b8], R36 ;  /* 0x0002b82401007387 */ /* 0x0007e20000100a00 */
[----:B------:R-:W5:Y:S03]  /*7db0*/  LDC R7, c[0x0][0x3a0] ;  /* 0x0000e800ff077b82 */ /* 0x000f660000000800 */
        /* <DEDUP_REMOVED lines=13> */
[C---:B--2---:R-:W-:Y:S01]  /*7e90*/  IMAD.WIDE R30, R5.reuse, 0x4, R16 ;  /* 0x00000004051e7825 */ /* 0x044fe200078e0210 */
        /* <DEDUP_REMOVED lines=39> */
[----:B------:R-:W-:Y:S02]  /*8110*/  IADD3 R4, PT, PT, R199, -0x3, RZ ;  /* 0xfffffffdc7047810 */ /* 0x000fe40007ffe0ff */
[----:B------:R-:W4:Y:S01]  /*8120*/  LDC R199, c[0x0][0x3a0] ;  /* 0x0000e800ffc77b82 */ /* 0x000f220000000800 */
        /* <DEDUP_REMOVED lines=14> */
[----:B-1----:R-:W-:Y:S01]  /*8210*/  IMAD.WIDE R30, R5, 0x4, R16 ;  /* 0x00000004051e7825 */ /* 0x002fe200078e0210 */
[----:B------:R-:W-:Y:S02]  /*8220*/  ISETP.GE.U32.AND P0, PT, R6, 0x7fffff83, PT ;  /* 0x7fffff830600780c */ /* 0x000fe40003f06070 */
[----:B------:R2:W-:Y:S01]  /*8230*/  STL.64 [R1+0x190], R26 ;  /* 0x0001901a01007387 */ /* 0x0005e20000100a00 */
[----:B-----5:R-:W-:Y:S02]  /*8240*/  VIADD R6, R7, 0xfffffff9 ;  /* 0xfffffff907067836 */ /* 0x020fe40000000000 */
        /* <DEDUP_REMOVED lines=10> */
[----:B------:R1:W-:Y:S02]  /*82f0*/  LDGSTS.E [R3+0x14c00], desc[UR14][R30.64], !P2 ;  /* 0x14c000001e037fae */ /* 0x0003e4000d1a100e */
[----:B-1----:R-:W-:Y:S02]  /*8300*/  VIADD R7, R7, 0xffffffe5 ;  /* 0xffffffe507077836 */ /* 0x002fe40000000000 */
        /* <DEDUP_REMOVED lines=40> */
[C---:B--2---:R-:W-:Y:S01]  /*8590*/  IMAD.WIDE R30, R5.reuse, 0x4, R16 ;  /* 0x00000004051e7825 */ /* 0x044fe200078e0210 */
[----:B------:R-:W-:Y:S02]  /*85a0*/  ISETP.GE.U32.AND P3, PT, R6, 0x7fffffba, PT ;  /* 0x7fffffba0600780c */ /* 0x000fe40003f66070 */
[----:B------:R1:W-:Y:S01]  /*85b0*/  STL.64 [R1+0x90], R26 ;  /* 0x0000901a01007387 */ /* 0x0003e20000100a00 */
[----:B------:R-:W2:Y:S01]  /*85c0*/  LDC R6, c[0x0][0x3a0] ;  /* 0x0000e800ff067b82 */ /* 0x000ea20000000800 */
[----:B---3--:R-:W-:-:S02]  /*85d0*/  IMAD.WIDE R28, R5, 0x4, R18 ;  /* 0x00000004051c7825 */ /* 0x008fc400078e0212 */
[----:B------:R3:W-:Y:S04]  /*85e0*/  LDGSTS.E [R3+0x18800], desc[UR14][R38.64], !P6 ;  /* 0x1880000026037fae */ /* 0x0007e8000f1a100e */
[----:B------:R5:W-:Y:S01]  /*85f0*/  STL.64 [R1+0x88], R24 ;  /* 0x0000881801007387 */ /* 0x000be20000100a00 */
[----:B-1----:R-:W-:-:S03]  /*8600*/  IMAD.WIDE R26, R5, 0x4, R20 ;  /* 0x00000004051a7825 */ /* 0x002fc600078e0214 */
[----:B------:R1:W-:Y:S04]  /*8610*/  LDGSTS.E [R3+0x18900], desc[UR14][R36.64], !P6 ;  /* 0x1890000024037fae */ /* 0x0003e8000f1a100e */
[----:B------:R1:W-:Y:S01]  /*8620*/  LDGSTS.E [R3+0x18a00], desc[UR14][R34.64], !P6 ;  /* 0x18a0000022037fae */ /* 0x0003e2000f1a100e */
[----:B-----5:R-:W-:-:S03]  /*8630*/  IMAD.WIDE R24, R5, 0x4, R22 ;  /* 0x0000000405187825 */ /* 0x020fc600078e0216 */
[----:B------:R5:W-:Y:S01]  /*8640*/  LDGSTS.E [R3+0x18b00], desc[UR14][R32.64], !P6 ;  /* 0x18b0000020037fae */ /* 0x000be2000f1a100e */
[----:B------:R-:W1:Y:S03]  /*8650*/  LDC R5, c[0x0][0x3a0] ;  /* 0x0000e800ff057b82 */ /* 0x000e660000000800 */
[----:B------:R1:W-:Y:S04]  /*8660*/  LDGSTS.E [R3+0x18c00], desc[UR14][R30.64], !P6 ;  /* 0x18c000001e037fae */ /* 0x0003e8000f1a100e */
[----:B------:R1:W-:Y:S04]  /*8670*/  LDGSTS.E [R3+0x18d00], desc[UR14][R28.64], !P6 ;  /* 0x18d000001c037fae */ /* 0x0003e8000f1a100e */
[----:B------:R1:W-:Y:S04]  /*8680*/  LDGSTS.E [R3+0x18e00], desc[UR14][R26.64], !P6 ;  /* 0x18e000001a037fae */ /* 0x0003e8000f1a100e */
[----:B------:R1:W-:Y:S01]  /*8690*/  LDGSTS.E [R3+0x18f00], desc[UR14][R24.64], !P6 ;  /* 0x18f0000018037fae */ /* 0x0003e2000f1a100e */
[----:B------:R-:W-:-:S02]  /*86a0*/  ISETP.GE.U32.AND P6, PT, R4, 0x7fffffb6, PT ;  /* 0x7fffffb60400780c */ /* 0x000fc40003fc6070 */
[----:B----4-:R-:W-:Y:S01]  /*86b0*/  IADD3 R4, PT, PT, R199, -0xf, RZ ;  /* 0xfffffff1c7047810 */ /* 0x010fe20007ffe0ff */
[C---:B------:R-:W-:Y:S01]  /*86c0*/  IMAD.WIDE R198, R212.reuse, 0x4, R8 ;  /* 0x00000004d4c67825 */ /* 0x040fe200078e0208 */
[----:B------:R3:W-:Y:S03]  /*86d0*/  STL.64 [R1+0x40], R38 ;  /* 0x0000402601007387 */ /* 0x0007e60000100a00 */
[----:B------:R-:W-:Y:S01]  /*86e0*/  IMAD.WIDE R212, R212, 0x4, R22 ;  /* 0x00000004d4d47825 */ /* 0x000fe200078e0216 */
[----:B------:R-:W-:Y:S04]  /*86f0*/  LDGSTS.E [R3+0x1a800], desc[UR14][R198.64], !P5 ;  /* 0x1a800000c6037fae */ /* 0x000fe8000e9a100e */
        /* <DEDUP_REMOVED lines=8> */
[----:B--2---:R-:W-:-:S02]  /*8780*/  VIADD R4, R6, 0xffffffed ;  /* 0xffffffed06047836 */ /* 0x004fc40000000000 */
[----:B------:R-:W-:Y:S01]  /*8790*/  LDGSTS.E [R3+0x1c800], desc[UR14][R214.64], !P4 ;  /* 0x1c800000d6037fae */ /* 0x000fe2000e1a100e */
[----:B------:R-:W-:-:S03]  /*87a0*/  IMAD R6, R246, 0x6, RZ ;  /* 0x00000006f6067824 */ /* 0x000fc600078e02ff */
        /* <DEDUP_REMOVED lines=8> */
[----:B-1----:R-:W-:Y:S01]  /*8830*/  VIADD R4, R5, 0xffffffe9 ;  /* 0xffffffe905047836 */ /* 0x002fe20000000000 */
[----:B------:R-:W-:Y:S01]  /*8840*/  SHF.L.U32 R5, R246, 0x1, RZ ;  /* 0x00000001f6057819 */ /* 0x000fe200000006ff */
[----:B------:R-:W-:Y:S04]  /*8850*/  LDGSTS.E [R3+0x1e800], desc[UR14][R230.64], !P0 ;  /* 0x1e800000e6037fae */ /* 0x000fe8000c1a100e */
[----:B------:R-:W-:Y:S01]  /*8860*/  LDGSTS.E [R3+0x1e900], desc[UR14][R232.64], !P0 ;  /* 0x1e900000e8037fae */ /* 0x000fe2000c1a100e */
[----:B---3--:R-:W-:-:S03]  /*8870*/  IMAD.WIDE R38, R5, 0x4, R8 ;  /* 0x0000000405267825 */ /* 0x008fc600078e0208 */
        /* <DEDUP_REMOVED lines=8> */
[----:B------:R1:W-:Y:S04]  /*8900*/  STL.64 [R1+0x38], R36 ;  /* 0x0000382401007387 */ /* 0x0003e80000100a00 */
[----:B------:R-:W-:Y:S01]  /*8910*/  VIADD R4, R4, UR5 ;  /* 0x0000000504047c36 */ /* 0x000fe20008000000 */
[----:B------:R2:W-:Y:S04]  /*8920*/  STL.64 [R1+0x30], R34 ;  /* 0x0000302201007387 */ /* 0x0005e80000100a00 */
[----:B------:R5:W-:Y:S01]  /*8930*/  STL.64 [R1+0x28], R32 ;  /* 0x0000282001007387 */ /* 0x000be20000100a00 */
[----:B-1----:R-:W-:-:S03]  /*8940*/  IMAD.WIDE R36, R5, 0x4, R10 ;  /* 0x0000000405247825 */ /* 0x002fc600078e020a */
[----:B------:R1:W-:Y:S01]  /*8950*/  STL.64 [R1+0x20], R30 ;  /* 0x0000201e01007387 */ /* 0x0003e20000100a00 */
[----:B--2---:R-:W-:-:S03]  /*8960*/  IMAD.WIDE R34, R5, 0x4, R12 ;  /* 0x0000000405227825 */ /* 0x004fc600078e020c */
        /* <DEDUP_REMOVED lines=14> */
[----:B------:R3:W-:Y:S01]  /*8a50*/  STL.64 [R1+0x650], R36 ;  /* 0x0006502401007387 */ /* 0x0007e20000100a00 */
[----:B-1----:R-:W-:-:S03]  /*8a60*/  IMAD.WIDE R38, R6, 0x4, R8 ;  /* 0x0000000406267825 */ /* 0x002fc600078e0208 */
        /* <DEDUP_REMOVED lines=12> */
[----:B-----5:R-:W-:Y:S01]  /*8b30*/  IMAD.WIDE R30, R6, 0x4, R16 ;  /* 0x00000004061e7825 */ /* 0x020fe200078e0210 */
        /* <DEDUP_REMOVED lines=58> */
[----:B----4-:R-:W-:Y:S02]  /*8ee0*/  IADD3 R7, PT, PT, R247, -0x2b, RZ ;  /* 0xffffffd5f7077810 */ /* 0x010fe40007ffe0ff */
        /* <DEDUP_REMOVED lines=52> */
[C---:B-1----:R-:W-:Y:S01]  /*9230*/  IMAD.WIDE R30, R6.reuse, 0x4, R16 ;  /* 0x00000004061e7825 */ /* 0x042fe200078e0210 */
[----:B------:R-:W-:Y:S02]  /*9240*/  ISETP.GE.U32.AND P4, PT, R7, 0x7fffff96, PT ;  /* 0x7fffff960700780c */ /* 0x000fe40003f86070 */
[----:B------:R2:W-:Y:S01]  /*9250*/  STL.64 [R1+0x9d0], R26 ;  /* 0x0009d01a01007387 */ /* 0x0005e20000100a00 */
[----:B------:R-:W-:Y:S02]  /*9260*/  VIADD R7, R249, 0xffffffcd ;  /* 0xffffffcdf9077836 */ /* 0x000fe40000000000 */
        /* <DEDUP_REMOVED lines=92> */
[----:B------:R-:W-:-:S03]  /*9830*/  VIADD R5, R249, 0xffffffc1 ;  /* 0xffffffc1f9057836 */ /* 0x000fc60000000000 */
        /* <DEDUP_REMOVED lines=15> */
[C---:B-1----:R-:W-:Y:S01]  /*9930*/  IMAD.WIDE R30, R6.reuse, 0x4, R16 ;  /* 0x00000004061e7825 */ /* 0x042fe200078e0210 */
[----:B------:R-:W-:Y:S02]  /*9940*/  ISETP.GE.U32.AND P6, PT, R7, 0x7fffff86, PT ;  /* 0x7fffff860700780c */ /* 0x000fe40003fc6070 */
[----:B------:R2:W-:Y:S01]  /*9950*/  STL.64 [R1+0x8d0], R26 ;  /* 0x0008d01a01007387 */ /* 0x0005e20000100a00 */
[----:B-----5:R-:W-:Y:S02]  /*9960*/  IADD3 R7, PT, PT, R247, -0x4, RZ ;  /* 0xfffffffcf7077810 */ /* 0x020fe40007ffe0ff */
        /* <DEDUP_REMOVED lines=167> */
[----:B----4-:R-:W-:Y:S01]  /*a3e0*/  IADD3 R7, PT, PT, R247, -0x1c, RZ ;  /* 0xffffffe4f7077810 */ /* 0x010fe20007ffe0ff */
[----:B------:R-:W-:-:S02]  /*a3f0*/  VIADD R247, R248, 0xffffffe0 ;  /* 0xffffffe0f8f77836 */ /* 0x000fc40000000000 */
[C---:B---3--:R-:W-:Y:S01]  /*a400*/  IMAD.WIDE R28, R6.reuse, 0x4, R18 ;  /* 0x00000004061c7825 */ /* 0x048fe200078e0212 */
[----:B------:R2:W-:Y:S01]  /*a410*/  LDGSTS.E [R4+0x1f000], desc[UR14][R38.64], !P5 ;  /* 0x1f00000026047fae */ /* 0x0005e2000e9a100e */
[----:B------:R-:W3:Y:S03]  /*a420*/  LDC R248, c[0x0][0x3a0] ;  /* 0x0000e800fff87b82 */ /* 0x000ee60000000800 */
        /* <DEDUP_REMOVED lines=11> */
[----:B------:R-:W-:-:S02]  /*a4e0*/  ISETP.GE.U32.AND P5, PT, R5, 0x7fffffa9, PT ;  /* 0x7fffffa90500780c */ /* 0x000fc40003fa6070 */
[----:B------:R-:W-:Y:S01]  /*a4f0*/  LOP3.LUT R5, R0, 0x60, RZ, 0x3c, !PT ;  /* 0x0000006000057812 */ /* 0x000fe200078e3cff */
[----:B------:R2:W-:Y:S04]  /*a500*/  STL.64 [R1+0x740], R38 ;  /* 0x0007402601007387 */ /* 0x0005e80000100a00 */
[----:B------:R1:W-:Y:S01]  /*a510*/  STL.64 [R1+0x738], R36 ;  /* 0x0007382401007387 */ /* 0x0003e20000100a00 */
[----:B------:R-:W-:-:S03]  /*a520*/  VIADD R5, R5, UR5 ;  /* 0x0000000505057c36 */ /* 0x000fc60008000000 */
        /* <DEDUP_REMOVED lines=11> */
[----:B------:R2:W-:Y:S01]  /*a5e0*/  LDGSTS.E [R5+0x1800], desc[UR14][R38.64], !P4 ;  /* 0x0180000026057fae */ /* 0x0005e2000e1a100e */
[----:B-1----:R-:W-:-:S03]  /*a5f0*/  IMAD.WIDE R28, R6, 0x4, R18 ;  /* 0x00000004061c7825 */ /* 0x002fc600078e0212 */
[----:B------:R1:W-:Y:S01]  /*a600*/  LDGSTS.E [R5+0x1900], desc[UR14][R36.64], !P4 ;  /* 0x0190000024057fae */ /* 0x0003e2000e1a100e */
[----:B---3--:R-:W-:-:S03]  /*a610*/  IMAD.WIDE R26, R6, 0x4, R20 ;  /* 0x00000004061a7825 */ /* 0x008fc600078e0214 */
[----:B------:R3:W-:Y:S01]  /*a620*/  LDGSTS.E [R5+0x1a00], desc[UR14][R34.64], !P4 ;  /* 0x01a0000022057fae */ /* 0x0007e2000e1a100e */
[----:B----4-:R-:W-:-:S03]  /*a630*/  IMAD.WIDE R24, R6, 0x4, R22 ;  /* 0x0000000406187825 */ /* 0x010fc600078e0216 */
[----:B------:R4:W-:Y:S01]  /*a640*/  LDGSTS.E [R5+0x1b00], desc[UR14][R32.64], !P4 ;  /* 0x01b0000020057fae */ /* 0x0009e2000e1a100e */
[----:B------:R-:W-:-:S03]  /*a650*/  IMAD R6, R246, 0x7, RZ ;  /* 0x00000007f6067824 */ /* 0x000fc600078e02ff */
[----:B------:R2:W-:Y:S04]  /*a660*/  STL.64 [R1+0xa48], R38 ;  /* 0x000a482601007387 */ /* 0x0005e80000100a00 */
[----:B------:R1:W-:Y:S04]  /*a670*/  LDGSTS.E [R5+0x1c00], desc[UR14][R30.64], !P4 ;  /* 0x01c000001e057fae */ /* 0x0003e8000e1a100e */
        /* <DEDUP_REMOVED lines=8> */
[----:B---3--:R-:W-:Y:S01]  /*a700*/  IMAD.WIDE R34, R6, 0x4, R12 ;  /* 0x0000000406227825 */ /* 0x008fe200078e020c */
[----:B------:R-:W-:Y:S02]  /*a710*/  ISETP.GE.U32.AND P4, PT, R7, 0x7fffffa5, PT ;  /* 0x7fffffa50700780c */ /* 0x000fe40003f86070 */
[----:B------:R3:W-:Y:S01]  /*a720*/  STL.64 [R1+0xa68], R30 ;  /* 0x000a681e01007387 */ /* 0x0007e20000100a00 */
[----:B------:R-:W-:Y:S02]  /*a730*/  IMAD R7, R246, 0xb, RZ ;  /* 0x0000000bf6077824 */ /* 0x000fe400078e02ff */
[C---:B----4-:R-:W-:Y:S01]  /*a740*/  IMAD.WIDE R32, R6.reuse, 0x4, R14 ;  /* 0x0000000406207825 */ /* 0x050fe200078e020e */
[----:B------:R4:W-:Y:S04]  /*a750*/  STL.64 [R1+0xa70], R28 ;  /* 0x000a701c01007387 */ /* 0x0009e80000100a00 */
[----:B------:R2:W-:Y:S01]  /*a760*/  STL.64 [R1+0xa78], R26 ;  /* 0x000a781a01007387 */ /* 0x0005e20000100a00 */
[----:B---3--:R-:W-:-:S03]  /*a770*/  IMAD.WIDE R30, R6, 0x4, R16 ;  /* 0x00000004061e7825 */ /* 0x008fc600078e0210 */
[----:B------:R3:W-:Y:S01]  /*a780*/  LDGSTS.E [R5+0x3800], desc[UR14][R38.64], !P0 ;  /* 0x0380000026057fae */ /* 0x0007e2000c1a100e */
[----:B----4-:R-:W-:-:S03]  /*a790*/  IMAD.WIDE R28, R6, 0x4, R18 ;  /* 0x00000004061c7825 */ /* 0x010fc600078e0212 */
[----:B------:R1:W-:Y:S01]  /*a7a0*/  STL.64 [R1+0xa80], R24 ;  /* 0x000a801801007387 */ /* 0x0003e20000100a00 */
[----:B--2---:R-:W-:-:S03]  /*a7b0*/  IMAD.WIDE R26, R6, 0x4, R20 ;  /* 0x00000004061a7825 */ /* 0x004fc600078e0214 */
[----:B------:R2:W-:Y:S04]  /*a7c0*/  LDGSTS.E [R5+0x3900], desc[UR14][R36.64], !P0 ;  /* 0x0390000024057fae */ /* 0x0005e8000c1a100e */
[----:B------:R3:W-:Y:S01]  /*a7d0*/  STL.64 [R1+0xa88], R38 ;  /* 0x000a882601007387 */ /* 0x0007e20000100a00 */
[----:B-1----:R-:W-:-:S03]  /*a7e0*/  IMAD.WIDE R24, R6, 0x4, R22 ;  /* 0x0000000406187825 */ /* 0x002fc600078e0216 */
[----:B------:R1:W-:Y:S01]  /*a7f0*/  LDGSTS.E [R5+0x3a00], desc[UR14][R34.64], !P0 ;  /* 0x03a0000022057fae */ /* 0x0003e2000c1a100e */
[----:B-----5:R-:W-:Y:S02]  /*a800*/  IADD3 R6, PT, PT, R249, -0x24, RZ ;  /* 0xffffffdcf9067810 */ /* 0x020fe40007ffe0ff */
[----:B------:R-:W4:Y:S01]  /*a810*/  LDC R249, c[0x0][0x3a0] ;  /* 0x0000e800fff97b82 */ /* 0x000f220000000800 */
[----:B------:R2:W-:Y:S01]  /*a820*/  STL.64 [R1+0xa90], R36 ;  /* 0x000a902401007387 */ /* 0x0005e20000100a00 */
[----:B---3--:R-:W-:-:S03]  /*a830*/  IMAD.WIDE R38, R7, 0x4, R8 ;  /* 0x0000000407267825 */ /* 0x008fc600078e0208 */
        /* <DEDUP_REMOVED lines=12> */
[----:B-----5:R-:W-:Y:S01]  /*a900*/  IMAD.WIDE R30, R7, 0x4, R16 ;  /* 0x00000004071e7825 */ /* 0x020fe200078e0210 */
[----:B------:R-:W-:Y:S02]  /*a910*/  ISETP.GE.U32.AND P0, PT, R247, 0x7fffffa1, PT ;  /* 0x7fffffa1f700780c */ /* 0x000fe40003f06070 */
[----:B------:R1:W-:Y:S01]  /*a920*/  STL.64 [R1+0xab8], R26 ;  /* 0x000ab81a01007387 */ /* 0x0003e20000100a00 */
[----:B------:R-:W-:Y:S02]  /*a930*/  VIADD R247, R250, 0xffffffd8 ;  /* 0xffffffd8faf77836 */ /* 0x000fe40000000000 */
[----:B------:R-:W5:Y:S01]  /*a940*/  LDC R250, c[0x0][0x3a0] ;  /* 0x0000e800fffa7b82 */ /* 0x000f620000000800 */
[C---:B--2---:R-:W-:Y:S01]  /*a950*/  IMAD.WIDE R28, R7.reuse, 0x4, R18 ;  /* 0x00000004071c7825 */ /* 0x044fe200078e0212 */
[----:B------:R2:W-:Y:S04]  /*a960*/  LDGSTS.E [R5+0x5800], desc[UR14][R38.64], !P2 ;  /* 0x0580000026057fae */ /* 0x0005e8000d1a100e */
[----:B------:R3:W-:Y:S01]  /*a970*/  STL.64 [R1+0xac0], R24 ;  /* 0x000ac01801007387 */ /* 0x0007e20000100a00 */
[----:B-1----:R-:W-:-:S03]  /*a980*/  IMAD.WIDE R26, R7, 0x4, R20 ;  /* 0x00000004071a7825 */ /* 0x002fc600078e0214 */
[----:B------:R1:W-:Y:S04]  /*a990*/  LDGSTS.E [R5+0x5900], desc[UR14][R36.64], !P2 ;  /* 0x0590000024057fae */ /* 0x0003e8000d1a100e */
[----:B------:R1:W-:Y:S01]  /*a9a0*/  LDGSTS.E [R5+0x5a00], desc[UR14][R34.64], !P2 ;  /* 0x05a0000022057fae */ /* 0x0003e2000d1a100e */
[----:B---3--:R-:W-:-:S03]  /*a9b0*/  IMAD.WIDE R24, R7, 0x4, R22 ;  /* 0x0000000407187825 */ /* 0x008fc600078e0216 */
        /* <DEDUP_REMOVED lines=18> */
[----:B------:R2:W-:Y:S01]  /*aae0*/  STL.64 [R1+0xaf8], R26 ;  /* 0x000af81a01007387 */ /* 0x0005e20000100a00 */
[----:B-1----:R-:W-:-:S03]  /*aaf0*/  IMAD.WIDE R30, R6, 0x4, R16 ;  /* 0x00000004061e7825 */ /* 0x002fc600078e0210 */
[----:B------:R1:W-:Y:S01]  /*ab00*/  LDGSTS.E [R5+0x7800], desc[UR14][R38.64], !P3 ;  /* 0x0780000026057fae */ /* 0x0003e2000d9a100e */
[----:B---3--:R-:W-:-:S03]  /*ab10*/  IMAD.WIDE R28, R6, 0x4, R18 ;  /* 0x00000004061c7825 */ /* 0x008fc600078e0212 */
[----:B------:R3:W-:Y:S01]  /*ab20*/  STL.64 [R1+0xb00], R24 ;  /* 0x000b001801007387 */ /* 0x0007e20000100a00 */
[----:B--2---:R-:W-:-:S03]  /*ab30*/  IMAD.WIDE R26, R6, 0x4, R20 ;  /* 0x00000004061a7825 */ /* 0x004fc600078e0214 */
[----:B------:R2:W-:Y:S04]  /*ab40*/  LDGSTS.E [R5+0x7900], desc[UR14][R36.64], !P3 ;  /* 0x0790000024057fae */ /* 0x0005e8000d9a100e */
[----:B------:R1:W-:Y:S01]  /*ab50*/  STL.64 [R1+0xb08], R38 ;  /* 0x000b082601007387 */ /* 0x0003e20000100a00 */
[----:B---3--:R-:W-:-:S03]  /*ab60*/  IMAD.WIDE R24, R6, 0x4, R22 ;  /* 0x0000000406187825 */ /* 0x008fc600078e0216 */
        /* <DEDUP_REMOVED lines=17> */
[----:B-1----:R-:W-:Y:S01]  /*ac80*/  IMAD.WIDE R30, R7, 0x4, R16 ;  /* 0x00000004071e7825 */ /* 0x002fe200078e0210 */
[----:B------:R-:W-:Y:S02]  /*ac90*/  ISETP.GE.U32.AND P3, PT, R247, 0x7fffff99, PT ;  /* 0x7fffff99f700780c */ /* 0x000fe40003f66070 */
[----:B------:R3:W-:Y:S01]  /*aca0*/  STL.64 [R1+0xb38], R26 ;  /* 0x000b381a01007387 */ /* 0x0007e20000100a00 */
[----:B------:R-:W1:Y:S01]  /*acb0*/  LDC R247, c[0x0][0x3a0] ;  /* 0x0000e800fff77b82 */ /* 0x000e620000000800 */
[----:B--2---:R-:W-:-:S02]  /*acc0*/  IMAD.WIDE R28, R7, 0x4, R18 ;  /* 0x00000004071c7825 */ /* 0x004fc400078e0212 */
        /* <DEDUP_REMOVED lines=26> */
[----:B----4-:R-:W-:-:S03]  /*ae70*/  IMAD.WIDE R32, R6, 0x4, R14 ;  /* 0x0000000406207825 */ /* 0x010fc600078e020e */
[----:B------:R4:W-:Y:S01]  /*ae80*/  STL.64 [R1+0xb80], R24 ;  /* 0x000b801801007387 */ /* 0x0009e20000100a00 */
[----:B-1----:R-:W-:-:S03]  /*ae90*/  IMAD.WIDE R30, R6, 0x4, R16 ;  /* 0x00000004061e7825 */ /* 0x002fc600078e0210 */
[----:B------:R1:W-:Y:S01]  /*aea0*/  LDGSTS.E [R5+0xb800], desc[UR14][R38.64], !P5 ;  /* 0x0b80000026057fae */ /* 0x0003e2000e9a100e */
[----:B---3--:R-:W-:-:S03]  /*aeb0*/  IMAD.WIDE R28, R6, 0x4, R18 ;  /* 0x00000004061c7825 */ /* 0x008fc600078e0212 */
[----:B------:R3:W-:Y:S01]  /*aec0*/  LDGSTS.E [R5+0xb900], desc[UR14][R36.64], !P5 ;  /* 0x0b90000024057fae */ /* 0x0007e2000e9a100e */
[----:B--2---:R-:W-:-:S03]  /*aed0*/  IMAD.WIDE R26, R6, 0x4, R20 ;  /* 0x00000004061a7825 */ /* 0x004fc600078e0214 */
        /* <DEDUP_REMOVED lines=17> */
[----:B------:R-:W-:Y:S02]  /*aff0*/  IMAD R7, R246, 0x1f, RZ ;  /* 0x0000001ff6077824 */ /* 0x000fe400078e02ff */
[C---:B----4-:R-:W-:Y:S01]  /*b000*/  IMAD.WIDE R32, R6.reuse, 0x4, R14 ;  /* 0x0000000406207825 */ /* 0x050fe200078e020e */
[----:B------:R4:W-:Y:S04]  /*b010*/  STL.64 [R1+0xbb0], R28 ;  /* 0x000bb01c01007387 */ /* 0x0009e80000100a00 */
[----:B------:R1:W-:Y:S01]  /*b020*/  STL.64 [R1+0xbb8], R26 ;  /* 0x000bb81a01007387 */ /* 0x0003e20000100a00 */
[----:B--2---:R-:W-:-:S03]  /*b030*/  IMAD.WIDE R30, R6, 0x4, R16 ;  /* 0x00000004061e7825 */ /* 0x004fc600078e0210 */
[----:B------:R2:W-:Y:S01]  /*b040*/  LDGSTS.E [R5+0xd800], desc[UR14][R38.64], !P4 ;  /* 0x0d80000026057fae */ /* 0x0005e2000e1a100e */
[----:B----4-:R-:W-:-:S03]  /*b050*/  IMAD.WIDE R28, R6, 0x4, R18 ;  /* 0x00000004061c7825 */ /* 0x010fc600078e0212 */
        /* <DEDUP_REMOVED lines=8> */
[----:B------:R-:W-:Y:S01]  /*b0e0*/  IADD3 R248, PT, PT, R249, -0x3c, RZ ;  /* 0xffffffc4f9f87810 */ /* 0x000fe20007ffe0ff */
[----:B--2---:R-:W-:Y:S02]  /*b0f0*/  IMAD.WIDE R38, R7, 0x4, R8 ;  /* 0x0000000407267825 */ /* 0x004fe400078e0208 */
[----:B------:R2:W-:Y:S01]  /*b100*/  LDGSTS.E [R5+0xdb00], desc[UR14][R32.64], !P4 ;  /* 0x0db0000020057fae */ /* 0x0005e2000e1a100e */
[----:B------:R-:W-:-:S03]  /*b110*/  LOP3.LUT R249, R0, 0x30, RZ, 0x3c, !PT ;  /* 0x0000003000f97812 */ /* 0x000fc600078e3cff */
[----:B------:R3:W-:Y:S02]  /*b120*/  STL.64 [R1+0xc18], R34 ;  /* 0x000c182201007387 */ /* 0x0007e40000100a00 */
[----:B------:R-:W-:Y:S02]  /*b130*/  VIADD R249, R249, UR5 ;  /* 0x00000005f9f97c36 */ /* 0x000fe40008000000 */
        /* <DEDUP_REMOVED lines=10> */
[----:B----4-:R-:W-:Y:S01]  /*b1e0*/  IMAD.WIDE R30, R7, 0x4, R16 ;  /* 0x00000004071e7825 */ /* 0x010fe200078e0210 */
[----:B------:R-:W-:Y:S02]  /*b1f0*/  ISETP.GE.U32.AND P4, PT, R247, 0x7fffff8d, PT ;  /* 0x7fffff8df700780c */ /* 0x000fe40003f86070 */
[----:B------:R3:W-:Y:S01]  /*b200*/  STL.64 [R1+0xd38], R26 ;  /* 0x000d381a01007387 */ /* 0x0007e20000100a00 */
[----:B-----5:R-:W-:Y:S01]  /*b210*/  VIADD R247, R250, 0xffffffc0 ;  /* 0xffffffc0faf77836 */ /* 0x020fe20000000000 */
[----:B------:R-:W-:Y:S01]  /*b220*/  LOP3.LUT R250, R0, 0x10, RZ, 0x3c, !PT ;  /* 0x0000001000fa7812 */ /* 0x000fe200078e3cff */
[----:B-1----:R-:W-:Y:S01]  /*b230*/  IMAD.WIDE R28, R7, 0x4, R18 ;  /* 0x00000004071c7825 */ /* 0x002fe200078e0212 */
[----:B------:R1:W-:Y:S02]  /*b240*/  LDGSTS.E [R5+0xf800], desc[UR14][R38.64], !P0 ;  /* 0x0f80000026057fae */ /* 0x0003e4000c1a100e */
[----:B------:R-:W-:-:S02]  /*b250*/  IADD3 R250, PT, PT, R250, UR5, RZ ;  /* 0x00000005fafa7c10 */ /* 0x000fc4000fffe0ff */
[----:B------:R2:W-:Y:S01]  /*b260*/  STL.64 [R1+0xd48], R24 ;  /* 0x000d481801007387 */ /* 0x0005e20000100a00 */
[----:B---3--:R-:W-:-:S03]  /*b270*/  IMAD.WIDE R26, R7, 0x4, R20 ;  /* 0x00000004071a7825 */ /* 0x008fc600078e0214 */
[----:B------:R3:W-:Y:S04]  /*b280*/  LDGSTS.E [R5+0xf900], desc[UR14][R36.64], !P0 ;  /* 0x0f90000024057fae */ /* 0x0007e8000c1a100e */
[----:B------:R4:W-:Y:S01]  /*b290*/  LDGSTS.E [R5+0xfa00], desc[UR14][R34.64], !P0 ;  /* 0x0fa0000022057fae */ /* 0x0009e2000c1a100e */
[----:B--2---:R-:W-:-:S03]  /*b2a0*/  IMAD.WIDE R24, R7, 0x4, R22 ;  /* 0x0000000407187825 */ /* 0x004fc600078e0216 */
        /* <DEDUP_REMOVED lines=20> */
[----:B-----5:R-:W-:-:S03]  /*b3f0*/  IMAD.WIDE R30, R6, 0x4, R16 ;  /* 0x00000004061e7825 */ /* 0x020fc600078e0210 */
        /* <DEDUP_REMOVED lines=8> */
[----:B----4-:R-:W-:-:S03]  /*b480*/  IMAD.WIDE R38, R7, 0x4, R8 ;  /* 0x0000000407267825 */ /* 0x010fc600078e0208 */
        /* <DEDUP_REMOVED lines=8> */
[----:B---3--:R-:W-:-:S03]  /*b510*/  IMAD.WIDE R32, R7, 0x4, R14 ;  /* 0x0000000407207825 */ /* 0x008fc600078e020e */
[----:B------:R2:W-:Y:S04]  /*b520*/  LDGSTS.E [R5+0x11d00], desc[UR14][R28.64], !P2 ;  /* 0x11d000001c057fae */ /* 0x0005e8000d1a100e */
[----:B------:R3:W-:Y:S01]  /*b530*/  STL.64 [R1+0xe68], R26 ;  /* 0x000e681a01007387 */ /* 0x0007e20000100a00 */
[----:B-1----:R-:W-:-:S03]  /*b540*/  IMAD.WIDE R30, R7, 0x4, R16 ;  /* 0x00000004071e7825 */ /* 0x002fc600078e0210 */
[----:B------:R3:W-:Y:S04]  /*b550*/  LDGSTS.E [R5+0x11e00], desc[UR14][R26.64], !P2 ;  /* 0x11e000001a057fae */ /* 0x0007e8000d1a100e */
[----:B------:R1:W-:Y:S01]  /*b560*/  STL.64 [R1+0xe60], R24 ;  /* 0x000e601801007387 */ /* 0x0003e20000100a00 */
[----:B--2---:R-:W-:-:S03]  /*b570*/  IMAD.WIDE R28, R7, 0x4, R18 ;  /* 0x00000004071c7825 */ /* 0x004fc600078e0212 */
[----:B------:R1:W-:Y:S01]  /*b580*/  LDGSTS.E [R5+0x11f00], desc[UR14][R24.64], !P2 ;  /* 0x11f0000018057fae */ /* 0x0003e2000d1a100e */
[----:B------:R-:W-:Y:S01]  /*b590*/  ISETP.GE.AND P2, PT, R251, R247, PT ;  /* 0x000000f7fb00720c */ /* 0x000fe20003f46270 */
[----:B------:R-:W-:Y:S02]  /*b5a0*/  IMAD R251, R246, 0x3f, RZ ;  /* 0x0000003ff6fb7824 */ /* 0x000fe400078e02ff */
[C---:B---3--:R-:W-:Y:S01]  /*b5b0*/  IMAD.WIDE R26, R7.reuse, 0x4, R20 ;  /* 0x00000004071a7825 */ /* 0x048fe200078e0214 */
[----:B------:R2:W-:Y:S01]  /*b5c0*/  LDGSTS.E [R5+0x13800], desc[UR14][R38.64], !P3 ;  /* 0x1380000026057fae */ /* 0x0005e2000d9a100e */
[----:B------:R-:W-:Y:S02]  /*b5d0*/  SEL R6, RZ, 0x4, P2 ;  /* 0x00000004ff067807 */ /* 0x000fe40001000000 */
[----:B------:R-:W-:Y:S01]  /*b5e0*/  PLOP3.LUT P2, PT, PT, PT, UP0, 0x80, 0x8 ;  /* 0x000000000008781c */ /* 0x000fe20003f4f008 */
[----:B------:R3:W-:Y:S01]  /*b5f0*/  LDGSTS.E [R5+0x13900], desc[UR14][R36.64], !P3 ;  /* 0x1390000024057fae */ /* 0x0007e2000d9a100e */
[----:B-1----:R-:W-:-:S03]  /*b600*/  IMAD.WIDE R24, R7, 0x4, R22 ;  /* 0x0000000407187825 */ /* 0x002fc600078e0216 */
[----:B------:R2:W-:Y:S01]  /*b610*/  STL.64 [R1+0xe58], R38 ;  /* 0x000e582601007387 */ /* 0x0005e20000100a00 */
[----:B------:R-:W-:Y:S01]  /*b620*/  SEL R6, R6, RZ, P2 ;  /* 0x000000ff06067207 */ /* 0x000fe20001000000 */
[----:B------:R-:W-:Y:S02]  /*b630*/  IMAD R7, R246, 0x2b, RZ ;  /* 0x0000002bf6077824 */ /* 0x000fe400078e02ff */
[----:B------:R1:W-:Y:S01]  /*b640*/  LDGSTS.E [R5+0x13a00], desc[UR14][R34.64], !P3 ;  /* 0x13a0000022057fae */ /* 0x0003e2000d9a100e */
[----:B------:R-:W-:Y:S01]  /*b650*/  ISETP.NE.U32.AND P2, PT, R6, RZ, PT ;  /* 0x000000ff0600720c */ /* 0x000fe20003f45070 */
[----:B------:R-:W-:Y:S02]  /*b660*/  IMAD R6, R246, 0x33, RZ ;  /* 0x00000033f6067824 */ /* 0x000fe400078e02ff */
[----:B------:R3:W-:Y:S02]  /*b670*/  STL.64 [R1+0xe50], R36 ;  /* 0x000e502401007387 */ /* 0x0007e40000100a00 */
[----:B------:R-:W-:-:S02]  /*b680*/  IMAD.WIDE R84, R6, 0x4, R8 ;  /* 0x0000000406547825 */ /* 0x000fc400078e0208 */
[----:B------:R4:W-:Y:S02]  /*b690*/  LDGSTS.E [R5+0x13b00], desc[UR14][R32.64], !P3 ;  /* 0x13b0000020057fae */ /* 0x0009e4000d9a100e */
[C---:B--2---:R-:W-:Y:S02]  /*b6a0*/  IMAD.WIDE R38, R7.reuse, 0x4, R8 ;  /* 0x0000000407267825 */ /* 0x044fe400078e0208 */
[----:B------:R1:W-:Y:S02]  /*b6b0*/  STL.64 [R1+0xe48], R34 ;  /* 0x000e482201007387 */ /* 0x0003e40000100a00 */
[--C-:B------:R-:W-:Y:S02]  /*b6c0*/  IMAD.WIDE R82, R6, 0x4, R10.reuse ;  /* 0x0000000406527825 */ /* 0x100fe400078e020a */
[----:B------:R2:W-:Y:S02]  /*b6d0*/  LDGSTS.E [R5+0x13c00], desc[UR14][R30.64], !P3 ;  /* 0x13c000001e057fae */ /* 0x0005e4000d9a100e */
[----:B---3--:R-:W-:-:S02]  /*b6e0*/  IMAD.WIDE R36, R7, 0x4, R10 ;  /* 0x0000000407247825 */ /* 0x008fc400078e020a */
[----:B------:R4:W-:Y:S02]  /*b6f0*/  STL.64 [R1+0xe40], R32 ;  /* 0x000e402001007387 */ /* 0x0009e40000100a00 */
[C-C-:B------:R-:W-:Y:S02]  /*b700*/  IMAD.WIDE R80, R6.reuse, 0x4, R12.reuse ;  /* 0x0000000406507825 */ /* 0x140fe400078e020c */
[----:B------:R3:W-:Y:S02]  /*b710*/  LDGSTS.E [R5+0x13d00], desc[UR14][R28.64], !P3 ;  /* 0x13d000001c057fae */ /* 0x0007e4000d9a100e */
[----:B-1----:R-:W-:Y:S02]  /*b720*/  IMAD.WIDE R34, R7, 0x4, R12 ;  /* 0x0000000407227825 */ /* 0x002fe400078e020c */
[----:B------:R2:W-:Y:S02]  /*b730*/  STL.64 [R1+0xe38], R30 ;  /* 0x000e381e01007387 */ /* 0x0005e40000100a00 */
[----:B------:R-:W-:-:S02]  /*b740*/  IMAD.WIDE R78, R6, 0x4, R14 ;  /* 0x00000004064e7825 */ /* 0x000fc400078e020e */
[----:B------:R1:W-:Y:S02]  /*b750*/  LDGSTS.E [R5+0x13e00], desc[UR14][R26.64], !P3 ;  /* 0x13e000001a057fae */ /* 0x0003e4000d9a100e */
[C---:B----4-:R-:W-:Y:S02]  /*b760*/  IMAD.WIDE R32, R7.reuse, 0x4, R14 ;  /* 0x0000000407207825 */ /* 0x050fe400078e020e */
[----:B------:R3:W-:Y:S02]  /*b770*/  STL.64 [R1+0xe28], R28 ;  /* 0x000e281c01007387 */ /* 0x0007e40000100a00 */
[--C-:B------:R-:W-:Y:S02]  /*b780*/  IMAD.WIDE R76, R6, 0x4, R16.reuse ;  /* 0x00000004064c7825 */ /* 0x100fe400078e0210 */
[----:B------:R4:W-:Y:S01]  /*b790*/  LDGSTS.E [R5+0x13f00], desc[UR14][R24.64], !P3 ;  /* 0x13f0000018057fae */ /* 0x0009e2000d9a100e */
[----:B------:R-:W-:Y:S01]  /*b7a0*/  ISETP.GE.U32.AND P3, PT, R248, 0x7fffff85, PT ;  /* 0x7fffff85f800780c */ /* 0x000fe20003f66070 */
[----:B--2---:R-:W-:-:S02]  /*b7b0*/  IMAD.WIDE R30, R7, 0x4, R16 ;  /* 0x00000004071e7825 */ /* 0x004fc400078e0210 */
[----:B------:R1:W-:Y:S02]  /*b7c0*/  STL.64 [R1+0xd98], R26 ;  /* 0x000d981a01007387 */ /* 0x0003e40000100a00 */
[----:B------:R-:W-:Y:S02]  /*b7d0*/  IMAD R248, R246, 0x3b, RZ ;  /* 0x0000003bf6f87824 */ /* 0x000fe400078e02ff */
[C---:B---3--:R-:W-:Y:S01]  /*b7e0*/  IMAD.WIDE R28, R7.reuse, 0x4, R18 ;  /* 0x00000004071c7825 */ /* 0x048fe200078e0212 */
[----:B------:R-:W-:Y:S03]  /*b7f0*/  LDGSTS.E [R5+0x15800], desc[UR14][R38.64], !P6 ;  /* 0x1580000026057fae */ /* 0x000fe6000f1a100e */
[----:B------:R-:W-:Y:S01]  /*b800*/  IMAD.WIDE R52, R248, 0x4, R8 ;  /* 0x00000004f8347825 */ /* 0x000fe200078e0208 */
[----:B------:R4:W-:Y:S03]  /*b810*/  STL.64 [R1+0xd90], R24 ;  /* 0x000d901801007387 */ /* 0x0009e60000100a00 */
[C---:B-1----:R-:W-:Y:S01]  /*b820*/  IMAD.WIDE R26, R7.reuse, 0x4, R20 ;  /* 0x00000004071a7825 */ /* 0x042fe200078e0214 */
[----:B------:R1:W-:Y:S03]  /*b830*/  LDGSTS.E [R5+0x15900], desc[UR14][R36.64], !P6 ;  /* 0x1590000024057fae */ /* 0x0003e6000f1a100e */
[C---:B------:R-:W-:Y:S01]  /*b840*/  IMAD.WIDE R74, R6.reuse, 0x4, R18 ;  /* 0x00000004064a7825 */ /* 0x040fe200078e0212 */
[----:B------:R2:W-:Y:S03]  /*b850*/  LDGSTS.E [R5+0x15a00], desc[UR14][R34.64], !P6 ;  /* 0x15a0000022057fae */ /* 0x0005e6000f1a100e */
[----:B------:R-:W-:Y:S01]  /*b860*/  IMAD.WIDE R72, R6, 0x4, R20 ;  /* 0x0000000406487825 */ /* 0x000fe200078e0214 */
[----:B------:R3:W-:Y:S03]  /*b870*/  LDGSTS.E [R5+0x15b00], desc[UR14][R32.64], !P6 ;  /* 0x15b0000020057fae */ /* 0x0007e6000f1a100e */
[--C-:B----4-:R-:W-:Y:S01]  /*b880*/  IMAD.WIDE R24, R7, 0x4, R22.reuse ;  /* 0x0000000407187825 */ /* 0x110fe200078e0216 */
[----:B------:R4:W-:Y:S03]  /*b890*/  LDGSTS.E [R5+0x15c00], desc[UR14][R30.64], !P6 ;  /* 0x15c000001e057fae */ /* 0x0009e6000f1a100e */
[----:B------:R-:W-:Y:S01]  /*b8a0*/  IMAD R7, R246, 0x37, RZ ;  /* 0x00000037f6077824 */ /* 0x000fe200078e02ff */
[----:B------:R5:W-:Y:S01]  /*b8b0*/  LDGSTS.E [R5+0x15d00], desc[UR14][R28.64], !P6 ;  /* 0x15d000001c057fae */ /* 0x000be2000f1a100e */
[----:B------:R-:W-:-:S03]  /*b8c0*/  IMAD.WIDE R70, R6, 0x4, R22 ;  /* 0x0000000406467825 */ /* 0x000fc600078e0216 */
[----:B------:R1:W-:Y:S01]  /*b8d0*/  LDGSTS.E [R5+0x15e00], desc[UR14][R26.64], !P6 ;  /* 0x15e000001a057fae */ /* 0x0003e2000f1a100e */
[----:B------:R-:W-:-:S03]  /*b8e0*/  IMAD.WIDE R68, R7, 0x4, R8 ;  /* 0x0000000407447825 */ /* 0x000fc600078e0208 */
[----:B------:R1:W-:Y:S01]  /*b8f0*/  LDGSTS.E [R5+0x15f00], desc[UR14][R24.64], !P6 ;  /* 0x15f0000018057fae */ /* 0x0003e2000f1a100e */
[----:B------:R-:W-:Y:S01]  /*b900*/  ISETP.GE.U32.AND P6, PT, R247, 0x7fffff81, PT ;  /* 0x7fffff81f700780c */ /* 0x000fe20003fc6070 */
[----:B------:R-:W-:Y:S01]  /*b910*/  IMAD R247, R246, 0x2f, RZ ;  /* 0x0000002ff6f77824 */ /* 0x000fe200078e02ff */
[C---:B------:R-:W-:Y:S01]  /*b920*/  LOP3.LUT R246, R0.reuse, 0x50, RZ, 0x3c, !PT ;  /* 0x0000005000f67812 */ /* 0x040fe200078e3cff */
[----:B------:R-:W-:Y:S01]  /*b930*/  STL.64 [R1+0xd88], R38 ;  /* 0x000d882601007387 */ /* 0x000fe20000100a00 */
[----:B------:R-:W-:Y:S01]  /*b940*/  IMAD.WIDE R66, R7, 0x4, R10 ;  /* 0x0000000407427825 */ /* 0x000fe200078e020a */
[----:B------:R-:W-:Y:S02]  /*b950*/  LOP3.LUT R0, R0, 0x70, RZ, 0x3c, !PT ;  /* 0x0000007000007812 */ /* 0x000fe400078e3cff */
[----:B------:R1:W-:Y:S01]  /*b960*/  STL.64 [R1+0xd80], R36 ;  /* 0x000d802401007387 */ /* 0x0003e20000100a00 */
[----:B------:R-:W-:Y:S01]  /*b970*/  IMAD.WIDE R100, R247, 0x4, R8 ;  /* 0x00000004f7647825 */ /* 0x000fe200078e0208 */
[----:B------:R-:W-:-:S02]  /*b980*/  IADD3 R0, PT, PT, R0, UR5, RZ ;  /* 0x0000000500007c10 */ /* 0x000fc4000fffe0ff */
[----:B------:R2:W-:Y:S01]  /*b990*/  STL.64 [R1+0xd78], R34 ;  /* 0x000d782201007387 */ /* 0x0005e20000100a00 */
[----:B------:R-:W-:-:S03]  /*b9a0*/  IMAD.WIDE R98, R247, 0x4, R10 ;  /* 0x00000004f7627825 */ /* 0x000fc600078e020a */
[----:B------:R3:W-:Y:S01]  /*b9b0*/  STL.64 [R1+0xd70], R32 ;  /* 0x000d702001007387 */ /* 0x0007e20000100a00 */
[----:B------:R-:W-:-:S03]  /*b9c0*/  IMAD.WIDE R96, R247, 0x4, R12 ;  /* 0x00000004f7607825 */ /* 0x000fc600078e020c */
[----:B------:R4:W-:Y:S01]  /*b9d0*/  STL.64 [R1+0xd68], R30 ;  /* 0x000d681e01007387 */ /* 0x0009e20000100a00 */
[----:B-1----:R-:W-:-:S03]  /*b9e0*/  IMAD.WIDE R36, R251, 0x4, R8 ;  /* 0x00000004fb247825 */ /* 0x002fc600078e0208 */
[----:B------:R5:W-:Y:S01]  /*b9f0*/  STL.64 [R1+0xd60], R28 ;  /* 0x000d601c01007387 */ /* 0x000be20000100a00 */
[----:B------:R-:W-:-:S03]  /*ba00*/  IMAD.WIDE R94, R247, 0x4, R14 ;  /* 0x00000004f75e7825 */ /* 0x000fc600078e020e */
[----:B------:R1:W-:Y:S01]  /*ba10*/  STL.64 [R1+0xd58], R26 ;  /* 0x000d581a01007387 */ /* 0x0003e20000100a00 */
[----:B------:R-:W-:-:S03]  /*ba20*/  IMAD.WIDE R92, R247, 0x4, R16 ;  /* 0x00000004f75c7825 */ /* 0x000fc600078e0210 */
[----:B------:R1:W-:Y:S01]  /*ba30*/  STL.64 [R1+0xd50], R24 ;  /* 0x000d501801007387 */ /* 0x0003e20000100a00 */
[----:B------:R-:W-:-:S03]  /*ba40*/  IMAD.WIDE R90, R247, 0x4, R18 ;  /* 0x00000004f75a7825 */ /* 0x000fc600078e0212 */
[----:B------:R1:W-:Y:S01]  /*ba50*/  STL.64 [R1+0xd30], R100 ;  /* 0x000d306401007387 */ /* 0x0003e20000100a00 */
[----:B------:R-:W-:-:S03]  /*ba60*/  IMAD.WIDE R88, R247, 0x4, R20 ;  /* 0x00000004f7587825 */ /* 0x000fc600078e0214 */
[----:B------:R-:W-:Y:S01]  /*ba70*/  STL.64 [R1+0xcf8], R84 ;  /* 0x000cf85401007387 */ /* 0x000fe20000100a00 */
[----:B------:R-:W-:Y:S02]  /*ba80*/  IMAD.WIDE R86, R247, 0x4, R22 ;  /* 0x00000004f7567825 */ /* 0x000fe400078e0216 */
[----:B------:R-:W1:Y:S01]  /*ba90*/  LDC R247, c[0x0][0x3a0] ;  /* 0x0000e800fff77b82 */ /* 0x000e620000000800 */
[----:B------:R-:W-:Y:S01]  /*baa0*/  STL.64 [R1+0xcf0], R68 ;  /* 0x000cf04401007387 */ /* 0x000fe20000100a00 */
[----:B------:R-:W-:-:S03]  /*bab0*/  IMAD.WIDE R64, R7, 0x4, R12 ;  /* 0x0000000407407825 */ /* 0x000fc600078e020c */
[----:B------:R-:W-:Y:S01]  /*bac0*/  STL.64 [R1+0xce8], R52 ;  /* 0x000ce83401007387 */ /* 0x000fe20000100a00 */
[----:B------:R-:W-:-:S03]  /*bad0*/  IMAD.WIDE R62, R7, 0x4, R14 ;  /* 0x00000004073e7825 */ /* 0x000fc600078e020e */
[----:B------:R1:W-:Y:S01]  /*bae0*/  STL.64 [R1+0xd28], R98 ;  /* 0x000d286201007387 */ /* 0x0003e20000100a00 */
[----:B------:R-:W-:-:S03]  /*baf0*/  IMAD.WIDE R60, R7, 0x4, R16 ;  /* 0x00000004073c7825 */ /* 0x000fc600078e0210 */
[----:B------:R-:W-:Y:S01]  /*bb00*/  STL.64 [R1+0xce0], R36 ;  /* 0x000ce02401007387 */ /* 0x000fe20000100a00 */
[----:B------:R-:W-:-:S03]  /*bb10*/  IMAD.WIDE R58, R7, 0x4, R18 ;  /* 0x00000004073a7825 */ /* 0x000fc600078e0212 */
        /* <DEDUP_REMOVED lines=17> */
[----:B------:R-:W-:Y:S01]  /*bc30*/  IMAD.WIDE R38, R248, 0x4, R22 ;  /* 0x00000004f8267825 */ /* 0x000fe200078e0216 */
[----:B------:R-:W-:Y:S01]  /*bc40*/  USHF.L.U32 UR8, UR8, 0x6, URZ ;  /* 0x0000000608087899 */ /* 0x000fe200080006ff */
[----:B------:R-:W1:Y:S01]  /*bc50*/  LDC R248, c[0x0][0x3a0] ;  /* 0x0000e800fff87b82 */ /* 0x000e620000000800 */
[----:B------:R1:W-:Y:S01]  /*bc60*/  STL.64 [R1+0xcb0], R76 ;  /* 0x000cb04c01007387 */ /* 0x0003e20000100a00 */
[----:B--2---:R-:W-:-:S03]  /*bc70*/  IMAD.WIDE R34, R251, 0x4, R10 ;  /* 0x00000004fb227825 */ /* 0x004fc600078e020a */
[----:B------:R2:W-:Y:S01]  /*bc80*/  STL.64 [R1+0xca8], R74 ;  /* 0x000ca84a01007387 */ /* 0x0005e20000100a00 */
[----:B---3--:R-:W-:-:S03]  /*bc90*/  IMAD.WIDE R32, R251, 0x4, R12 ;  /* 0x00000004fb207825 */ /* 0x008fc600078e020c */
[----:B------:R3:W-:Y:S01]  /*bca0*/  STL.64 [R1+0xca0], R72 ;  /* 0x000ca04801007387 */ /* 0x0007e20000100a00 */
[----:B----4-:R-:W-:-:S03]  /*bcb0*/  IMAD.WIDE R30, R251, 0x4, R14 ;  /* 0x00000004fb1e7825 */ /* 0x010fc600078e020e */
[----:B------:R4:W-:Y:S01]  /*bcc0*/  STL.64 [R1+0xc90], R70 ;  /* 0x000c904601007387 */ /* 0x0009e20000100a00 */
[----:B-----5:R-:W-:-:S03]  /*bcd0*/  IMAD.WIDE R28, R251, 0x4, R16 ;  /* 0x00000004fb1c7825 */ /* 0x020fc600078e0210 */
[----:B------:R5:W-:Y:S01]  /*bce0*/  STL.64 [R1+0xc88], R66 ;  /* 0x000c884201007387 */ /* 0x000be20000100a00 */
[----:B-1----:R-:W-:-:S03]  /*bcf0*/  IMAD.WIDE R26, R251, 0x4, R18 ;  /* 0x00000004fb1a7825 */ /* 0x002fc600078e0212 */
[----:B------:R1:W-:Y:S01]  /*bd00*/  STL.64 [R1+0xc80], R64 ;  /* 0x000c804001007387 */ /* 0x0003e20000100a00 */
[----:B------:R-:W-:-:S03]  /*bd10*/  IMAD.WIDE R24, R251, 0x4, R20 ;  /* 0x00000004fb187825 */ /* 0x000fc600078e0214 */
[----:B------:R1:W-:Y:S01]  /*bd20*/  STL.64 [R1+0xc78], R62 ;  /* 0x000c783e01007387 */ /* 0x0003e20000100a00 */
[----:B------:R-:W-:-:S03]  /*bd30*/  IMAD.WIDE R6, R251, 0x4, R22 ;  /* 0x00000004fb067825 */ /* 0x000fc600078e0216 */
[----:B------:R1:W-:Y:S01]  /*bd40*/  STL.64 [R1+0xc70], R60 ;  /* 0x000c703c01007387 */ /* 0x0003e20000100a00 */
[----:B------:R-:W-:-:S03]  /*bd50*/  VIADD R246, R246, UR5 ;  /* 0x00000005f6f67c36 */ /* 0x000fc60008000000 */
[----:B------:R1:W-:Y:S04]  /*bd60*/  STL.64 [R1+0xc68], R58 ;  /* 0x000c683a01007387 */ /* 0x0003e80000100a00 */
        /* <DEDUP_REMOVED lines=13> */
[----:B------:R-:W-:Y:S04]  /*be40*/  LDGSTS.E [R5+0x17800], desc[UR14][R100.64], !P5 ;  /* 0x1780000064057fae */ /* 0x000fe8000e9a100e */
[----:B------:R-:W-:Y:S04]  /*be50*/  LDGSTS.E [R5+0x17900], desc[UR14][R98.64], !P5 ;  /* 0x1790000062057fae */ /* 0x000fe8000e9a100e */
[----:B------:R-:W-:Y:S04]  /*be60*/  LDGSTS.E [R5+0x17a00], desc[UR14][R96.64], !P5 ;  /* 0x17a0000060057fae */ /* 0x000fe8000e9a100e */
[----:B------:R-:W5:Y:S04]  /*be70*/  LDL.LU.64 R100, [R1+0x2060] ;  /* 0x0020600001647983 */ /* 0x000f680000300a00 */
[----:B------:R1:W-:Y:S04]  /*be80*/  STL.64 [R1+0xbe8], R26 ;  /* 0x000be81a01007387 */ /* 0x0003e80000100a00 */
[----:B------:R-:W5:Y:S04]  /*be90*/  LDL.LU.64 R98, [R1+0x2058] ;  /* 0x0020580001627983 */ /* 0x000f680000300a00 */
[----:B------:R1:W-:Y:S04]  /*bea0*/  STL.64 [R1+0xbe0], R24 ;  /* 0x000be01801007387 */ /* 0x0003e80000100a00 */
[----:B------:R-:W5:Y:S04]  /*beb0*/  LDL.LU.64 R96, [R1+0x2050] ;  /* 0x0020500001607983 */ /* 0x000f680000300a00 */
[----:B------:R1:W-:Y:S04]  /*bec0*/  STL.64 [R1+0xbd0], R6 ;  /* 0x000bd00601007387 */ /* 0x0003e80000100a00 */
[----:B------:R-:W-:Y:S04]  /*bed0*/  LDGSTS.E [R5+0x17b00], desc[UR14][R94.64], !P5 ;  /* 0x17b000005e057fae */ /* 0x000fe8000e9a100e */
[----:B------:R-:W-:Y:S04]  /*bee0*/  LDGSTS.E [R5+0x17c00], desc[UR14][R92.64], !P5 ;  /* 0x17c000005c057fae */ /* 0x000fe8000e9a100e */
[----:B------:R-:W-:Y:S04]  /*bef0*/  LDGSTS.E [R5+0x17d00], desc[UR14][R90.64], !P5 ;  /* 0x17d000005a057fae */ /* 0x000fe8000e9a100e */
[----:B------:R-:W5:Y:S04]  /*bf00*/  LDL.LU.64 R94, [R1+0x2048] ;  /* 0x00204800015e7983 */ /* 0x000f680000300a00 */
[----:B------:R-:W5:Y:S04]  /*bf10*/  LDL.LU.64 R92, [R1+0x2040] ;  /* 0x00204000015c7983 */ /* 0x000f680000300a00 */
[----:B------:R-:W5:Y:S04]  /*bf20*/  LDL.LU.64 R90, [R1+0x2038] ;  /* 0x00203800015a7983 */ /* 0x000f680000300a00 */
        /* <DEDUP_REMOVED lines=16> */
[----:B--2---:R-:W2:Y:S04]  /*c030*/  LDL.LU.64 R74, [R1+0x1ff8] ;  /* 0x001ff800014a7983 */ /* 0x004ea80000300a00 */
[----:B---3--:R-:W3:Y:S04]  /*c040*/  LDL.LU.64 R72, [R1+0x1ff0] ;  /* 0x001ff00001487983 */ /* 0x008ee80000300a00 */
[----:B------:R-:W-:Y:S04]  /*c050*/  LDGSTS.E [R5+0x19f00], desc[UR14][R70.64], !P4 ;  /* 0x19f0000046057fae */ /* 0x000fe8000e1a100e */
[----:B------:R-:W-:Y:S04]  /*c060*/  LDGSTS.E [R5+0x1b800], desc[UR14][R68.64], !P0 ;  /* 0x1b80000044057fae */ /* 0x000fe8000c1a100e */
[----:B------:R-:W-:Y:S04]  /*c070*/  LDGSTS.E [R5+0x1b900], desc[UR14][R66.64], !P0 ;  /* 0x1b90000042057fae */ /* 0x000fe8000c1a100e */
[----:B----4-:R-:W4:Y:S04]  /*c080*/  LDL.LU.64 R70, [R1+0x1fe8] ;  /* 0x001fe80001467983 */ /* 0x010f280000300a00 */
[----:B------:R-:W2:Y:S04]  /*c090*/  LDL.LU.64 R68, [R1+0x1fe0] ;  /* 0x001fe00001447983 */ /* 0x000ea80000300a00 */
[----:B-----5:R-:W5:Y:S04]  /*c0a0*/  LDL.LU.64 R66, [R1+0x1fd8] ;  /* 0x001fd80001427983 */ /* 0x020f680000300a00 */
[----:B------:R-:W-:Y:S04]  /*c0b0*/  LDGSTS.E [R5+0x1ba00], desc[UR14][R64.64], !P0 ;  /* 0x1ba0000040057fae */ /* 0x000fe8000c1a100e */
[----:B------:R-:W-:Y:S04]  /*c0c0*/  LDGSTS.E [R5+0x1bb00], desc[UR14][R62.64], !P0 ;  /* 0x1bb000003e057fae */ /* 0x000fe8000c1a100e */
[----:B------:R-:W-:Y:S04]  /*c0d0*/  LDGSTS.E [R5+0x1bc00], desc[UR14][R60.64], !P0 ;  /* 0x1bc000003c057fae */ /* 0x000fe8000c1a100e */
[----:B-1----:R-:W2:Y:S04]  /*c0e0*/  LDL.LU.64 R64, [R1+0x1fd0] ;  /* 0x001fd00001407983 */ /* 0x002ea80000300a00 */
[----:B------:R-:W2:Y:S04]  /*c0f0*/  LDL.LU.64 R62, [R1+0x1fc8] ;  /* 0x001fc800013e7983 */ /* 0x000ea80000300a00 */
[----:B------:R-:W2:Y:S04]  /*c100*/  LDL.LU.64 R60, [R1+0x1fc0] ;  /* 0x001fc000013c7983 */ /* 0x000ea80000300a00 */
[----:B------:R-:W-:Y:S04]  /*c110*/  LDGSTS.E [R5+0x1bd00], desc[UR14][R58.64], !P0 ;  /* 0x1bd000003a057fae */ /* 0x000fe8000c1a100e */
[----:B------:R-:W-:Y:S04]  /*c120*/  LDGSTS.E [R5+0x1be00], desc[UR14][R56.64], !P0 ;  /* 0x1be0000038057fae */ /* 0x000fe8000c1a100e */
[----:B------:R-:W-:Y:S04]  /*c130*/  LDGSTS.E [R5+0x1bf00], desc[UR14][R54.64], !P0 ;  /* 0x1bf0000036057fae */ /* 0x000fe8000c1a100e */
[----:B------:R-:W2:Y:S04]  /*c140*/  LDL.LU.64 R58, [R1+0x1fb8] ;  /* 0x001fb800013a7983 */ /* 0x000ea80000300a00 */
        /* <DEDUP_REMOVED lines=31> */
[----:B------:R-:W2:Y:S01]  /*c340*/  LDL.LU.64 R24, [R1+0x1f30] ;  /* 0x001f300001187983 */ /* 0x000ea20000300a00 */
[----:B------:R-:W-:-:S03]  /*c350*/  VIADD R247, R247, 0xffffffbf ;  /* 0xffffffbff7f77836 */ /* 0x000fc60000000000 */
[----:B------:R2:W-:Y:S04]  /*c360*/  LDGSTS.E [R5+0x1ff00], desc[UR14][R6.64], !P6 ;  /* 0x1ff0000006057fae */ /* 0x0005e8000f1a100e */
[----:B------:R-:W0:Y:S01]  /*c370*/  LDGDEPBAR ;  /* 0x00000000000079af */ /* 0x000e220000000000 */
[----:B--2---:R-:W-:-:S03]  /*c380*/  IMAD.WIDE R6, R252, 0x4, R24 ;  /* 0x00000004fc067825 */ /* 0x004fc600078e0218 */
[----:B------:R1:W-:Y:S04]  /*c390*/  LDGSTS.E [R2+0x40000], desc[UR14][R24.64], P1 ;  /* 0x4000000018027fae */ /* 0x0003e800089a100e */
[----:B------:R2:W-:Y:S04]  /*c3a0*/  STL.64 [R1+0x1f28], R6 ;  /* 0x001f280601007387 */ /* 0x0005e80000100a00 */
[----:B------:R-:W-:Y:S04]  /*c3b0*/  LDGSTS.E [R2+0x40800], desc[UR14][R40.64], P1 ;  /* 0x4080000028027fae */ /* 0x000fe800089a100e */
[----:B------:R-:W-:Y:S01]  /*c3c0*/  LDGSTS.E [R2+0x41000], desc[UR14][R56.64], P1 ;  /* 0x4100000038027fae */ /* 0x000fe200089a100e */
[----:B-1----:R-:W-:-:S03]  /*c3d0*/  IMAD.WIDE R24, R252, 0x4, R38 ;  /* 0x00000004fc187825 */ /* 0x002fc600078e0226 */
[----:B---3--:R-:W-:Y:S01]  /*c3e0*/  LDGSTS.E [R2+0x41800], desc[UR14][R72.64], P1 ;  /* 0x4180000048027fae */ /* 0x008fe200089a100e */
[----:B--2---:R-:W-:-:S03]  /*c3f0*/  IMAD.WIDE R6, R252, 0x4, R26 ;  /* 0x00000004fc067825 */ /* 0x004fc600078e021a */
[----:B------:R-:W-:Y:S04]  /*c400*/  LDGSTS.E [R2+0x42000], desc[UR14][R88.64], P1 ;  /* 0x4200000058027fae */ /* 0x000fe800089a100e */
[----:B------:R1:W-:Y:S04]  /*c410*/  STL.64 [R1+0x1f20], R6 ;  /* 0x001f200601007387 */ /* 0x0003e80000100a00 */
[----:B------:R-:W-:Y:S04]  /*c420*/  LDGSTS.E [R2+0x42800], desc[UR14][R104.64], P1 ;  /* 0x4280000068027fae */ /* 0x000fe800089a100e */
[----:B------:R2:W-:Y:S01]  /*c430*/  LDGSTS.E [R2+0x43000], desc[UR14][R120.64], P1 ;  /* 0x4300000078027fae */ /* 0x0005e200089a100e */
[----:B-1----:R-:W-:-:S03]  /*c440*/  IMAD.WIDE R6, R252, 0x4, R28 ;  /* 0x00000004fc067825 */ /* 0x002fc600078e021c */
[----:B------:R-:W-:Y:S04]  /*c450*/  LDGSTS.E [R2+0x43800], desc[UR14][R136.64], P1 ;  /* 0x4380000088027fae */ /* 0x000fe800089a100e */
[----:B------:R1:W-:Y:S01]  /*c460*/  STL.64 [R1+0x1f18], R6 ;  /* 0x001f180601007387 */ /* 0x0003e20000100a00 */
[----:B--2---:R-:W-:-:S03]  /*c470*/  IMAD.WIDE R120, R252, 0x4, R120 ;  /* 0x00000004fc787825 */ /* 0x004fc600078e0278 */
[----:B------:R2:W-:Y:S04]  /*c480*/  LDGSTS.E [R250+0x40100], desc[UR14][R26.64], P1 ;  /* 0x401000001afa7fae */ /* 0x0005e800089a100e */
[----:B------:R3:W-:Y:S01]  /*c490*/  LDGSTS.E [R250+0x40900], desc[UR14][R42.64], P1 ;  /* 0x409000002afa7fae */ /* 0x0007e200089a100e */
[----:B-1----:R-:W-:-:S03]  /*c4a0*/  IMAD.WIDE R6, R252, 0x4, R30 ;  /* 0x00000004fc067825 */ /* 0x002fc600078e021e */
[----:B------:R-:W-:Y:S01]  /*c4b0*/  LDGSTS.E [R250+0x41100], desc[UR14][R58.64], P1 ;  /* 0x411000003afa7fae */ /* 0x000fe200089a100e */
[----:B--2---:R-:W-:-:S03]  /*c4c0*/  IMAD.WIDE R26, R252, 0x4, R42 ;  /* 0x00000004fc1a7825 */ /* 0x004fc600078e022a */
[----:B------:R1:W-:Y:S01]  /*c4d0*/  STL.64 [R1+0x1f10], R6 ;  /* 0x001f100601007387 */ /* 0x0003e20000100a00 */
[----:B---3--:R-:W-:-:S03]  /*c4e0*/  IMAD.WIDE R42, R252, 0x4, R118 ;  /* 0x00000004fc2a7825 */ /* 0x008fc600078e0276 */
[----:B------:R-:W-:Y:S04]  /*c4f0*/  LDGSTS.E [R250+0x41900], desc[UR14][R74.64], P1 ;  /* 0x419000004afa7fae */ /* 0x000fe800089a100e */
[----:B------:R-:W-:Y:S01]  /*c500*/  LDGSTS.E [R250+0x42100], desc[UR14][R90.64], P1 ;  /* 0x421000005afa7fae */ /* 0x000fe200089a100e */
[----:B-1----:R-:W-:-:S03]  /*c510*/  IMAD.WIDE R6, R252, 0x4, R32 ;  /* 0x00000004fc067825 */ /* 0x002fc600078e0220 */
[----:B------:R-:W-:Y:S04]  /*c520*/  LDGSTS.E [R250+0x42900], desc[UR14][R106.64], P1 ;  /* 0x429000006afa7fae */ /* 0x000fe800089a100e */
[----:B------:R1:W-:Y:S04]  /*c530*/  STL.64 [R1+0x1f08], R6 ;  /* 0x001f080601007387 */ /* 0x0003e80000100a00 */
[----:B------:R-:W-:Y:S04]  /*c540*/  LDGSTS.E [R250+0x43100], desc[UR14][R122.64], P1 ;  /* 0x431000007afa7fae */ /* 0x000fe800089a100e */
[----:B------:R-:W-:Y:S01]  /*c550*/  LDGSTS.E [R250+0x43900], desc[UR14][R138.64], P1 ;  /* 0x439000008afa7fae */ /* 0x000fe200089a100e */
[----:B-1----:R-:W-:-:S03]  /*c560*/  IMAD.WIDE R6, R252, 0x4, R34 ;  /* 0x00000004fc067825 */ /* 0x002fc600078e0222 */
[----:B------:R-:W-:Y:S04]  /*c570*/  LDGSTS.E [R3+0x40200], desc[UR14][R28.64], P1 ;  /* 0x402000001c037fae */ /* 0x000fe800089a100e */
[----:B------:R-:W-:Y:S04]  /*c580*/  LDGSTS.E [R3+0x40a00], desc[UR14][R44.64], P1 ;  /* 0x40a000002c037fae */ /* 0x000fe800089a100e */
[----:B------:R1:W-:Y:S04]  /*c590*/  LDGSTS.E [R3+0x41200], desc[UR14][R60.64], P1 ;  /* 0x412000003c037fae */ /* 0x0003e800089a100e */
[----:B------:R2:W-:Y:S04]  /*c5a0*/  STL.64 [R1+0x1f00], R6 ;  /* 0x001f000601007387 */ /* 0x0005e80000100a00 */
[----:B------:R-:W-:Y:S04]  /*c5b0*/  LDGSTS.E [R3+0x41a00], desc[UR14][R76.64], P1 ;  /* 0x41a000004c037fae */ /* 0x000fe800089a100e */
[----:B------:R-:W-:Y:S01]  /*c5c0*/  LDGSTS.E [R3+0x42200], desc[UR14][R92.64], P1 ;  /* 0x422000005c037fae */ /* 0x000fe200089a100e */
[----:B-1----:R-:W-:-:S03]  /*c5d0*/  IMAD.WIDE R60, R252, 0x4, R60 ;  /* 0x00000004fc3c7825 */ /* 0x002fc600078e023c */
[----:B------:R-:W-:Y:S01]  /*c5e0*/  LDGSTS.E [R3+0x42a00], desc[UR14][R108.64], P1 ;  /* 0x42a000006c037fae */ /* 0x000fe200089a100e */
[----:B--2---:R-:W-:-:S03]  /*c5f0*/  IMAD.WIDE R6, R252, 0x4, R36 ;  /* 0x00000004fc067825 */ /* 0x004fc600078e0224 */
[----:B------:R-:W-:Y:S04]  /*c600*/  LDGSTS.E [R3+0x43200], desc[UR14][R124.64], P1 ;  /* 0x432000007c037fae */ /* 0x000fe800089a100e */
[----:B------:R1:W-:Y:S04]  /*c610*/  LDGSTS.E [R3+0x43a00], desc[UR14][R140.64], P1 ;  /* 0x43a000008c037fae */ /* 0x0003e800089a100e */
[----:B------:R-:W-:Y:S04]  /*c620*/  LDGSTS.E [R249+0x40300], desc[UR14][R30.64], P1 ;  /* 0x403000001ef97fae */ /* 0x000fe800089a100e */
[----:B------:R2:W-:Y:S04]  /*c630*/  STL.64 [R1+0x1ef8], R6 ;  /* 0x001ef80601007387 */ /* 0x0005e80000100a00 */
[----:B------:R-:W-:Y:S01]  /*c640*/  LDGSTS.E [R249+0x40b00], desc[UR14][R46.64], P1 ;  /* 0x40b000002ef97fae */ /* 0x000fe200089a100e */
[----:B-1----:R-:W-:-:S03]  /*c650*/  IMAD.WIDE R140, R252, 0x4, R140 ;  /* 0x00000004fc8c7825 */ /* 0x002fc600078e028c */
[----:B------:R-:W-:Y:S01]  /*c660*/  LDGSTS.E [R249+0x41300], desc[UR14][R62.64], P1 ;  /* 0x413000003ef97fae */ /* 0x000fe200089a100e */
[----:B--2---:R-:W-:-:S03]  /*c670*/  IMAD.WIDE R6, R252, 0x4, R40 ;  /* 0x00000004fc067825 */ /* 0x004fc600078e0228 */
[----:B------:R-:W-:Y:S01]  /*c680*/  LDGSTS.E [R249+0x41b00], desc[UR14][R78.64], P1 ;  /* 0x41b000004ef97fae */ /* 0x000fe200089a100e */
[----:B------:R-:W-:-:S03]  /*c690*/  IMAD.WIDE R40, R252, 0x4, R134 ;  /* 0x00000004fc287825 */ /* 0x000fc600078e0286 */
[----:B------:R-:W-:Y:S04]  /*c6a0*/  LDGSTS.E [R249+0x42300], desc[UR14][R94.64], P1 ;  /* 0x423000005ef97fae */ /* 0x000fe800089a100e */
[----:B------:R1:W-:Y:S04]  /*c6b0*/  STL.64 [R1+0x1ef0], R24 ;  /* 0x001ef01801007387 */ /* 0x0003e80000100a00 */
[----:B------:R-:W-:Y:S04]  /*c6c0*/  LDGSTS.E [R249+0x42b00], desc[UR14][R110.64], P1 ;  /* 0x42b000006ef97fae */ /* 0x000fe800089a100e */
[----:B------:R2:W-:Y:S01]  /*c6d0*/  LDGSTS.E [R249+0x43300], desc[UR14][R126.64], P1 ;  /* 0x433000007ef97fae */ /* 0x0005e200089a100e */
[----:B-1----:R-:W-:-:S03]  /*c6e0*/  IMAD.WIDE R24, R252, 0x4, R44 ;  /* 0x00000004fc187825 */ /* 0x002fc600078e022c */
[----:B------:R1:W-:Y:S01]  /*c6f0*/  STL.64 [R1+0x1ee8], R6 ;  /* 0x001ee80601007387 */ /* 0x0003e20000100a00 */
[----:B------:R-:W-:-:S03]  /*c700*/  IMAD.WIDE R44, R252, 0x4, R102 ;  /* 0x00000004fc2c7825 */ /* 0x000fc600078e0266 */
[----:B------:R3:W-:Y:S01]  /*c710*/  LDGSTS.E [R249+0x43b00], desc[UR14][R142.64], P1 ;  /* 0x43b000008ef97fae */ /* 0x0007e200089a100e */
[----:B--2---:R-:W-:-:S03]  /*c720*/  IMAD.WIDE R126, R252, 0x4, R126 ;  /* 0x00000004fc7e7825 */ /* 0x004fc600078e027e */
[----:B------:R-:W-:Y:S01]  /*c730*/  LDGSTS.E [R4+0x40400], desc[UR14][R32.64], P1 ;  /* 0x4040000020047fae */ /* 0x000fe200089a100e */
[----:B-1----:R-:W-:-:S03]  /*c740*/  IMAD.WIDE R6, R252, 0x4, R46 ;  /* 0x00000004fc067825 */ /* 0x002fc600078e022e */
[----:B------:R4:W-:Y:S01]  /*c750*/  LDGSTS.E [R4+0x40c00], desc[UR14][R48.64], P1 ;  /* 0x40c0000030047fae */ /* 0x0009e200089a100e */
[----:B------:R-:W-:-:S03]  /*c760*/  IMAD.WIDE R46, R252, 0x4, R86 ;  /* 0x00000004fc2e7825 */ /* 0x000fc600078e0256 */
[----:B------:R1:W-:Y:S01]  /*c770*/  STL.64 [R1+0x1ee0], R26 ;  /* 0x001ee01a01007387 */ /* 0x0003e20000100a00 */
[----:B---3--:R-:W-:-:S03]  /*c780*/  IMAD.WIDE R142, R252, 0x4, R142 ;  /* 0x00000004fc8e7825 */ /* 0x008fc600078e028e */
[----:B------:R-:W-:Y:S04]  /*c790*/  LDGSTS.E [R4+0x41400], desc[UR14][R64.64], P1 ;  /* 0x4140000040047fae */ /* 0x000fe800089a100e */
[----:B------:R2:W-:Y:S01]  /*c7a0*/  STL.64 [R1+0x1ed8], R24 ;  /* 0x001ed81801007387 */ /* 0x0005e20000100a00 */
[----:B-1----:R-:W-:-:S03]  /*c7b0*/  IMAD.WIDE R26, R252, 0x4, R48 ;  /* 0x00000004fc1a7825 */ /* 0x002fc600078e0230 */
[----:B------:R-:W-:Y:S01]  /*c7c0*/  LDGSTS.E [R4+0x41c00], desc[UR14][R80.64], P1 ;  /* 0x41c0000050047fae */ /* 0x000fe200089a100e */
[----:B----4-:R-:W-:-:S03]  /*c7d0*/  IMAD.WIDE R48, R252, 0x4, R70 ;  /* 0x00000004fc307825 */ /* 0x010fc600078e0246 */
[----:B------:R-:W-:Y:S01]  /*c7e0*/  LDGSTS.E [R4+0x42400], desc[UR14][R96.64], P1 ;  /* 0x4240000060047fae */ /* 0x000fe200089a100e */
[----:B--2---:R-:W-:-:S03]  /*c7f0*/  IMAD.WIDE R24, R252, 0x4, R50 ;  /* 0x00000004fc187825 */ /* 0x004fc600078e0232 */
[----:B------:R1:W-:Y:S04]  /*c800*/  STL.64 [R1+0x1ed0], R6 ;  /* 0x001ed00601007387 */ /* 0x0003e80000100a00 */
[----:B------:R2:W-:Y:S04]  /*c810*/  LDGSTS.E [R4+0x42c00], desc[UR14][R112.64], P1 ;  /* 0x42c0000070047fae */ /* 0x0005e800089a100e */
[----:B------:R3:W-:Y:S01]  /*c820*/  LDGSTS.E [R4+0x43400], desc[UR14][R128.64], P1 ;  /* 0x4340000080047fae */ /* 0x0007e200089a100e */
[----:B-1----:R-:W-:-:S03]  /*c830*/  IMAD.WIDE R6, R252, 0x4, R52 ;  /* 0x00000004fc067825 */ /* 0x002fc600078e0234 */
[----:B------:R1:W-:Y:S01]  /*c840*/  LDGSTS.E [R4+0x43c00], desc[UR14][R144.64], P1 ;  /* 0x43c0000090047fae */ /* 0x0003e200089a100e */
[----:B--2---:R-:W-:-:S03]  /*c850*/  IMAD.WIDE R112, R252, 0x4, R112 ;  /* 0x00000004fc707825 */ /* 0x004fc600078e0270 */
[----:B------:R-:W-:Y:S01]  /*c860*/  STL.64 [R1+0x1ec8], R26 ;  /* 0x001ec81a01007387 */ /* 0x000fe20000100a00 */
[----:B---3--:R-:W-:-:S03]  /*c870*/  IMAD.WIDE R128, R252, 0x4, R128 ;  /* 0x00000004fc807825 */ /* 0x008fc600078e0280 */
[----:B------:R-:W-:Y:S04]  /*c880*/  LDGSTS.E [R246+0x40500], desc[UR14][R34.64], P1 ;  /* 0x4050000022f67fae */ /* 0x000fe800089a100e */
[----:B------:R2:W-:Y:S01]  /*c890*/  STL.64 [R1+0x1ec0], R24 ;  /* 0x001ec01801007387 */ /* 0x0005e20000100a00 */
[----:B-1----:R-:W-:-:S03]  /*c8a0*/  IMAD.WIDE R144, R252, 0x4, R144 ;  /* 0x00000004fc907825 */ /* 0x002fc600078e0290 */
[----:B------:R1:W-:Y:S04]  /*c8b0*/  LDGSTS.E [R246+0x40d00], desc[UR14][R50.64], P1 ;  /* 0x40d0000032f67fae */ /* 0x0003e800089a100e */
[----:B------:R3:W-:Y:S01]  /*c8c0*/  STL.64 [R1+0x1eb8], R6 ;  /* 0x001eb80601007387 */ /* 0x0007e20000100a00 */
[----:B--2---:R-:W-:-:S03]  /*c8d0*/  IMAD.WIDE R24, R252, 0x4, R56 ;  /* 0x00000004fc187825 */ /* 0x004fc600078e0238 */
[----:B-----5:R2:W-:Y:S01]  /*c8e0*/  LDGSTS.E [R246+0x41500], desc[UR14][R66.64], P1 ;  /* 0x4150000042f67fae */ /* 0x0205e200089a100e */
[----:B-1----:R-:W-:-:S03]  /*c8f0*/  IMAD.WIDE R50, R252, 0x4, R54 ;  /* 0x00000004fc327825 */ /* 0x002fc600078e0236 */
[----:B------:R-:W-:Y:S01]  /*c900*/  LDGSTS.E [R246+0x41d00], desc[UR14][R82.64], P1 ;  /* 0x41d0000052f67fae */ /* 0x000fe200089a100e */
[----:B---3--:R-:W-:-:S03]  /*c910*/  IMAD.WIDE R6, R252, 0x4, R58 ;  /* 0x00000004fc067825 */ /* 0x008fc600078e023a */
[----:B------:R-:W-:Y:S01]  /*c920*/  LDGSTS.E [R246+0x42500], desc[UR14][R98.64], P1 ;  /* 0x4250000062f67fae */ /* 0x000fe200089a100e */
[----:B------:R-:W-:-:S03]  /*c930*/  IMAD.WIDE R58, R252, 0x4, R76 ;  /* 0x00000004fc3a7825 */ /* 0x000fc600078e024c */
[----:B------:R1:W-:Y:S01]  /*c940*/  LDGSTS.E [R246+0x42d00], desc[UR14][R114.64], P1 ;  /* 0x42d0000072f67fae */ /* 0x0003e200089a100e */
[----:B--2---:R-:W-:-:S03]  /*c950*/  IMAD.WIDE R66, R252, 0x4, R66 ;  /* 0x00000004fc427825 */ /* 0x004fc600078e0242 */
[----:B------:R2:W-:Y:S01]  /*c960*/  STL.64 [R1+0x1ea8], R24 ;  /* 0x001ea81801007387 */ /* 0x0005e20000100a00 */
[----:B------:R-:W-:-:S03]  /*c970*/  IMAD.WIDE R56, R252, 0x4, R84 ;  /* 0x00000004fc387825 */ /* 0x000fc600078e0254 */
[----:B------:R3:W-:Y:S04]  /*c980*/  LDGSTS.E [R246+0x43500], desc[UR14][R130.64], P1 ;  /* 0x4350000082f67fae */ /* 0x0007e800089a100e */
[----:B------:R-:W-:Y:S01]  /*c990*/  STL.64 [R1+0x1eb0], R50 ;  /* 0x001eb03201007387 */ /* 0x000fe20000100a00 */
[----:B-1----:R-:W-:-:S03]  /*c9a0*/  IMAD.WIDE R114, R252, 0x4, R114 ;  /* 0x00000004fc727825 */ /* 0x002fc600078e0272 */
[----:B------:R1:W-:Y:S01]  /*c9b0*/  LDGSTS.E [R246+0x43d00], desc[UR14][R146.64], P1 ;  /* 0x43d0000092f67fae */ /* 0x0003e200089a100e */
[----:B--2---:R-:W-:-:S03]  /*c9c0*/  IMAD.WIDE R24, R252, 0x4, R62 ;  /* 0x00000004fc187825 */ /* 0x004fc600078e023e */
[----:B------:R2:W-:Y:S01]  /*c9d0*/  STL.64 [R1+0x1ea0], R6 ;  /* 0x001ea00601007387 */ /* 0x0005e20000100a00 */
[----:B------:R-:W-:-:S03]  /*c9e0*/  IMAD.WIDE R62, R252, 0x4, R98 ;  /* 0x00000004fc3e7825 */ /* 0x000fc600078e0262 */
[----:B------:R-:W-:Y:S01]  /*c9f0*/  LDGSTS.E [R5+0x40600], desc[UR14][R36.64], P1 ;  /* 0x4060000024057fae */ /* 0x000fe200089a100e */
[----:B---3--:R-:W-:-:S03]  /*ca00*/  IMAD.WIDE R130, R252, 0x4, R130 ;  /* 0x00000004fc827825 */ /* 0x008fc600078e0282 */
[----:B------:R3:W-:Y:S01]  /*ca10*/  LDGSTS.E [R5+0x40e00], desc[UR14][R52.64], P1 ;  /* 0x40e0000034057fae */ /* 0x0007e200089a100e */
[----:B-1----:R-:W-:-:S03]  /*ca20*/  IMAD.WIDE R146, R252, 0x4, R146 ;  /* 0x00000004fc927825 */ /* 0x002fc600078e0292 */
[----:B------:R1:W-:Y:S01]  /*ca30*/  LDGSTS.E [R5+0x41600], desc[UR14][R68.64], P1 ;  /* 0x4160000044057fae */ /* 0x0003e200089a100e */
[----:B--2---:R-:W-:-:S03]  /*ca40*/  IMAD.WIDE R6, R252, 0x4, R64 ;  /* 0x00000004fc067825 */ /* 0x004fc600078e0240 */
[----:B------:R-:W-:Y:S01]  /*ca50*/  STL.64 [R1+0x1e98], R60 ;  /* 0x001e983c01007387 */ /* 0x000fe20000100a00 */
[----:B------:R-:W-:-:S03]  /*ca60*/  IMAD.WIDE R64, R252, 0x4, R82 ;  /* 0x00000004fc407825 */ /* 0x000fc600078e0252 */
[----:B------:R2:W-:Y:S01]  /*ca70*/  STL.64 [R1+0x1e90], R24 ;  /* 0x001e901801007387 */ /* 0x0005e20000100a00 */
[----:B---3--:R-:W-:-:S03]  /*ca80*/  IMAD.WIDE R52, R252, 0x4, R94 ;  /* 0x00000004fc347825 */ /* 0x008fc600078e025e */
[----:B------:R3:W-:Y:S01]  /*ca90*/  STL.64 [R1+0x1e88], R6 ;  /* 0x001e880601007387 */ /* 0x0007e20000100a00 */
[----:B-1----:R-:W-:-:S03]  /*caa0*/  IMAD.WIDE R68, R252, 0x4, R68 ;  /* 0x00000004fc447825 */ /* 0x002fc600078e0244 */
[----:B------:R-:W-:Y:S01]  /*cab0*/  STL.64 [R1+0x1e80], R66 ;  /* 0x001e804201007387 */ /* 0x000fe20000100a00 */
[----:B--2---:R-:W-:-:S03]  /*cac0*/  IMAD.WIDE R24, R252, 0x4, R72 ;  /* 0x00000004fc187825 */ /* 0x004fc600078e0248 */
[----:B------:R-:W-:Y:S01]  /*cad0*/  STL.64 [R1+0x1e78], R68 ;  /* 0x001e784401007387 */ /* 0x000fe20000100a00 */
[----:B---3--:R-:W-:-:S03]  /*cae0*/  IMAD.WIDE R6, R252, 0x4, R74 ;  /* 0x00000004fc067825 */ /* 0x008fc600078e024a */
[----:B------:R1:W-:Y:S01]  /*caf0*/  STL.64 [R1+0x1e68], R24 ;  /* 0x001e681801007387 */ /* 0x0003e20000100a00 */
[----:B------:R-:W-:-:S03]  /*cb00*/  IMAD.WIDE R72, R252, 0x4, R90 ;  /* 0x00000004fc487825 */ /* 0x000fc600078e025a */
[----:B------:R-:W-:Y:S01]  /*cb10*/  STL.64 [R1+0x1e70], R48 ;  /* 0x001e703001007387 */ /* 0x000fe20000100a00 */
[----:B------:R-:W-:-:S03]  /*cb20*/  IMAD.WIDE R74, R252, 0x4, R96 ;  /* 0x00000004fc4a7825 */ /* 0x000fc600078e0260 */
[----:B------:R2:W-:Y:S01]  /*cb30*/  STL.64 [R1+0x1e60], R6 ;  /* 0x001e600601007387 */ /* 0x0005e20000100a00 */
[----:B-1----:R-:W-:-:S03]  /*cb40*/  IMAD.WIDE R24, R252, 0x4, R78 ;  /* 0x00000004fc187825 */ /* 0x002fc600078e024e */
[----:B------:R-:W-:Y:S04]  /*cb50*/  STL.64 [R1+0x1e58], R58 ;  /* 0x001e583a01007387 */ /* 0x000fe80000100a00 */
[----:B------:R1:W-:Y:S01]  /*cb60*/  STL.64 [R1+0x1e50], R24 ;  /* 0x001e501801007387 */ /* 0x0003e20000100a00 */
[----:B--2---:R-:W-:-:S03]  /*cb70*/  IMAD.WIDE R6, R252, 0x4, R80 ;  /* 0x00000004fc067825 */ /* 0x004fc600078e0250 */
[----:B------:R-:W-:Y:S04]  /*cb80*/  LDGSTS.E [R5+0x41e00], desc[UR14][R84.64], P1 ;  /* 0x41e0000054057fae */ /* 0x000fe800089a100e */
[----:B------:R2:W-:Y:S04]  /*cb90*/  STL.64 [R1+0x1e48], R6 ;  /* 0x001e480601007387 */ /* 0x0005e80000100a00 */
[----:B------:R-:W-:Y:S01]  /*cba0*/  STL.64 [R1+0x1e40], R64 ;  /* 0x001e404001007387 */ /* 0x000fe20000100a00 */
[----:B-1----:R-:W-:-:S03]  /*cbb0*/  IMAD.WIDE R24, R252, 0x4, R108 ;  /* 0x00000004fc187825 */ /* 0x002fc600078e026c */
[----:B------:R-:W-:Y:S01]  /*cbc0*/  STL.64 [R1+0x1e38], R56 ;  /* 0x001e383801007387 */ /* 0x000fe20000100a00 */
[----:B--2---:R-:W-:-:S03]  /*cbd0*/  IMAD.WIDE R6, R252, 0x4, R88 ;  /* 0x00000004fc067825 */ /* 0x004fc600078e0258 */
[----:B------:R-:W-:Y:S04]  /*cbe0*/  LDGSTS.E [R5+0x42600], desc[UR14][R100.64], P1 ;  /* 0x4260000064057fae */ /* 0x000fe800089a100e */
[----:B------:R1:W-:Y:S04]  /*cbf0*/  STL.64 [R1+0x1e28], R6 ;  /* 0x001e280601007387 */ /* 0x0003e80000100a00 */
[----:B------:R2:W-:Y:S04]  /*cc00*/  LDGSTS.E [R5+0x42e00], desc[UR14][R116.64], P1 ;  /* 0x42e0000074057fae */ /* 0x0005e800089a100e */
[----:B------:R3:W-:Y:S01]  /*cc10*/  LDGSTS.E [R5+0x43600], desc[UR14][R132.64], P1 ;  /* 0x4360000084057fae */ /* 0x0007e200089a100e */
[----:B-1----:R-:W-:-:S03]  /*cc20*/  IMAD.WIDE R6, R252, 0x4, R92 ;  /* 0x00000004fc067825 */ /* 0x002fc600078e025c */
[----:B------:R1:W-:Y:S01]  /*cc30*/  LDGSTS.E [R5+0x43e00], desc[UR14][R148.64], P1 ;  /* 0x43e0000094057fae */ /* 0x0003e200089a100e */
[----:B--2---:R-:W-:-:S03]  /*cc40*/  IMAD.WIDE R116, R252, 0x4, R116 ;  /* 0x00000004fc747825 */ /* 0x004fc600078e0274 */
[----:B------:R-:W-:Y:S01]  /*cc50*/  LDGSTS.E [R0+0x40700], desc[UR14][R38.64], P1 ;  /* 0x4070000026007fae */ /* 0x000fe200089a100e */
[----:B---3--:R-:W-:-:S03]  /*cc60*/  IMAD.WIDE R132, R252, 0x4, R132 ;  /* 0x00000004fc847825 */ /* 0x008fc600078e0284 */
[----:B------:R2:W-:Y:S04]  /*cc70*/  LDGSTS.E [R0+0x40f00], desc[UR14][R54.64], P1 ;  /* 0x40f0000036007fae */ /* 0x0005e800089a100e */
[----:B------:R-:W-:Y:S01]  /*cc80*/  STL.64 [R1+0x1e30], R46 ;  /* 0x001e302e01007387 */ /* 0x000fe20000100a00 */
[----:B-1----:R-:W-:-:S03]  /*cc90*/  IMAD.WIDE R148, R252, 0x4, R148 ;  /* 0x00000004fc947825 */ /* 0x002fc600078e0294 */
[----:B------:R1:W-:Y:S01]  /*cca0*/  STL.64 [R1+0x1e18], R6 ;  /* 0x001e180601007387 */ /* 0x0003e20000100a00 */
[----:B--2---:R-:W-:-:S03]  /*ccb0*/  IMAD.WIDE R54, R252, 0x4, R100 ;  /* 0x00000004fc367825 */ /* 0x004fc600078e0264 */
[----:B------:R-:W-:Y:S04]  /*ccc0*/  STL.64 [R1+0x1e20], R72 ;  /* 0x001e204801007387 */ /* 0x000fe80000100a00 */
[----:B------:R-:W-:Y:S01]  /*ccd0*/  STL.64 [R1+0x1e10], R52 ;  /* 0x001e103401007387 */ /* 0x000fe20000100a00 */
[----:B-1----:R-:W-:-:S03]  /*cce0*/  IMAD.WIDE R6, R252, 0x4, R104 ;  /* 0x00000004fc067825 */ /* 0x002fc600078e0268 */
[----:B------:R-:W-:Y:S04]  /*ccf0*/  STL.64 [R1+0x1e08], R74 ;  /* 0x001e084a01007387 */ /* 0x000fe80000100a00 */
[----:B------:R-:W-:Y:S04]  /*cd00*/  STL.64 [R1+0x1e00], R62 ;  /* 0x001e003e01007387 */ /* 0x000fe80000100a00 */
[----:B------:R1:W-:Y:S04]  /*cd10*/  LDGSTS.E [R0+0x41700], desc[UR14][R70.64], P1 ;  /* 0x4170000046007fae */ /* 0x0003e800089a100e */
[----:B------:R-:W-:Y:S04]  /*cd20*/  STL.64 [R1+0x1df8], R54 ;  /* 0x001df83601007387 */ /* 0x000fe80000100a00 */
[----:B------:R2:W-:Y:S01]  /*cd30*/  STL.64 [R1+0x1de8], R6 ;  /* 0x001de80601007387 */ /* 0x0005e20000100a00 */
[----:B-1----:R-:W-:-:S03]  /*cd40*/  IMAD.WIDE R70, R252, 0x4, R106 ;  /* 0x00000004fc467825 */ /* 0x002fc600078e026a */
[----:B------:R-:W-:Y:S04]  /*cd50*/  STL.64 [R1+0x1df0], R44 ;  /* 0x001df02c01007387 */ /* 0x000fe80000100a00 */
[----:B------:R1:W-:Y:S01]  /*cd60*/  STL.64 [R1+0x1dd8], R24 ;  /* 0x001dd81801007387 */ /* 0x0003e20000100a00 */
[----:B--2---:R-:W-:-:S03]  /*cd70*/  IMAD.WIDE R6, R252, 0x4, R110 ;  /* 0x00000004fc067825 */ /* 0x004fc600078e026e */
[----:B------:R-:W-:Y:S04]  /*cd80*/  STL.64 [R1+0x1de0], R70 ;  /* 0x001de04601007387 */ /* 0x000fe80000100a00 */
[----:B------:R2:W-:Y:S01]  /*cd90*/  STL.64 [R1+0x1dd0], R6 ;  /* 0x001dd00601007387 */ /* 0x0005e20000100a00 */
[----:B-1----:R-:W-:-:S03]  /*cda0*/  IMAD.WIDE R24, R252, 0x4, R122 ;  /* 0x00000004fc187825 */ /* 0x002fc600078e027a */
[----:B------:R-:W-:Y:S04]  /*cdb0*/  STL.64 [R1+0x1dc8], R112 ;  /* 0x001dc87001007387 */ /* 0x000fe80000100a00 */
[----:B------:R-:W-:Y:S01]  /*cdc0*/  STL.64 [R1+0x1dc0], R114 ;  /* 0x001dc07201007387 */ /* 0x000fe20000100a00 */
[----:B--2---:R-:W-:-:S03]  /*cdd0*/  IMAD.WIDE R6, R252, 0x4, R124 ;  /* 0x00000004fc067825 */ /* 0x004fc600078e027c */
[----:B------:R-:W-:Y:S04]  /*cde0*/  STL.64 [R1+0x1db8], R116 ;  /* 0x001db87401007387 */ /* 0x000fe80000100a00 */
[----:B------:R-:W-:Y:S04]  /*cdf0*/  LDGSTS.E [R0+0x41f00], desc[UR14][R86.64], P1 ;  /* 0x41f0000056007fae */ /* 0x000fe800089a100e */
[----:B------:R-:W-:Y:S04]  /*ce00*/  STL.64 [R1+0x1da8], R120 ;  /* 0x001da87801007387 */ /* 0x000fe80000100a00 */
[----:B------:R-:W-:Y:S04]  /*ce10*/  LDGSTS.E [R0+0x42700], desc[UR14][R102.64], P1 ;  /* 0x4270000066007fae */ /* 0x000fe800089a100e */
[----:B------:R1:W-:Y:S04]  /*ce20*/  STL.64 [R1+0x1da0], R24 ;  /* 0x001da01801007387 */ /* 0x0003e80000100a00 */
[----:B------:R2:W-:Y:S04]  /*ce30*/  LDGSTS.E [R0+0x42f00], desc[UR14][R118.64], P1 ;  /* 0x42f0000076007fae */ /* 0x0005e800089a100e */
[----:B------:R-:W-:Y:S04]  /*ce40*/  STL.64 [R1+0x1db0], R42 ;  /* 0x001db02a01007387 */ /* 0x000fe80000100a00 */
[----:B------:R3:W-:Y:S01]  /*ce50*/  STL.64 [R1+0x1d98], R6 ;  /* 0x001d980601007387 */ /* 0x0007e20000100a00 */
[----:B-1----:R-:W-:-:S02]  /*ce60*/  IMAD.U32 R25, RZ, RZ, UR8 ;  /* 0x00000008ff197e24 */ /* 0x002fc4000f8e00ff */
[----:B------:R-:W-:Y:S01]  /*ce70*/  VIADD R24, R248, 0xffffffaf ;  /* 0xffffffaff8187836 */ /* 0x000fe20000000000 */
[----:B------:R-:W-:Y:S01]  /*ce80*/  STL.64 [R1+0x1d90], R126 ;  /* 0x001d907e01007387 */ /* 0x000fe20000100a00 */
[----:B--2---:R-:W-:-:S03]  /*ce90*/  IMAD.WIDE R118, R252, 0x4, R136 ;  /* 0x00000004fc767825 */ /* 0x004fc600078e0288 */
[----:B------:R-:W-:Y:S01]  /*cea0*/  STL.64 [R1+0x1d88], R128 ;  /* 0x001d888001007387 */ /* 0x000fe20000100a00 */
[----:B---3--:R-:W-:-:S03]  /*ceb0*/  IMAD.WIDE R6, R252, 0x4, R138 ;  /* 0x00000004fc067825 */ /* 0x008fc600078e028a */
[----:B------:R-:W-:Y:S01]  /*cec0*/  STL.64 [R1+0x1d80], R130 ;  /* 0x001d808201007387 */ /* 0x000fe20000100a00 */
[----:B------:R-:W-:-:S03]  /*ced0*/  ISETP.GE.U32.AND P4, PT, R24, 0x7fffff70, PT ;  /* 0x7fffff701800780c */ /* 0x000fc60003f86070 */
[----:B------:R-:W-:Y:S01]  /*cee0*/  LDGSTS.E [R0+0x43700], desc[UR14][R134.64], P1 ;  /* 0x4370000086007fae */ /* 0x000fe200089a100e */
[----:B------:R-:W-:Y:S01]  /*cef0*/  IMAD.WIDE R8, R25, 0x4, R8 ;  /* 0x0000000419087825 */ /* 0x000fe200078e0208 */
[----:B------:R-:W1:Y:S02]  /*cf00*/  LDC R24, c[0x0][0x3a0] ;  /* 0x0000e800ff187b82 */ /* 0x000e640000000800 */
[----:B------:R-:W-:Y:S04]  /*cf10*/  STL.64 [R1+0x1d78], R132 ;  /* 0x001d788401007387 */ /* 0x000fe80000100a00 */
[----:B------:R-:W-:Y:S04]  /*cf20*/  STL.64 [R1+0x1d68], R118 ;  /* 0x001d687601007387 */ /* 0x000fe80000100a00 */
[----:B------:R2:W-:Y:S04]  /*cf30*/  STL.64 [R1+0x1d60], R6 ;  /* 0x001d600601007387 */ /* 0x0005e80000100a00 */
[----:B------:R-:W-:Y:S04]  /*cf40*/  STL.64 [R1+0x1d70], R40 ;  /* 0x001d702801007387 */ /* 0x000fe80000100a00 */
[----:B------:R-:W-:Y:S01]  /*cf50*/  STL.64 [R1+0x1d58], R140 ;  /* 0x001d588c01007387 */ /* 0x000fe20000100a00 */
[----:B--2---:R-:W-:-:S03]  /*cf60*/  IMAD.WIDE R6, R252, 0x4, R150 ;  /* 0x00000004fc067825 */ /* 0x004fc600078e0296 */
[----:B------:R-:W-:Y:S04]  /*cf70*/  STL.64 [R1+0x1d50], R142 ;  /* 0x001d508e01007387 */ /* 0x000fe80000100a00 */
[----:B------:R2:W-:Y:S04]  /*cf80*/  STL.64 [R1+0x1d30], R6 ;  /* 0x001d300601007387 */ /* 0x0005e80000100a00 */
[----:B------:R-:W-:Y:S04]  /*cf90*/  STL.64 [R1+0x1d48], R144 ;  /* 0x001d489001007387 */ /* 0x000fe80000100a00 */
[----:B------:R-:W-:Y:S04]  /*cfa0*/  STL.64 [R1+0x1d40], R146 ;  /* 0x001d409201007387 */ /* 0x000fe80000100a00 */
[----:B------:R-:W-:Y:S01]  /*cfb0*/  STL.64 [R1+0x1d38], R148 ;  /* 0x001d389401007387 */ /* 0x000fe20000100a00 */
[C---:B------:R-:W-:Y:S01]  /*cfc0*/  IMAD.WIDE R10, R25.reuse, 0x4, R10 ;  /* 0x00000004190a7825 */ /* 0x040fe200078e020a */
[----:B--2---:R-:W2:Y:S02]  /*cfd0*/  LDC R7, c[0x0][0x3a0] ;  /* 0x0000e800ff077b82 */ /* 0x004ea40000000800 */
[----:B------:R-:W3:Y:S04]  /*cfe0*/  LDL.LU.64 R26, [R1+0x480] ;  /* 0x00048000011a7983 */ /* 0x000ee80000300a00 */
[----:B------:R-:W4:Y:S01]  /*cff0*/  LDL.LU.64 R78, [R1+0x478] ;  /* 0x00047800014e7983 */ /* 0x000f220000300a00 */
[C---:B------:R-:W-:Y:S01]  /*d000*/  IMAD.WIDE R12, R25.reuse, 0x4, R12 ;  /* 0x00000004190c7825 */ /* 0x040fe200078e020c */
[----:B------:R-:W5:Y:S02]  /*d010*/  LDC R6, c[0x0][0x3a0] ;  /* 0x0000e800ff067b82 */ /* 0x000f640000000800 */
[----:B------:R-:W4:Y:S04]  /*d020*/  LDL.LU.64 R34, [R1+0x470] ;  /* 0x0004700001227983 */ /* 0x000f280000300a00 */
[----:B------:R-:W4:Y:S04]  /*d030*/  LDL.LU.64 R80, [R1+0x468] ;  /* 0x0004680001507983 */ /* 0x000f280000300a00 */
[----:B------:R-:W4:Y:S04]  /*d040*/  LDL.LU.64 R76, [R1+0x460] ;  /* 0x00046000014c7983 */ /* 0x000f280000300a00 */
[----:B------:R-:W4:Y:S01]  /*d050*/  LDL.LU.64 R30, [R1+0x458] ;  /* 0x00045800011e7983 */ /* 0x000f220000300a00 */
[----:B------:R-:W-:-:S03]  /*d060*/  IMAD.WIDE R14, R25, 0x4, R14 ;  /* 0x00000004190e7825 */ /* 0x000fc600078e020e */
[----:B------:R-:W4:Y:S01]  /*d070*/  LDL.LU.64 R36, [R1+0x450] ;  /* 0x0004500001247983 */ /* 0x000f220000300a00 */
[----:B------:R-:W-:-:S03]  /*d080*/  IMAD.WIDE R16, R25, 0x4, R16 ;  /* 0x0000000419107825 */ /* 0x000fc600078e0210 */
[----:B------:R-:W4:Y:S01]  /*d090*/  LDL.LU.64 R32, [R1+0x448] ;  /* 0x0004480001207983 */ /* 0x000f220000300a00 */
[----:B------:R-:W-:-:S03]  /*d0a0*/  IMAD.WIDE R18, R25, 0x4, R18 ;  /* 0x0000000419127825 */ /* 0x000fc600078e0212 */
[----:B------:R-:W-:Y:S01]  /*d0b0*/  LDGSTS.E [R0+0x43f00], desc[UR14][R150.64], P1 ;  /* 0x43f0000096007fae */ /* 0x000fe200089a100e */
[----:B------:R-:W-:Y:S01]  /*d0c0*/  ISETP.GE.U32.AND P1, PT, R247, 0x7fffff80, PT ;  /* 0x7fffff80f700780c */ /* 0x000fe20003f26070 */
[C---:B------:R-:W-:Y:S01]  /*d0d0*/  IMAD.WIDE R20, R25.reuse, 0x4, R20 ;  /* 0x0000000419147825 */ /* 0x040fe200078e0214 */
[----:B------:R-:W1:Y:S01]  /*d0e0*/  LDC R247, c[0x0][0x3a0] ;  /* 0x0000e800fff77b82 */ /* 0x000e620000000800 */
[----:B------:R-:W0:Y:S02]  /*d0f0*/  LDGDEPBAR ;  /* 0x00000000000079af */ /* 0x000e240000000000 */
[----:B------:R-:W-:-:S05]  /*d100*/  IMAD.WIDE R22, R25, 0x4, R22 ;  /* 0x0000000419167825 */ /* 0x000fca00078e0216 */
[----:B------:R-:W-:Y:S01]  /*d110*/  BAR.SYNC.DEFER_BLOCKING 0x0 ;  /* 0x0000000000007b1d */ /* 0x000fe20000010000 */
[----:B--2---:R-:W-:-:S05]  /*d120*/  VIADD R7, R7, 0xffffffbb ;  /* 0xffffffbb07077836 */ /* 0x004fca0000000000 */
[----:B------:R-:W-:Y:S01]  /*d130*/  ISETP.GE.U32.AND P3, PT, R7, 0x7fffff7c, PT ;  /* 0x7fffff7c0700780c */ /* 0x000fe20003f66070 */
[----:B------:R2:W-:Y:S01]  /*d140*/  STL.64 [R1+0xfc0], R8 ;  /* 0x000fc00801007387 */ /* 0x0005e20000100a00 */
[----:B-----5:R-:W-:-:S03]  /*d150*/  IADD3 R7, PT, PT, R6, -0x49, RZ ;  /* 0xffffffb706077810 */ /* 0x020fc60007ffe0ff */
[----:B------:R-:W-:Y:S01]  /*d160*/  STL.64 [R1+0x1008], R10 ;  /* 0x0010080a01007387 */ /* 0x000fe20000100a00 */
[----:B------:R-:W-:Y:S02]  /*d170*/  ISETP.GE.U32.AND P6, PT, R7, 0x7fffff78, PT ;  /* 0x7fffff780700780c */ /* 0x000fe40003fc6070 */
[----:B------:R-:W5:Y:S01]  /*d180*/  LDC R7, c[0x0][0x3a0] ;  /* 0x0000e800ff077b82 */ /* 0x000f620000000800 */
[----:B------:R-:W-:Y:S01]  /*d190*/  STL.64 [R1+0x1010], R12 ;  /* 0x0010100c01007387 */ /* 0x000fe20000100a00 */
[----:B-1----:R-:W-:-:S03]  /*d1a0*/  VIADD R6, R247, 0xffffffb3 ;  /* 0xffffffb3f7067836 */ /* 0x002fc60000000000 */
[----:B------:R-:W-:Y:S03]  /*d1b0*/  STL.64 [R1+0x1018], R14 ;  /* 0x0010180e01007387 */ /* 0x000fe60000100a00 */
[----:B------:R-:W1:Y:S01]  /*d1c0*/  LDC R247, c[0x0][0x3a0] ;  /* 0x0000e800fff77b82 */ /* 0x000e620000000800 */
[----:B------:R-:W-:Y:S01]  /*d1d0*/  @!PT LDS RZ, [RZ] ;  /* 0x00000000fffff984 */ /* 0x000fe20000000800 */
[----:B------:R-:W-:Y:S01]  /*d1e0*/  @!PT LDS RZ, [RZ] ;  /* 0x00000000fffff984 */ /* 0x000fe20000000800 */
[----:B------:R-:W-:Y:S01]  /*d1f0*/  @!PT LDS RZ, [RZ] ;  /* 0x00000000fffff984 */ /* 0x000fe20000000800 */
[----:B------:R2:W-:Y:S01]  /*d200*/  LDGSTS.E [R2+0x20000], desc[UR14][R8.64], !P1 ;  /* 0x2000000008027fae */ /* 0x0005e2000c9a100e */
[----:B------:R-:W-:-:S03]  /*d210*/  ISETP.GE.U32.AND P5, PT, R6, 0x7fffff74, PT ;  /* 0x7fffff740600780c */ /* 0x000fc60003fa6070 */
[----:B------:R-:W-:Y:S04]  /*d220*/  LDGSTS.E [R2+0x20100], desc[UR14][R10.64], !P1 ;  /* 0x201000000a027fae */ /* 0x000fe8000c9a100e */
[----:B------:R-:W-:Y:S04]  /*d230*/  LDGSTS.E [R2+0x20200], desc[UR14][R12.64], !P1 ;  /* 0x202000000c027fae */ /* 0x000fe8000c9a100e */
[----:B------:R-:W-:Y:S01]  /*d240*/  LDGSTS.E [R2+0x20300], desc[UR14][R14.64], !P1 ;  /* 0x203000000e027fae */ /* 0x000fe2000c9a100e */
[----:B--2---:R-:W2:Y:S03]  /*d250*/  LDC R9, c[0x0][0x3a0] ;  /* 0x0000e800ff097b82 */ /* 0x004ea60000000800 */
[----:B------:R-:W-:Y:S04]  /*d260*/  STL.64 [R1+0x1020], R16 ;  /* 0x0010201001007387 */ /* 0x000fe80000100a00 */
[----:B------:R-:W-:Y:S01]  /*d270*/  LDGSTS.E [R2+0x20400], desc[UR14][R16.64], !P1 ;  /* 0x2040000010027fae */ /* 0x000fe2000c9a100e */
[----:B------:R-:W2:Y:S01]  /*d280*/  LDC R8, c[0x0][0x3a0] ;  /* 0x0000e800ff087b82 */ /* 0x000ea20000000800 */
[----:B-1----:R-:W-:-:S02]  /*d290*/  IADD3 R6, PT, PT, R247, -0x55, RZ ;  /* 0xffffffabf7067810 */ /* 0x002fc40007ffe0ff */
[----:B------:R-:W-:Y:S02]  /*d2a0*/  STL.64 [R1+0x1028], R18 ;  /* 0x0010281201007387 */ /* 0x000fe40000100a00 */
[----:B------:R-:W-:Y:S02]  /*d2b0*/  ISETP.GE.U32.AND P0, PT, R6, 0x7fffff6c, PT ;  /* 0x7fffff6c0600780c */ /* 0x000fe40003f06070 */
[----:B------:R-:W-:Y:S01]  /*d2c0*/  LDGSTS.E [R2+0x20500], desc[UR14][R18.64], !P1 ;  /* 0x2050000012027fae */ /* 0x000fe2000c9a100e */
[----:B------:R-:W1:Y:S03]  /*d2d0*/  LDC R247, c[0x0][0x3a0] ;  /* 0x0000e800fff77b82 */ /* 0x000e660000000800 */
[----:B------:R-:W-:Y:S04]  /*d2e0*/  STL.64 [R1+0x1030], R20 ;  /* 0x0010301401007387 */ /* 0x000fe80000100a00 */
[----:B------:R-:W-:Y:S04]  /*d2f0*/  LDGSTS.E [R2+0x20600], desc[UR14][R20.64], !P1 ;  /* 0x2060000014027fae */ /* 0x000fe8000c9a100e */
[----:B------:R4:W-:Y:S04]  /*d300*/  STL.64 [R1+0x1038], R22 ;  /* 0x0010381601007387 */ /* 0x0009e80000100a00 */
[----:B------:R4:W-:Y:S04]  /*d310*/  LDGSTS.E [R2+0x20700], desc[UR14][R22.64], !P1 ;  /* 0x2070000016027fae */ /* 0x0009e8000c9a100e */
[----:B------:R-:W2:Y:S04]  /*d320*/  LDL.LU.64 R28, [R1+0x440] ;  /* 0x00044000011c7983 */ /* 0x000ea80000300a00 */
[----:B------:R-:W5:Y:S01]  /*d330*/  LDL.LU.64 R38, [R1+0x438] ;  /* 0x0004380001267983 */ /* 0x000f620000300a00 */
[----:B-1----:R-:W-:-:S03]  /*d340*/  VIADD R6, R247, 0xffffffa7 ;  /* 0xffffffa7f7067836 */ /* 0x002fc60000000000 */
[----:B------:R-:W5:Y:S04]  /*d350*/  LDL.LU.64 R84, [R1+0x430] ;  /* 0x0004300001547983 */ /* 0x000f680000300a00 */
[----:B------:R-:W5:Y:S01]  /*d360*/  LDL.LU.64 R82, [R1+0x428] ;  /* 0x0004280001527983 */ /* 0x000f620000300a00 */
[----:B---3--:R-:W-:-:S04]  /*d370*/  IMAD.WIDE R26, R25, 0x4, R26 ;  /* 0x00000004191a7825 */ /* 0x008fc800078e021a */
[C---:B----4-:R-:W-:Y:S01]  /*d380*/  IMAD.WIDE R22, R25.reuse, 0x4, R78 ;  /* 0x0000000419167825 */ /* 0x050fe200078e024e */
[----:B------:R1:W-:Y:S03]  /*d390*/  STL.64 [R1+0xde0], R26 ;  /* 0x000de01a01007387 */ /* 0x0003e60000100a00 */
[C---:B------:R-:W-:Y:S01]  /*d3a0*/  IMAD.WIDE R20, R25.reuse, 0x4, R34 ;  /* 0x0000000419147825 */ /* 0x040fe200078e0222 */
[----:B------:R5:W-:Y:S04]  /*d3b0*/  STL.64 [R1+0xdf0], R22 ;  /* 0x000df01601007387 */ /* 0x000be80000100a00 */
[----:B------:R-:W3:Y:S04]  /*d3c0*/  LDL.LU.64 R78, [R1+0x420] ;  /* 0x00042000014e7983 */ /* 0x000ee80000300a00 */
[----:B------:R-:W4:Y:S01]  /*d3d0*/  LDL.LU.64 R34, [R1+0x418] ;  /* 0x0004180001227983 */ /* 0x000f220000300a00 */
[----:B------:R-:W-:-:S03]  /*d3e0*/  IMAD.WIDE R14, R25, 0x4, R30 ;  /* 0x00000004190e7825 */ /* 0x000fc600078e021e */
[----:B------:R1:W-:Y:S04]  /*d3f0*/  STL.64 [R1+0xe00], R20 ;  /* 0x000e001401007387 */ /* 0x0003e80000100a00 */
[----:B------:R-:W4:Y:S01]  /*d400*/  LDL.LU.64 R30, [R1+0x410] ;  /* 0x00041000011e7983 */ /* 0x000f220000300a00 */
[----:B------:R-:W-:-:S03]  /*d410*/  IMAD.WIDE R18, R25, 0x4, R80 ;  /* 0x0000000419127825 */ /* 0x000fc600078e0250 */
[----:B------:R-:W-:Y:S01]  /*d420*/  LDGSTS.E [R2+0x22000], desc[UR14][R26.64], !P3 ;  /* 0x220000001a027fae */ /* 0x000fe2000d9a100e */
[----:B------:R-:W-:-:S03]  /*d430*/  IMAD.WIDE R16, R25, 0x4, R76 ;  /* 0x0000000419107825 */ /* 0x000fc600078e024c */
[----:B------:R1:W-:Y:S01]  /*d440*/  STL.64 [R1+0xe08], R18 ;  /* 0x000e081201007387 */ /* 0x0003e20000100a00 */
[----:B------:R-:W-:-:S03]  /*d450*/  IMAD.WIDE R10, R25, 0x4, R32 ;  /* 0x00000004190a7825 */ /* 0x000fc600078e0220 */
[----:B------:R3:W-:Y:S04]  /*d460*/  STL.64 [R1+0xe10], R16 ;  /* 0x000e101001007387 */ /* 0x0007e80000100a00 */
[----:B------:R4:W-:Y:S04]  /*d470*/  STL.64 [R1+0xe18], R14 ;  /* 0x000e180e01007387 */ /* 0x0009e80000100a00 */
[----:B------:R-:W4:Y:S01]  /*d480*/  LDL.LU.64 R32, [R1+0x408] ;  /* 0x0004080001207983 */ /* 0x000f220000300a00 */
[----:B------:R-:W-:-:S03]  /*d490*/  IMAD.WIDE R12, R25, 0x4, R36 ;  /* 0x00000004190c7825 */ /* 0x000fc600078e0224 */
[----:B------:R5:W-:Y:S04]  /*d4a0*/  LDGSTS.E [R2+0x22100], desc[UR14][R22.64], !P3 ;  /* 0x2210000016027fae */ /* 0x000be8000d9a100e */
[----:B------:R2:W-:Y:S04]  /*d4b0*/  STL.64 [R1+0xe20], R12 ;  /* 0x000e200c01007387 */ /* 0x0005e80000100a00 */
[----:B------:R2:W-:Y:S04]  /*d4c0*/  STL.64 [R1+0xe30], R10 ;  /* 0x000e300a01007387 */ /* 0x0005e80000100a00 */
[----:B-1----:R-:W4:Y:S04]  /*d4d0*/  LDL.LU.64 R26, [R1+0x400] ;  /* 0x00040000011a7983 */ /* 0x002f280000300a00 */
[----:B------:R1:W-:Y:S04]  /*d4e0*/  LDGSTS.E [R2+0x22200], desc[UR14][R20.64], !P3 ;  /* 0x2220000014027fae */ /* 0x0003e8000d9a100e */
[----:B------:R-:W4:Y:S04]  /*d4f0*/  LDL.LU.64 R36, [R1+0x3f8] ;  /* 0x0003f80001247983 */ /* 0x000f280000300a00 */
[----:B------:R-:W4:Y:S04]  /*d500*/  LDL.LU.64 R80, [R1+0x3f0] ;  /* 0x0003f00001507983 */ /* 0x000f280000300a00 */
[----:B------:R1:W-:Y:S04]  /*d510*/  LDGSTS.E [R2+0x22300], desc[UR14][R18.64], !P3 ;  /* 0x2230000012027fae */ /* 0x0003e8000d9a100e */
[----:B------:R-:W4:Y:S04]  /*d520*/  LDL.LU.64 R76, [R1+0x3e8] ;  /* 0x0003e800014c7983 */ /* 0x000f280000300a00 */
[----:B------:R3:W-:Y:S04]  /*d530*/  LDGSTS.E [R2+0x22400], desc[UR14][R16.64], !P3 ;  /* 0x2240000010027fae */ /* 0x0007e8000d9a100e */
[----:B------:R4:W-:Y:S04]  /*d540*/  LDGSTS.E [R2+0x22500], desc[UR14][R14.64], !P3 ;  /* 0x225000000e027fae */ /* 0x0009e8000d9a100e */
[----:B------:R1:W-:Y:S04]  /*d550*/  LDGSTS.E [R2+0x22600], desc[UR14][R12.64], !P3 ;  /* 0x226000000c027fae */ /* 0x0003e8000d9a100e */
[----:B------:R1:W-:Y:S01]  /*d560*/  LDGSTS.E [R2+0x22700], desc[UR14][R10.64], !P3 ;  /* 0x227000000a027fae */ /* 0x0003e2000d9a100e */
[----:B--2---:R-:W-:-:S04]  /*d570*/  IMAD.WIDE R28, R25, 0x4, R28 ;  /* 0x00000004191c7825 */ /* 0x004fc800078e021c */
[C---:B-----5:R-:W-:Y:S01]  /*d580*/  IMAD.WIDE R22, R25.reuse, 0x4, R38 ;  /* 0x0000000419167825 */ /* 0x060fe200078e0226 */
[----:B------:R-:W-:Y:S03]  /*d590*/  LDGSTS.E [R2+0x24000], desc[UR14][R28.64], !P6 ;  /* 0x240000001c027fae */ /* 0x000fe6000f1a100e */
[C---:B-1----:R-:W-:Y:S01]  /*d5a0*/  IMAD.WIDE R20, R25.reuse, 0x4, R84 ;  /* 0x0000000419147825 */ /* 0x042fe200078e0254 */
[----:B------:R-:W2:Y:S03]  /*d5b0*/  LDL.LU.64 R38, [R1+0x3e0] ;  /* 0x0003e00001267983 */ /* 0x000ea60000300a00 */
[C---:B------:R-:W-:Y:S01]  /*d5c0*/  IMAD.WIDE R18, R25.reuse, 0x4, R82 ;  /* 0x0000000419127825 */ /* 0x040fe200078e0252 */
[----:B------:R1:W-:Y:S04]  /*d5d0*/  STL.64 [R1+0xea0], R28 ;  /* 0x000ea01c01007387 */ /* 0x0003e80000100a00 */
[----:B------:R5:W-:Y:S04]  /*d5e0*/  STL.64 [R1+0xea8], R22 ;  /* 0x000ea81601007387 */ /* 0x000be80000100a00 */
[----:B------:R1:W-:Y:S04]  /*d5f0*/  STL.64 [R1+0xeb0], R20 ;  /* 0x000eb01401007387 */ /* 0x0003e80000100a00 */
[----:B------:R5:W-:Y:S04]  /*d600*/  LDGSTS.E [R2+0x24100], desc[UR14][R22.64], !P6 ;  /* 0x2410000016027fae */ /* 0x000be8000f1a100e */
[----:B------:R1:W-:Y:S04]  /*d610*/  LDGSTS.E [R2+0x24200], desc[UR14][R20.64], !P6 ;  /* 0x2420000014027fae */ /* 0x0003e8000f1a100e */
[----:B------:R1:W-:Y:S01]  /*d620*/  LDGSTS.E [R2+0x24300], desc[UR14][R18.64], !P6 ;  /* 0x2430000012027fae */ /* 0x0003e2000f1a100e */
[----:B---3--:R-:W-:-:S04]  /*d630*/  IMAD.WIDE R16, R25, 0x4, R78 ;  /* 0x0000000419107825 */ /* 0x008fc800078e024e */
[C---:B----4-:R-:W-:Y:S01]  /*d640*/  IMAD.WIDE R14, R25.reuse, 0x4, R34 ;  /* 0x00000004190e7825 */ /* 0x050fe200078e0222 */
[----:B------:R2:W-:Y:S04]  /*d650*/  LDGSTS.E [R2+0x24400], desc[UR14][R16.64], !P6 ;  /* 0x2440000010027fae */ /* 0x0005e8000f1a100e */
[----:B------:R-:W3:Y:S01]  /*d660*/  LDL.LU.64 R34, [R1+0x3d8] ;  /* 0x0003d80001227983 */ /* 0x000ee20000300a00 */
[----:B------:R-:W-:-:S03]  /*d670*/  IMAD.WIDE R12, R25, 0x4, R30 ;  /* 0x00000004190c7825 */ /* 0x000fc600078e021e */
[----:B------:R4:W-:Y:S04]  /*d680*/  STL.64 [R1+0xeb8], R18 ;  /* 0x000eb81201007387 */ /* 0x0009e80000100a00 */
[----:B------:R2:W-:Y:S04]  /*d690*/  STL.64 [R1+0xec8], R16 ;  /* 0x000ec81001007387 */ /* 0x0005e80000100a00 */
[----:B------:R-:W3:Y:S04]  /*d6a0*/  LDL.LU.64 R30, [R1+0x3d0] ;  /* 0x0003d000011e7983 */ /* 0x000ee80000300a00 */
[----:B------:R3:W-:Y:S04]  /*d6b0*/  STL.64 [R1+0xed8], R14 ;  /* 0x000ed80e01007387 */ /* 0x0007e80000100a00 */
[----:B------:R3:W-:Y:S01]  /*d6c0*/  LDGSTS.E [R2+0x24500], desc[UR14][R14.64], !P6 ;  /* 0x245000000e027fae */ /* 0x0007e2000f1a100e */
[----:B------:R-:W-:-:S03]  /*d6d0*/  IMAD.WIDE R10, R25, 0x4, R32 ;  /* 0x00000004190a7825 */ /* 0x000fc600078e0220 */
[----:B------:R1:W-:Y:S04]  /*d6e0*/  LDGSTS.E [R2+0x24600], desc[UR14][R12.64], !P6 ;  /* 0x246000000c027fae */ /* 0x0003e8000f1a100e */
[----:B------:R-:W3:Y:S04]  /*d6f0*/  LDL.LU.64 R32, [R1+0x3c8] ;  /* 0x0003c80001207983 */ /* 0x000ee80000300a00 */
[----:B------:R2:W-:Y:S04]  /*d700*/  STL.64 [R1+0xee8], R12 ;  /* 0x000ee80c01007387 */ /* 0x0005e80000100a00 */
[----:B------:R2:W-:Y:S01]  /*d710*/  STL.64 [R1+0xef8], R10 ;  /* 0x000ef80a01007387 */ /* 0x0005e20000100a00 */
[----:B------:R-:W-:-:S03]  /*d720*/  IMAD.WIDE R26, R25, 0x4, R26 ;  /* 0x00000004191a7825 */ /* 0x000fc600078e021a */
[----:B-1----:R-:W3:Y:S04]  /*d730*/  LDL.LU.64 R28, [R1+0x3c0] ;  /* 0x0003c000011c7983 */ /* 0x002ee80000300a00 */
[----:B------:R-:W3:Y:S01]  /*d740*/  LDL.LU.64 R82, [R1+0x3b8] ;  /* 0x0003b80001527983 */ /* 0x000ee20000300a00 */
[----:B-----5:R-:W-:-:S03]  /*d750*/  IMAD.WIDE R22, R25, 0x4, R36 ;  /* 0x0000000419167825 */ /* 0x020fc600078e0224 */
[----:B------:R-:W5:Y:S01]  /*d760*/  LDL.LU.64 R78, [R1+0x3b0] ;  /* 0x0003b000014e7983 */ /* 0x000f620000300a00 */
[----:B------:R-:W-:-:S03]  /*d770*/  IMAD.WIDE R20, R25, 0x4, R80 ;  /* 0x0000000419147825 */ /* 0x000fc600078e0250 */
[----:B------:R-:W5:Y:S04]  /*d780*/  LDL.LU.64 R36, [R1+0x3a8] ;  /* 0x0003a80001247983 */ /* 0x000f680000300a00 */
[----:B------:R1:W-:Y:S01]  /*d790*/  STL.64 [R1+0xf08], R26 ;  /* 0x000f081a01007387 */ /* 0x0003e20000100a00 */
[----:B----4-:R-:W-:-:S03]  /*d7a0*/  IMAD.WIDE R18, R25, 0x4, R76 ;  /* 0x0000000419127825 */ /* 0x010fc600078e024c */
[----:B------:R4:W-:Y:S04]  /*d7b0*/  STL.64 [R1+0xf18], R22 ;  /* 0x000f181601007387 */ /* 0x0009e80000100a00 */
[----:B------:R-:W5:Y:S04]  /*d7c0*/  LDL.LU.64 R80, [R1+0x3a0] ;  /* 0x0003a00001507983 */ /* 0x000f680000300a00 */
[----:B------:R5:W-:Y:S04]  /*d7d0*/  STL.64 [R1+0xf28], R20 ;  /* 0x000f281401007387 */ /* 0x000be80000100a00 */
[----:B------:R-:W5:Y:S04]  /*d7e0*/  LDL.LU.64 R76, [R1+0x398] ;  /* 0x00039800014c7983 */ /* 0x000f680000300a00 */
[----:B------:R1:W-:Y:S04]  /*d7f0*/  STL.64 [R1+0xf38], R18 ;  /* 0x000f381201007387 */ /* 0x0003e80000100a00 */
[----:B------:R1:W-:Y:S01]  /*d800*/  LDGSTS.E [R2+0x24700], desc[UR14][R10.64], !P6 ;  /* 0x247000000a027fae */ /* 0x0003e2000f1a100e */
[----:B------:R-:W-:-:S03]  /*d810*/  ISETP.GE.U32.AND P1, PT, R6, 0x7fffff68, PT ;  /* 0x7fffff680600780c */ /* 0x000fc60003f26070 */
[----:B------:R-:W-:Y:S01]  /*d820*/  LDGSTS.E [R2+0x26000], desc[UR14][R26.64], !P5 ;  /* 0x260000001a027fae */ /* 0x000fe2000e9a100e */
[----:B--2---:R-:W-:-:S03]  /*d830*/  IMAD.WIDE R16, R25, 0x4, R38 ;  /* 0x0000000419107825 */ /* 0x004fc600078e0226 */
[----:B------:R4:W-:Y:S04]  /*d840*/  LDGSTS.E [R2+0x26100], desc[UR14][R22.64], !P5 ;  /* 0x2610000016027fae */ /* 0x0009e8000e9a100e */
[----:B------:R2:W-:Y:S01]  /*d850*/  STL.64 [R1+0xf48], R16 ;  /* 0x000f481001007387 */ /* 0x0005e20000100a00 */
[----:B---3--:R-:W-:-:S04]  /*d860*/  IMAD.WIDE R14, R25, 0x4, R34 ;  /* 0x00000004190e7825 */ /* 0x008fc800078e0222 */
[----:B------:R-:W-:-:S04]  /*d870*/  IMAD.WIDE R12, R25, 0x4, R30 ;  /* 0x00000004190c7825 */ /* 0x000fc800078e021e */
[C---:B-1----:R-:W-:Y:S01]  /*d880*/  IMAD.WIDE R10, R25.reuse, 0x4, R32 ;  /* 0x00000004190a7825 */ /* 0x042fe200078e0220 */
[----:B------:R-:W3:Y:S04]  /*d890*/  LDL.LU.64 R30, [R1+0x390] ;  /* 0x00039000011e7983 */ /* 0x000ee80000300a00 */
[----:B------:R1:W-:Y:S04]  /*d8a0*/  STL.64 [R1+0xf58], R14 ;  /* 0x000f580e01007387 */ /* 0x0003e80000100a00 */
[----:B------:R-:W-:Y:S04]  /*d8b0*/  STL.64 [R1+0xf68], R12 ;  /* 0x000f680c01007387 */ /* 0x000fe80000100a00 */
[----:B------:R-:W3:Y:S04]  /*d8c0*/  LDL.LU.64 R34, [R1+0x388] ;  /* 0x0003880001227983 */ /* 0x000ee80000300a00 */
[----:B------:R1:W-:Y:S04]  /*d8d0*/  STL.64 [R1+0xf78], R10 ;  /* 0x000f780a01007387 */ /* 0x0003e80000100a00 */
[----:B------:R-:W3:Y:S01]  /*d8e0*/  LDL.LU.64 R32, [R1+0x380] ;  /* 0x0003800001207983 */ /* 0x000ee20000300a00 */
[----:B------:R-:W-:Y:S01]  /*d8f0*/  IMAD.WIDE R28, R25, 0x4, R28 ;  /* 0x00000004191c7825 */ /* 0x000fe200078e021c */
[----:B------:R-:W-:-:S02]  /*d900*/  IADD3 R6, PT, PT, R7, -0x5d, RZ ;  /* 0xffffffa307067810 */ /* 0x000fc40007ffe0ff */
[----:B------:R-:W3:Y:S01]  /*d910*/  LDL.LU.64 R26, [R1+0x378] ;  /* 0x00037800011a7983 */ /* 0x000ee20000300a00 */
[----:B----4-:R-:W-:Y:S01]  /*d920*/  IMAD.WIDE R22, R25, 0x4, R82 ;  /* 0x0000000419167825 */ /* 0x010fe200078e0252 */
[----:B------:R-:W4:Y:S02]  /*d930*/  LDC R7, c[0x0][0x3a0] ;  /* 0x0000e800ff077b82 */ /* 0x000f240000000800 */
[----:B------:R5:W-:Y:S04]  /*d940*/  LDGSTS.E [R2+0x26200], desc[UR14][R20.64], !P5 ;  /* 0x2620000014027fae */ /* 0x000be8000e9a100e */
[----:B------:R-:W4:Y:S01]  /*d950*/  LDL.LU.64 R84, [R1+0x370] ;  /* 0x0003700001547983 */ /* 0x000f220000300a00 */
[----:B------:R-:W-:-:S03]  /*d960*/  ISETP.GE.U32.AND P3, PT, R6, 0x7fffff64, PT ;  /* 0x7fffff640600780c */ /* 0x000fc60003f66070 */
[----:B------:R1:W-:Y:S04]  /*d970*/  LDGSTS.E [R2+0x26300], desc[UR14][R18.64], !P5 ;  /* 0x2630000012027fae */ /* 0x0003e8000e9a100e */
[----:B------:R-:W4:Y:S01]  /*d980*/  LDL.LU.64 R38, [R1+0x368] ;  /* 0x0003680001267983 */ /* 0x000f220000300a00 */
[----:B-----5:R-:W-:-:S03]  /*d990*/  IMAD.WIDE R20, R25, 0x4, R78 ;  /* 0x0000000419147825 */ /* 0x020fc600078e024e */
[----:B------:R5:W-:Y:S01]  /*d9a0*/  STL.64 [R1+0xf80], R28 ;  /* 0x000f801c01007387 */ /* 0x000be20000100a00 */
[----:B------:R-:W-:Y:S02]  /*d9b0*/  VIADD R6, R24, 0xffffff9f ;  /* 0xffffff9f18067836 */ /* 0x000fe40000000000 */
[----:B------:R-:W3:Y:S01]  /*d9c0*/  LDC R24, c[0x0][0x3a0] ;  /* 0x0000e800ff187b82 */ /* 0x000ee20000000800 */
[C---:B-1----:R-:W-:Y:S01]  /*d9d0*/  IMAD.WIDE R18, R25.reuse, 0x4, R36 ;  /* 0x0000000419127825 */ /* 0x042fe200078e0224 */
[----:B------:R2:W-:Y:S04]  /*d9e0*/  LDGSTS.E [R2+0x26400], desc[UR14][R16.64], !P5 ;  /* 0x2640000010027fae */ /* 0x0005e8000e9a100e */
[----:B------:R-:W4:Y:S04]  /*d9f0*/  LDL.LU.64 R78, [R1+0x360] ;  /* 0x00036000014e7983 */ /* 0x000f280000300a00 */
[----:B------:R4:W-:Y:S01]  /*da00*/  STL.64 [R1+0xf88], R22 ;  /* 0x000f881601007387 */ /* 0x0009e20000100a00 */
[----:B--2---:R-:W-:-:S03]  /*da10*/  IMAD.WIDE R16, R25, 0x4, R80 ;  /* 0x0000000419107825 */ /* 0x004fc600078e0250 */
[----:B------:R-:W2:Y:S04]  /*da20*/  LDL.LU.64 R36, [R1+0x358] ;  /* 0x0003580001247983 */ /* 0x000ea80000300a00 */
[----:B------:R1:W-:Y:S04]  /*da30*/  LDGSTS.E [R2+0x26500], desc[UR14][R14.64], !P5 ;  /* 0x265000000e027fae */ /* 0x0003e8000e9a100e */
[----:B------:R3:W-:Y:S01]  /*da40*/  STL.64 [R1+0xf90], R20 ;  /* 0x000f901401007387 */ /* 0x0007e20000100a00 */
[----:B------:R-:W-:-:S03]  /*da50*/  ISETP.GE.U32.AND P6, PT, R6, 0x7fffff60, PT ;  /* 0x7fffff600600780c */ /* 0x000fc60003fc6070 */
[----:B------:R3:W-:Y:S01]  /*da60*/  STL.64 [R1+0xf98], R18 ;  /* 0x000f981201007387 */ /* 0x0007e20000100a00 */
[----:B-1----:R-:W-:-:S03]  /*da70*/  IMAD.WIDE R14, R25, 0x4, R76 ;  /* 0x00000004190e7825 */ /* 0x002fc600078e024c */
[----:B------:R-:W-:Y:S04]  /*da80*/  LDGSTS.E [R2+0x26600], desc[UR14][R12.64], !P5 ;  /* 0x266000000c027fae */ /* 0x000fe8000e9a100e */
[----:B------:R-:W2:Y:S01]  /*da90*/  LDL.LU.64 R76, [R1+0x350] ;  /* 0x00035000014c7983 */ /* 0x000ea20000300a00 */
[----:B------:R-:W-:-:S03]  /*daa0*/  VIADD R6, R9, 0xffffff9b ;  /* 0xffffff9b09067836 */ /* 0x000fc60000000000 */
[----:B------:R2:W-:Y:S04]  /*dab0*/  STL.64 [R1+0xfa0], R16 ;  /* 0x000fa01001007387 */ /* 0x0005e80000100a00 */
[----:B------:R1:W-:Y:S01]  /*dac0*/  LDGSTS.E [R2+0x26700], desc[UR14][R10.64], !P5 ;  /* 0x267000000a027fae */ /* 0x0003e2000e9a100e */
[----:B------:R-:W-:Y:S02]  /*dad0*/  ISETP.GE.U32.AND P5, PT, R6, 0x7fffff5c, PT ;  /* 0x7fffff5c0600780c */ /* 0x000fe40003fa6070 */
[----:B------:R-:W-:Y:S01]  /*dae0*/  IADD3 R6, PT, PT, R8, -0x69, RZ ;  /* 0xffffff9708067810 */ /* 0x000fe20007ffe0ff */
[----:B------:R-:W-:Y:S04]  /*daf0*/  LDGSTS.E [R2+0x28000], desc[UR14][R28.64], !P4 ;  /* 0x280000001c027fae */ /* 0x000fe8000e1a100e */
[----:B------:R4:W-:Y:S04]  /*db00*/  LDGSTS.E [R2+0x28100], desc[UR14][R22.64], !P4 ;  /* 0x2810000016027fae */ /* 0x0009e8000e1a100e */
[----:B------:R3:W-:Y:S01]  /*db10*/  LDGSTS.E [R2+0x28200], desc[UR14][R20.64], !P4 ;  /* 0x2820000014027fae */ /* 0x0007e2000e1a100e */
[----:B-1----:R-:W1:Y:S03]  /*db20*/  LDC R10, c[0x0][0x3a0] ;  /* 0x0000e800ff0a7b82 */ /* 0x002e660000000800 */
[----:B------:R1:W-:Y:S04]  /*db30*/  LDGSTS.E [R2+0x28300], desc[UR14][R18.64], !P4 ;  /* 0x2830000012027fae */ /* 0x0003e8000e1a100e */
[----:B------:R2:W-:Y:S04]  /*db40*/  LDGSTS.E [R2+0x28400], desc[UR14][R16.64], !P4 ;  /* 0x2840000010027fae */ /* 0x0005e8000e1a100e */
[----:B------:R-:W-:Y:S01]  /*db50*/  LDGSTS.E [R2+0x28500], desc[UR14][R14.64], !P4 ;  /* 0x285000000e027fae */ /* 0x000fe2000e1a100e */
[----:B---3--:R-:W-:-:S03]  /*db60*/  IMAD.WIDE R12, R25, 0x4, R30 ;  /* 0x00000004190c7825 */ /* 0x008fc600078e021e */
[----:B------:R-:W3:Y:S04]  /*db70*/  LDL.LU.64 R30, [R1+0x348] ;  /* 0x00034800011e7983 */ /* 0x000ee80000300a00 */
[----:B------:R-:W-:Y:S01]  /*db80*/  STL.64 [R1+0xfa8], R14 ;  /* 0x000fa80e01007387 */ /* 0x000fe20000100a00 */
[----:B------:R-:W-:-:S03]  /*db90*/  IMAD.WIDE R8, R25, 0x4, R34 ;  /* 0x0000000419087825 */ /* 0x000fc600078e0222 */
[----:B------:R-:W-:Y:S04]  /*dba0*/  STL.64 [R1+0xfb0], R12 ;  /* 0x000fb00c01007387 */ /* 0x000fe80000100a00 */
[----:B------:R1:W-:Y:S04]  /*dbb0*/  STL.64 [R1+0xfb8], R8 ;  /* 0x000fb80801007387 */ /* 0x0003e80000100a00 */
[----:B-----5:R-:W5:Y:S04]  /*dbc0*/  LDL.LU.64 R28, [R1+0x340] ;  /* 0x00034000011c7983 */ /* 0x020f680000300a00 */
[----:B------:R-:W5:Y:S01]  /*dbd0*/  LDL.LU.64 R82, [R1+0x338] ;  /* 0x0003380001527983 */ /* 0x000f620000300a00 */
[----:B------:R-:W-:-:S03]  /*dbe0*/  IMAD.WIDE R34, R25, 0x4, R32 ;  /* 0x0000000419227825 */ /* 0x000fc600078e0220 */
[----:B------:R-:W5:Y:S04]  /*dbf0*/  LDL.LU.64 R80, [R1+0x330] ;  /* 0x0003300001507983 */ /* 0x000f680000300a00 */
[----:B------:R-:W5:Y:S01]  /*dc00*/  LDL.LU.64 R32, [R1+0x328] ;  /* 0x0003280001207983 */ /* 0x000f620000300a00 */
[----:B------:R-:W-:-:S04]  /*dc10*/  IMAD.WIDE R26, R25, 0x4, R26 ;  /* 0x00000004191a7825 */ /* 0x000fc800078e021a */
[C---:B----4-:R-:W-:Y:S01]  /*dc20*/  IMAD.WIDE R22, R25.reuse, 0x4, R84 ;  /* 0x0000000419167825 */ /* 0x050fe200078e0254 */
[----:B------:R4:W-:Y:S03]  /*dc30*/  STL.64 [R1+0x1040], R34 ;  /* 0x0010402201007387 */ /* 0x0009e60000100a00 */
[C---:B------:R-:W-:Y:S01]  /*dc40*/  IMAD.WIDE R20, R25.reuse, 0x4, R38 ;  /* 0x0000000419147825 */ /* 0x040fe200078e0226 */
[----:B------:R-:W-:Y:S04]  /*dc50*/  LDGSTS.E [R2+0x28600], desc[UR14][R12.64], !P4 ;  /* 0x286000000c027fae */ /* 0x000fe8000e1a100e */
[----:B------:R-:W4:Y:S04]  /*dc60*/  LDL.LU.64 R38, [R1+0x320] ;  /* 0x0003200001267983 */ /* 0x000f280000300a00 */
[----:B------:R2:W-:Y:S01]  /*dc70*/  STL.64 [R1+0x1048], R26 ;  /* 0x0010481a01007387 */ /* 0x0005e20000100a00 */
[----:B-1----:R-:W-:-:S03]  /*dc80*/  IMAD.WIDE R18, R25, 0x4, R78 ;  /* 0x0000000419127825 */ /* 0x002fc600078e024e */
[----:B------:R1:W-:Y:S04]  /*dc90*/  STL.64 [R1+0x1050], R22 ;  /* 0x0010501601007387 */ /* 0x0003e80000100a00 */
[----:B------:R-:W-:Y:S01]  /*dca0*/  STL.64 [R1+0x1058], R20 ;  /* 0x0010581401007387 */ /* 0x000fe20000100a00 */
[----:B--2---:R-:W-:-:S03]  /*dcb0*/  IMAD.WIDE R16, R25, 0x4, R36 ;  /* 0x0000000419107825 */ /* 0x004fc600078e0224 */
[----:B------:R2:W-:Y:S04]  /*dcc0*/  LDGSTS.E [R2+0x28700], desc[UR14][R8.64], !P4 ;  /* 0x2870000008027fae */ /* 0x0005e8000e1a100e */
[----:B------:R-:W4:Y:S04]  /*dcd0*/  LDL.LU.64 R36, [R1+0x318] ;  /* 0x0003180001247983 */ /* 0x000f280000300a00 */
[----:B------:R1:W-:Y:S04]  /*dce0*/  STL.64 [R1+0x1060], R18 ;  /* 0x0010601201007387 */ /* 0x0003e80000100a00 */
[----:B------:R1:W-:Y:S01]  /*dcf0*/  STL.64 [R1+0x1068], R16 ;  /* 0x0010681001007387 */ /* 0x0003e20000100a00 */
[----:B--2---:R-:W2:Y:S03]  /*dd00*/  LDC R9, c[0x0][0x3a0] ;  /* 0x0000e800ff097b82 */ /* 0x004ea60000000800 */
[----:B------:R-:W-:Y:S01]  /*dd10*/  LDGSTS.E [R2+0x2a000], desc[UR14][R34.64], !P0 ;  /* 0x2a00000022027fae */ /* 0x000fe2000c1a100e */
[----:B------:R-:W-:-:S03]  /*dd20*/  IMAD.WIDE R14, R25, 0x4, R76 ;  /* 0x00000004190e7825 */ /* 0x000fc600078e024c */
[----:B------:R-:W-:Y:S01]  /*dd30*/  LDGSTS.E [R2+0x2a100], desc[UR14][R26.64], !P0 ;  /* 0x2a1000001a027fae */ /* 0x000fe2000c1a100e */
[----:B------:R-:W1:Y:S03]  /*dd40*/  LDC R8, c[0x0][0x3a0] ;  /* 0x0000e800ff087b82 */ /* 0x000e660000000800 */
[----:B------:R1:W-:Y:S04]  /*dd50*/  LDGSTS.E [R2+0x2a200], desc[UR14][R22.64], !P0 ;  /* 0x2a20000016027fae */ /* 0x0003e8000c1a100e */
[----:B------:R-:W-:Y:S04]  /*dd60*/  LDGSTS.E [R2+0x2a300], desc[UR14][R20.64], !P0 ;  /* 0x2a30000014027fae */ /* 0x000fe8000c1a100e */
[----:B------:R1:W-:Y:S01]  /*dd70*/  LDGSTS.E [R2+0x2a400], desc[UR14][R18.64], !P0 ;  /* 0x2a40000012027fae */ /* 0x0003e2000c1a100e */
[----:B---3--:R-:W-:-:S04]  /*dd80*/  IMAD.WIDE R12, R25, 0x4, R30 ;  /* 0x00000004190c7825 */ /* 0x008fc800078e021e */
[C---:B-----5:R-:W-:Y:S01]  /*dd90*/  IMAD.WIDE R28, R25.reuse, 0x4, R28 ;  /* 0x00000004191c7825 */ /* 0x060fe200078e021c */
[----:B------:R-:W3:Y:S04]  /*dda0*/  LDL.LU.64 R30, [R1+0x310] ;  /* 0x00031000011e7983 */ /* 0x000ee80000300a00 */
[----:B------:R5:W-:Y:S04]  /*ddb0*/  STL.64 [R1+0x1070], R14 ;  /* 0x0010700e01007387 */ /* 0x000be80000100a00 */
[----:B------:R3:W-:Y:S04]  /*ddc0*/  STL.64 [R1+0x1078], R12 ;  /* 0x0010780c01007387 */ /* 0x0007e80000100a00 */
[----:B----4-:R-:W4:Y:S04]  /*ddd0*/  LDL.LU.64 R34, [R1+0x308] ;  /* 0x0003080001227983 */ /* 0x010f280000300a00 */
[----:B------:R-:W2:Y:S01]  /*dde0*/  LDL.LU.64 R26, [R1+0x300] ;  /* 0x00030000011a7983 */ /* 0x000ea20000300a00 */
[----:B-1----:R-:W-:-:S03]  /*ddf0*/  IMAD.WIDE R22, R25, 0x4, R82 ;  /* 0x0000000419167825 */ /* 0x002fc600078e0252 */
[----:B------:R-:W2:Y:S04]  /*de00*/  LDL.LU.64 R78, [R1+0x2f8] ;  /* 0x0002f800014e7983 */ /* 0x000ea80000300a00 */
[----:B------:R-:W2:Y:S01]  /*de10*/  LDL.LU.64 R76, [R1+0x2f0] ;  /* 0x0002f000014c7983 */ /* 0x000ea20000300a00 */
[----:B------:R-:W-:-:S03]  /*de20*/  IMAD.WIDE R18, R25, 0x4, R32 ;  /* 0x0000000419127825 */ /* 0x000fc600078e0220 */
[----:B------:R-:W2:Y:S04]  /*de30*/  LDL.LU.64 R82, [R1+0x2e8] ;  /* 0x0002e80001527983 */ /* 0x000ea80000300a00 */
[----:B------:R1:W-:Y:S04]  /*de40*/  STL.64 [R1+0x1080], R28 ;  /* 0x0010801c01007387 */ /* 0x0003e80000100a00 */
[----:B------:R1:W-:Y:S04]  /*de50*/  STL.64 [R1+0x1088], R22 ;  /* 0x0010881601007387 */ /* 0x0003e80000100a00 */
[----:B------:R-:W2:Y:S01]  /*de60*/  LDL.LU.64 R32, [R1+0x2e0] ;  /* 0x0002e00001207983 */ /* 0x000ea20000300a00 */
[----:B------:R-:W-:Y:S01]  /*de70*/  IMAD.WIDE R20, R25, 0x4, R80 ;  /* 0x0000000419147825 */ /* 0x000fe200078e0250 */
[----:B------:R-:W-:-:S02]  /*de80*/  ISETP.GE.U32.AND P4, PT, R6, 0x7fffff58, PT ;  /* 0x7fffff580600780c */ /* 0x000fc40003f86070 */
[----:B------:R1:W-:Y:S01]  /*de90*/  LDGSTS.E [R2+0x2a500], desc[UR14][R16.64], !P0 ;  /* 0x2a50000010027fae */ /* 0x0003e2000c1a100e */
[----:B------:R-:W-:Y:S02]  /*dea0*/  VIADD R6, R7, 0xffffff93 ;  /* 0xffffff9307067836 */ /* 0x000fe40000000000 */
[----:B------:R-:W2:Y:S01]  /*deb0*/  LDC R7, c[0x0][0x3a0] ;  /* 0x0000e800ff077b82 */ /* 0x000ea20000000800 */
[----:B------:R2:W-:Y:S04]  /*dec0*/  STL.64 [R1+0x1090], R20 ;  /* 0x0010901401007387 */ /* 0x0005e80000100a00 */
[----:B------:R5:W-:Y:S01]  /*ded0*/  LDGSTS.E [R2+0x2a600], desc[UR14][R14.64], !P0 ;  /* 0x2a6000000e027fae */ /* 0x000be2000c1a100e */
[----:B-1----:R-:W-:-:S03]  /*dee0*/  IMAD.WIDE R16, R25, 0x4, R38 ;  /* 0x0000000419107825 */ /* 0x002fc600078e0226 */
[----:B------:R3:W-:Y:S01]  /*def0*/  LDGSTS.E [R2+0x2a700], desc[UR14][R12.64], !P0 ;  /* 0x2a7000000c027fae */ /* 0x0007e2000c1a100e */
[----:B------:R-:W-:-:S03]  /*df00*/  ISETP.GE.U32.AND P0, PT, R6, 0x7fffff54, PT ;  /* 0x7fffff540600780c */ /* 0x000fc60003f06070 */
[----:B------:R-:W2:Y:S01]  /*df10*/  LDL.LU.64 R38, [R1+0x2d8] ;  /* 0x0002d80001267983 */ /* 0x000ea20000300a00 */
[----:B------:R-:W-:Y:S02]  /*df20*/  VIADD R6, R10, 0xffffff8f ;  /* 0xffffff8f0a067836 */ /* 0x000fe40000000000 */
[C---:B-----5:R-:W-:Y:S01]  /*df30*/  IMAD.WIDE R14, R25.reuse, 0x4, R36 ;  /* 0x00000004190e7825 */ /* 0x060fe200078e0224 */
[----:B------:R-:W-:Y:S04]  /*df40*/  STL.64 [R1+0x1098], R18 ;  /* 0x0010981201007387 */ /* 0x000fe80000100a00 */
[----:B------:R-:W5:Y:S04]  /*df50*/  LDL.LU.64 R36, [R1+0x2d0] ;  /* 0x0002d00001247983 */ /* 0x000f680000300a00 */
[----:B------:R1:W-:Y:S04]  /*df60*/  STL.64 [R1+0x10a0], R16 ;  /* 0x0010a01001007387 */ /* 0x0003e80000100a00 */
[----:B------:R-:W-:Y:S04]  /*df70*/  LDGSTS.E [R2+0x2c000], desc[UR14][R28.64], !P1 ;  /* 0x2c0000001c027fae */ /* 0x000fe8000c9a100e */
[----:B------:R1:W-:Y:S04]  /*df80*/  LDGSTS.E [R2+0x2c100], desc[UR14][R22.64], !P1 ;  /* 0x2c10000016027fae */ /* 0x0003e8000c9a100e */
[----:B------:R1:W-:Y:S04]  /*df90*/  LDGSTS.E [R2+0x2c200], desc[UR14][R20.64], !P1 ;  /* 0x2c20000014027fae */ /* 0x0003e8000c9a100e */
[----:B------:R-:W-:Y:S04]  /*dfa0*/  LDGSTS.E [R2+0x2c300], desc[UR14][R18.64], !P1 ;  /* 0x2c30000012027fae */ /* 0x000fe8000c9a100e */
[----:B------:R1:W-:Y:S04]  /*dfb0*/  LDGSTS.E [R2+0x2c400], desc[UR14][R16.64], !P1 ;  /* 0x2c40000010027fae */ /* 0x0003e8000c9a100e */
[----:B------:R1:W-:Y:S01]  /*dfc0*/  LDGSTS.E [R2+0x2c500], desc[UR14][R14.64], !P1 ;  /* 0x2c5000000e027fae */ /* 0x0003e2000c9a100e */
[----:B---3--:R-:W-:-:S03]  /*dfd0*/  IMAD.WIDE R12, R25, 0x4, R30 ;  /* 0x00000004190c7825 */ /* 0x008fc600078e021e */
[----:B------:R-:W3:Y:S04]  /*dfe0*/  LDL.LU.64 R30, [R1+0x2c8] ;  /* 0x0002c800011e7983 */ /* 0x000ee80000300a00 */
[----:B------:R1:W-:Y:S01]  /*dff0*/  STL.64 [R1+0x10a8], R14 ;  /* 0x0010a80e01007387 */ /* 0x0003e20000100a00 */
[----:B----4-:R-:W-:-:S03]  /*e000*/  IMAD.WIDE R10, R25, 0x4, R34 ;  /* 0x00000004190a7825 */ /* 0x010fc600078e0222 */
[----:B------:R5:W-:Y:S01]  /*e010*/  STL.64 [R1+0x10b0], R12 ;  /* 0x0010b00c01007387 */ /* 0x000be20000100a00 */
[----:B--2---:R-:W-:-:S03]  /*e020*/  IMAD.WIDE R26, R25, 0x4, R26 ;  /* 0x00000004191a7825 */ /* 0x004fc600078e021a */
[----:B------:R3:W-:Y:S04]  /*e030*/  STL.64 [R1+0x10b8], R10 ;  /* 0x0010b80a01007387 */ /* 0x0007e80000100a00 */
[----:B------:R-:W2:Y:S01]  /*e040*/  LDL.LU.64 R28, [R1+0x280] ;  /* 0x00028000011c7983 */ /* 0x000ea20000300a00 */
[----:B-1----:R-:W-:-:S03]  /*e050*/  IMAD.WIDE R22, R25, 0x4, R78 ;  /* 0x0000000419167825 */ /* 0x002fc600078e024e */
[----:B------:R-:W4:Y:S01]  /*e060*/  LDL.LU.64 R80, [R1+0x278] ;  /* 0x0002780001507983 */ /* 0x000f220000300a00 */
[----:B------:R-:W-:-:S03]  /*e070*/  IMAD.WIDE R20, R25, 0x4, R76 ;  /* 0x0000000419147825 */ /* 0x000fc600078e024c */
[----:B------:R-:W4:Y:S04]  /*e080*/  LDL.LU.64 R34, [R1+0x270] ;  /* 0x0002700001227983 */ /* 0x000f280000300a00 */
[----:B------:R1:W-:Y:S04]  /*e090*/  STL.64 [R1+0x10c0], R26 ;  /* 0x0010c01a01007387 */ /* 0x0003e80000100a00 */
[----:B------:R-:W4:Y:S04]  /*e0a0*/  LDL.LU.64 R78, [R1+0x268] ;  /* 0x00026800014e7983 */ /* 0x000f280000300a00 */
[----:B------:R-:W4:Y:S01]  /*e0b0*/  LDL.LU.64 R76, [R1+0x260] ;  /* 0x00026000014c7983 */ /* 0x000f220000300a00 */
[----:B------:R-:W-:-:S03]  /*e0c0*/  IMAD.WIDE R16, R25, 0x4, R32 ;  /* 0x0000000419107825 */ /* 0x000fc600078e0220 */
[----:B------:R4:W-:Y:S04]  /*e0d0*/  STL.64 [R1+0x1108], R22 ;  /* 0x0011081601007387 */ /* 0x0009e80000100a00 */
[----:B------:R1:W-:Y:S04]  /*e0e0*/  STL.64 [R1+0x1110], R20 ;  /* 0x0011101401007387 */ /* 0x0003e80000100a00 */
[----:B------:R-:W4:Y:S01]  /*e0f0*/  LDL.LU.64 R32, [R1+0x258] ;  /* 0x0002580001207983 */ /* 0x000f220000300a00 */
[----:B------:R-:W-:-:S03]  /*e100*/  IMAD.WIDE R18, R25, 0x4, R82 ;  /* 0x0000000419127825 */ /* 0x000fc600078e0252 */
[----:B------:R5:W-:Y:S01]  /*e110*/  LDGSTS.E [R2+0x2c600], desc[UR14][R12.64], !P1 ;  /* 0x2c6000000c027fae */ /* 0x000be2000c9a100e */
[----:B------:R-:W-:-:S03]  /*e120*/  IMAD.WIDE R14, R25, 0x4, R38 ;  /* 0x00000004190e7825 */ /* 0x000fc600078e0226 */
[----:B------:R1:W-:Y:S04]  /*e130*/  STL.64 [R1+0x1118], R18 ;  /* 0x0011181201007387 */ /* 0x0003e80000100a00 */
[----:B------:R-:W-:Y:S01]  /*e140*/  STL.64 [R1+0x1120], R16 ;  /* 0x0011201001007387 */ /* 0x000fe20000100a00 */
[----:B-----5:R-:W-:-:S03]  /*e150*/  IMAD.WIDE R12, R25, 0x4, R36 ;  /* 0x00000004190c7825 */ /* 0x020fc600078e0224 */
[----:B------:R3:W-:Y:S04]  /*e160*/  LDGSTS.E [R2+0x2c700], desc[UR14][R10.64], !P1 ;  /* 0x2c7000000a027fae */ /* 0x0007e8000c9a100e */
[----:B------:R-:W5:Y:S04]  /*e170*/  LDL.LU.64 R38, [R1+0x250] ;  /* 0x0002500001267983 */ /* 0x000f680000300a00 */
[----:B------:R1:W-:Y:S04]  /*e180*/  STL.64 [R1+0x1128], R14 ;  /* 0x0011280e01007387 */ /* 0x0003e80000100a00 */
[----:B------:R-:W-:Y:S04]  /*e190*/  LDGSTS.E [R2+0x2e000], desc[UR14][R26.64], !P3 ;  /* 0x2e0000001a027fae */ /* 0x000fe8000d9a100e */
[----:B------:R4:W-:Y:S04]  /*e1a0*/  LDGSTS.E [R2+0x2e100], desc[UR14][R22.64], !P3 ;  /* 0x2e10000016027fae */ /* 0x0009e8000d9a100e */
[----:B------:R1:W-:Y:S04]  /*e1b0*/  LDGSTS.E [R2+0x2e200], desc[UR14][R20.64], !P3 ;  /* 0x2e20000014027fae */ /* 0x0003e8000d9a100e */
[----:B------:R1:W-:Y:S04]  /*e1c0*/  LDGSTS.E [R2+0x2e300], desc[UR14][R18.64], !P3 ;  /* 0x2e30000012027fae */ /* 0x0003e8000d9a100e */
[----:B------:R-:W-:Y:S04]  /*e1d0*/  LDGSTS.E [R2+0x2e400], desc[UR14][R16.64], !P3 ;  /* 0x2e40000010027fae */ /* 0x000fe8000d9a100e */
[----:B------:R1:W-:Y:S04]  /*e1e0*/  LDGSTS.E [R2+0x2e500], desc[UR14][R14.64], !P3 ;  /* 0x2e5000000e027fae */ /* 0x0003e8000d9a100e */
[----:B------:R5:W-:Y:S01]  /*e1f0*/  LDGSTS.E [R2+0x2e600], desc[UR14][R12.64], !P3 ;  /* 0x2e6000000c027fae */ /* 0x000be2000d9a100e */
[----:B---3--:R-:W-:-:S03]  /*e200*/  IMAD.WIDE R10, R25, 0x4, R30 ;  /* 0x00000004190a7825 */ /* 0x008fc600078e021e */
[----:B------:R-:W3:Y:S04]  /*e210*/  LDL.LU.64 R30, [R1+0x248] ;  /* 0x00024800011e7983 */ /* 0x000ee80000300a00 */
[----:B------:R5:W-:Y:S04]  /*e220*/  STL.64 [R1+0x1130], R12 ;  /* 0x0011300c01007387 */ /* 0x000be80000100a00 */
[----:B------:R3:W-:Y:S04]  /*e230*/  STL.64 [R1+0x1138], R10 ;  /* 0x0011380a01007387 */ /* 0x0007e80000100a00 */
[----:B-1----:R-:W3:Y:S04]  /*e240*/  LDL.LU.64 R26, [R1+0x200] ;  /* 0x00020000011a7983 */ /* 0x002ee80000300a00 */
[----:B------:R-:W3:Y:S01]  /*e250*/  LDL.LU.64 R36, [R1+0x1f8] ;  /* 0x0001f80001247983 */ /* 0x000ee20000300a00 */
[----:B--2---:R-:W-:-:S03]  /*e260*/  IMAD.WIDE R28, R25, 0x4, R28 ;  /* 0x00000004191c7825 */ /* 0x004fc600078e021c */
[----:B------:R-:W2:Y:S01]  /*e270*/  LDL.LU.64 R84, [R1+0x1f0] ;  /* 0x0001f00001547983 */ /* 0x000ea20000300a00 */
[----:B----4-:R-:W-:-:S03]  /*e280*/  IMAD.WIDE R22, R25, 0x4, R80 ;  /* 0x0000000419167825 */ /* 0x010fc600078e0250 */
[----:B------:R-:W4:Y:S01]  /*e290*/  LDL.LU.64 R82, [R1+0x1e8] ;  /* 0x0001e80001527983 */ /* 0x000f220000300a00 */
[----:B------:R-:W-:-:S03]  /*e2a0*/  IMAD.WIDE R20, R25, 0x4, R34 ;  /* 0x0000000419147825 */ /* 0x000fc600078e0222 */
[----:B------:R1:W-:Y:S04]  /*e2b0*/  STL.64 [R1+0x1188], R28 ;  /* 0x0011881c01007387 */ /* 0x0003e80000100a00 */
[----:B------:R-:W4:Y:S01]  /*e2c0*/  LDL.LU.64 R34, [R1+0x1e0] ;  /* 0x0001e00001227983 */ /* 0x000f220000300a00 */
[----:B------:R-:W-:-:S03]  /*e2d0*/  IMAD.WIDE R18, R25, 0x4, R78 ;  /* 0x0000000419127825 */ /* 0x000fc600078e024e */
[----:B------:R1:W-:Y:S04]  /*e2e0*/  STL.64 [R1+0x1190], R22 ;  /* 0x0011901601007387 */ /* 0x0003e80000100a00 */
[----:B------:R2:W-:Y:S04]  /*e2f0*/  STL.64 [R1+0x1198], R20 ;  /* 0x0011981401007387 */ /* 0x0005e80000100a00 */
[----:B------:R-:W4:Y:S04]  /*e300*/  LDL.LU.64 R80, [R1+0x1d8] ;  /* 0x0001d80001507983 */ /* 0x000f280000300a00 */
[----:B------:R4:W-:Y:S01]  /*e310*/  STL.64 [R1+0x11a0], R18 ;  /* 0x0011a01201007387 */ /* 0x0009e20000100a00 */
[----:B------:R-:W-:-:S03]  /*e320*/  IMAD.WIDE R14, R25, 0x4, R32 ;  /* 0x00000004190e7825 */ /* 0x000fc600078e0220 */
[----:B------:R-:W4:Y:S01]  /*e330*/  LDL.LU.64 R32, [R1+0x1d0] ;  /* 0x0001d00001207983 */ /* 0x000f220000300a00 */
[----:B------:R-:W-:-:S03]  /*e340*/  IMAD.WIDE R16, R25, 0x4, R76 ;  /* 0x0000000419107825 */ /* 0x000fc600078e024c */
[----:B------:R3:W-:Y:S04]  /*e350*/  LDGSTS.E [R2+0x2e700], desc[UR14][R10.64], !P3 ;  /* 0x2e7000000a027fae */ /* 0x0007e8000d9a100e */
[----:B------:R1:W-:Y:S04]  /*e360*/  STL.64 [R1+0x11a8], R16 ;  /* 0x0011a81001007387 */ /* 0x0003e80000100a00 */
[----:B------:R1:W-:Y:S04]  /*e370*/  STL.64 [R1+0x11b0], R14 ;  /* 0x0011b00e01007387 */ /* 0x0003e80000100a00 */
[----:B------:R-:W4:Y:S01]  /*e380*/  LDL.LU.64 R78, [R1+0x1c8] ;  /* 0x0001c800014e7983 */ /* 0x000f220000300a00 */
[----:B-----5:R-:W-:-:S03]  /*e390*/  IMAD.WIDE R12, R25, 0x4, R38 ;  /* 0x00000004190c7825 */ /* 0x020fc600078e0226 */
[----:B------:R-:W-:Y:S04]  /*e3a0*/  LDGSTS.E [R2+0x30000], desc[UR14][R28.64], !P6 ;  /* 0x300000001c027fae */ /* 0x000fe8000f1a100e */
[----:B------:R5:W-:Y:S04]  /*e3b0*/  STL.64 [R1+0x11b8], R12 ;  /* 0x0011b80c01007387 */ /* 0x000be80000100a00 */
[----:B------:R1:W-:Y:S04]  /*e3c0*/  LDGSTS.E [R2+0x30100], desc[UR14][R22.64], !P6 ;  /* 0x3010000016027fae */ /* 0x0003e8000f1a100e */
[----:B------:R2:W-:Y:S04]  /*e3d0*/  LDGSTS.E [R2+0x30200], desc[UR14][R20.64], !P6 ;  /* 0x3020000014027fae */ /* 0x0005e8000f1a100e */
[----:B------:R4:W-:Y:S04]  /*e3e0*/  LDGSTS.E [R2+0x30300], desc[UR14][R18.64], !P6 ;  /* 0x3030000012027fae */ /* 0x0009e8000f1a100e */
[----:B------:R1:W-:Y:S04]  /*e3f0*/  LDGSTS.E [R2+0x30400], desc[UR14][R16.64], !P6 ;  /* 0x3040000010027fae */ /* 0x0003e8000f1a100e */
[----:B------:R1:W-:Y:S04]  /*e400*/  LDGSTS.E [R2+0x30500], desc[UR14][R14.64], !P6 ;  /* 0x305000000e027fae */ /* 0x0003e8000f1a100e */
[----:B------:R5:W-:Y:S01]  /*e410*/  LDGSTS.E [R2+0x30600], desc[UR14][R12.64], !P6 ;  /* 0x306000000c027fae */ /* 0x000be2000f1a100e */
[----:B---3--:R-:W-:-:S05]  /*e420*/  IMAD.WIDE R10, R25, 0x4, R30 ;  /* 0x00000004190a7825 */ /* 0x008fca00078e021e */
[----:B------:R3:W-:Y:S04]  /*e430*/  STL.64 [R1+0x11c0], R10 ;  /* 0x0011c00a01007387 */ /* 0x0007e80000100a00 */
[----:B-1----:R-:W3:Y:S01]  /*e440*/  LDL.LU.64 R28, [R1+0x180] ;  /* 0x00018000011c7983 */ /* 0x002ee20000300a00 */
[----:B------:R-:W-:-:S03]  /*e450*/  IMAD.WIDE R26, R25, 0x4, R26 ;  /* 0x00000004191a7825 */ /* 0x000fc600078e021a */
[----:B------:R-:W3:Y:S01]  /*e460*/  LDL.LU.64 R76, [R1+0x178] ;  /* 0x00017800014c7983 */ /* 0x000ee20000300a00 */
[----:B------:R-:W-:-:S03]  /*e470*/  IMAD.WIDE R22, R25, 0x4, R36 ;  /* 0x0000000419167825 */ /* 0x000fc600078e0224 */
[----:B------:R-:W3:Y:S01]  /*e480*/  LDL.LU.64 R30, [R1+0x170] ;  /* 0x00017000011e7983 */ /* 0x000ee20000300a00 */
[----:B--2---:R-:W-:-:S03]  /*e490*/  IMAD.WIDE R20, R25, 0x4, R84 ;  /* 0x0000000419147825 */ /* 0x004fc600078e0254 */
[----:B------:R-:W2:Y:S01]  /*e4a0*/  LDL.LU.64 R38, [R1+0x168] ;  /* 0x0001680001267983 */ /* 0x000ea20000300a00 */
[----:B----4-:R-:W-:-:S03]  /*e4b0*/  IMAD.WIDE R18, R25, 0x4, R82 ;  /* 0x0000000419127825 */ /* 0x010fc600078e0252 */
[----:B------:R-:W4:Y:S04]  /*e4c0*/  LDL.LU.64 R36, [R1+0x160] ;  /* 0x0001600001247983 */ /* 0x000f280000300a00 */
[----:B------:R1:W-:Y:S01]  /*e4d0*/  STL.64 [R1+0x1288], R26 ;  /* 0x0012881a01007387 */ /* 0x0003e20000100a00 */
[----:B------:R-:W-:-:S03]  /*e4e0*/  IMAD.WIDE R16, R25, 0x4, R34 ;  /* 0x0000000419107825 */ /* 0x000fc600078e0222 */
[----:B------:R1:W-:Y:S04]  /*e4f0*/  STL.64 [R1+0x1290], R22 ;  /* 0x0012901601007387 */ /* 0x0003e80000100a00 */
[----:B------:R-:W4:Y:S04]  /*e500*/  LDL.LU.64 R34, [R1+0x158] ;  /* 0x0001580001227983 */ /* 0x000f280000300a00 */
[----:B------:R1:W-:Y:S01]  /*e510*/  STL.64 [R1+0x1298], R20 ;  /* 0x0012981401007387 */ /* 0x0003e20000100a00 */
[----:B------:R-:W-:-:S03]  /*e520*/  IMAD.WIDE R14, R25, 0x4, R80 ;  /* 0x00000004190e7825 */ /* 0x000fc600078e0250 */
[----:B------:R2:W-:Y:S04]  /*e530*/  STL.64 [R1+0x12a0], R18 ;  /* 0x0012a01201007387 */ /* 0x0005e80000100a00 */
[----:B------:R4:W-:Y:S01]  /*e540*/  STL.64 [R1+0x12a8], R16 ;  /* 0x0012a81001007387 */ /* 0x0009e20000100a00 */
[----:B-----5:R-:W-:-:S03]  /*e550*/  IMAD.WIDE R12, R25, 0x4, R32 ;  /* 0x00000004190c7825 */ /* 0x020fc600078e0220 */
[----:B------:R3:W-:Y:S04]  /*e560*/  LDGSTS.E [R2+0x30700], desc[UR14][R10.64], !P6 ;  /* 0x307000000a027fae */ /* 0x0007e8000f1a100e */
[----:B------:R-:W5:Y:S04]  /*e570*/  LDL.LU.64 R32, [R1+0x150] ;  /* 0x0001500001207983 */ /* 0x000f680000300a00 */
[----:B------:R1:W-:Y:S04]  /*e580*/  STL.64 [R1+0x12b0], R14 ;  /* 0x0012b00e01007387 */ /* 0x0003e80000100a00 */
[----:B------:R-:W-:Y:S04]  /*e590*/  LDGSTS.E [R2+0x32000], desc[UR14][R26.64], !P5 ;  /* 0x320000001a027fae */ /* 0x000fe8000e9a100e */
[----:B------:R5:W-:Y:S01]  /*e5a0*/  STL.64 [R1+0x12b8], R12 ;  /* 0x0012b80c01007387 */ /* 0x000be20000100a00 */
[----:B---3--:R-:W-:-:S03]  /*e5b0*/  IMAD.WIDE R10, R25, 0x4, R78 ;  /* 0x00000004190a7825 */ /* 0x008fc600078e024e */
[----:B------:R3:W-:Y:S04]  /*e5c0*/  LDGSTS.E [R2+0x32100], desc[UR14][R22.64], !P5 ;  /* 0x3210000016027fae */ /* 0x0007e8000e9a100e */
[----:B-1----:R-:W5:Y:S04]  /*e5d0*/  LDL.LU.64 R26, [R1+0x148] ;  /* 0x00014800011a7983 */ /* 0x002f680000300a00 */
[----:B------:R1:W-:Y:S04]  /*e5e0*/  LDGSTS.E [R2+0x32200], desc[UR14][R20.64], !P5 ;  /* 0x3220000014027fae */ /* 0x0003e8000e9a100e */
[----:B------:R1:W-:Y:S04]  /*e5f0*/  STL.64 [R1+0x12c0], R10 ;  /* 0x0012c00a01007387 */ /* 0x0003e80000100a00 */
[----:B------:R2:W-:Y:S04]  /*e600*/  LDGSTS.E [R2+0x32300], desc[UR14][R18.64], !P5 ;  /* 0x3230000012027fae */ /* 0x0005e8000e9a100e */
[----:B------:R4:W-:Y:S04]  /*e610*/  LDGSTS.E [R2+0x32400], desc[UR14][R16.64], !P5 ;  /* 0x3240000010027fae */ /* 0x0009e8000e9a100e */
[----:B------:R1:W-:Y:S04]  /*e620*/  LDGSTS.E [R2+0x32500], desc[UR14][R14.64], !P5 ;  /* 0x325000000e027fae */ /* 0x0003e8000e9a100e */
[----:B------:R5:W-:Y:S04]  /*e630*/  LDGSTS.E [R2+0x32600], desc[UR14][R12.64], !P5 ;  /* 0x326000000c027fae */ /* 0x000be8000e9a100e */
[----:B------:R1:W-:Y:S01]  /*e640*/  LDGSTS.E [R2+0x32700], desc[UR14][R10.64], !P5 ;  /* 0x327000000a027fae */ /* 0x0003e2000e9a100e */
[----:B------:R-:W-:-:S04]  /*e650*/  IMAD.WIDE R28, R25, 0x4, R28 ;  /* 0x00000004191c7825 */ /* 0x000fc800078e021c */
[C---:B---3--:R-:W-:Y:S01]  /*e660*/  IMAD.WIDE R22, R25.reuse, 0x4, R76 ;  /* 0x0000000419167825 */ /* 0x048fe200078e024c */
[----:B------:R-:W-:Y:S03]  /*e670*/  LDGSTS.E [R2+0x34000], desc[UR14][R28.64], !P4 ;  /* 0x340000001c027fae */ /* 0x000fe6000e1a100e */
[C---:B-1----:R-:W-:Y:S01]  /*e680*/  IMAD.WIDE R20, R25.reuse, 0x4, R30 ;  /* 0x0000000419147825 */ /* 0x042fe200078e021e */
[----:B------:R1:W-:Y:S03]  /*e690*/  LDGSTS.E [R2+0x34100], desc[UR14][R22.64], !P4 ;  /* 0x3410000016027fae */ /* 0x0003e6000e1a100e */
[C---:B--2---:R-:W-:Y:S01]  /*e6a0*/  IMAD.WIDE R18, R25.reuse, 0x4, R38 ;  /* 0x0000000419127825 */ /* 0x044fe200078e0226 */
[----:B------:R-:W2:Y:S04]  /*e6b0*/  LDL.LU.64 R30, [R1+0x100] ;  /* 0x00010000011e7983 */ /* 0x000ea80000300a00 */
[----:B------:R3:W-:Y:S01]  /*e6c0*/  STL.64 [R1+0x1388], R28 ;  /* 0x0013881c01007387 */ /* 0x0007e20000100a00 */
[----:B----4-:R-:W-:-:S03]  /*e6d0*/  IMAD.WIDE R16, R25, 0x4, R36 ;  /* 0x0000000419107825 */ /* 0x010fc600078e0224 */
[----:B------:R1:W-:Y:S04]  /*e6e0*/  STL.64 [R1+0x1390], R22 ;  /* 0x0013901601007387 */ /* 0x0003e80000100a00 */
[----:B------:R-:W1:Y:S04]  /*e6f0*/  LDL.LU.64 R92, [R1+0xf8] ;  /* 0x0000f800015c7983 */ /* 0x000e680000300a00 */
[----:B------:R4:W-:Y:S01]  /*e700*/  STL.64 [R1+0x1398], R20 ;  /* 0x0013981401007387 */ /* 0x0009e20000100a00 */
[----:B------:R-:W-:-:S03]  /*e710*/  IMAD.WIDE R14, R25, 0x4, R34 ;  /* 0x00000004190e7825 */ /* 0x000fc600078e0222 */
[----:B------:R-:W4:Y:S04]  /*e720*/  LDL.LU.64 R90, [R1+0xf0] ;  /* 0x0000f000015a7983 */ /* 0x000f280000300a00 */
[----:B------:R1:W-:Y:S04]  /*e730*/  STL.64 [R1+0x13a0], R18 ;  /* 0x0013a01201007387 */ /* 0x0003e80000100a00 */
[----:B------:R-:W4:Y:S04]  /*e740*/  LDL.LU.64 R88, [R1+0xe8] ;  /* 0x0000e80001587983 */ /* 0x000f280000300a00 */
[----:B------:R-:W4:Y:S04]  /*e750*/  LDL.LU.64 R86, [R1+0xe0] ;  /* 0x0000e00001567983 */ /* 0x000f280000300a00 */
[----:B------:R1:W-:Y:S04]  /*e760*/  STL.64 [R1+0x13a8], R16 ;  /* 0x0013a81001007387 */ /* 0x0003e80000100a00 */
[----:B------:R-:W4:Y:S04]  /*e770*/  LDL.LU.64 R84, [R1+0xd8] ;  /* 0x0000d80001547983 */ /* 0x000f280000300a00 */
[----:B------:R-:W4:Y:S04]  /*e780*/  LDL.LU.64 R82, [R1+0xd0] ;  /* 0x0000d00001527983 */ /* 0x000f280000300a00 */
[----:B------:R-:W-:Y:S01]  /*e790*/  STL.64 [R1+0x13b0], R14 ;  /* 0x0013b00e01007387 */ /* 0x000fe20000100a00 */
[----:B-----5:R-:W-:-:S03]  /*e7a0*/  IMAD.WIDE R12, R25, 0x4, R32 ;  /* 0x00000004190c7825 */ /* 0x020fc600078e0220 */
[----:B------:R4:W-:Y:S01]  /*e7b0*/  LDGSTS.E [R2+0x34200], desc[UR14][R20.64], !P4 ;  /* 0x3420000014027fae */ /* 0x0009e2000e1a100e */
[----:B------:R-:W-:-:S03]  /*e7c0*/  IMAD.WIDE R10, R25, 0x4, R26 ;  /* 0x00000004190a7825 */ /* 0x000fc600078e021a */
[----:B------:R5:W-:Y:S04]  /*e7d0*/  LDGSTS.E [R2+0x34300], desc[UR14][R18.64], !P4 ;  /* 0x3430000012027fae */ /* 0x000be8000e1a100e */
[----:B------:R-:W4:Y:S04]  /*e7e0*/  LDL.LU.64 R26, [R1+0xc8] ;  /* 0x0000c800011a7983 */ /* 0x000f280000300a00 */
[----:B------:R-:W-:Y:S04]  /*e7f0*/  STL.64 [R1+0x13b8], R12 ;  /* 0x0013b80c01007387 */ /* 0x000fe80000100a00 */
[----:B------:R1:W-:Y:S04]  /*e800*/  STL.64 [R1+0x13c0], R10 ;  /* 0x0013c00a01007387 */ /* 0x0003e80000100a00 */
[----:B---3--:R-:W3:Y:S04]  /*e810*/  LDL.LU.64 R28, [R1+0x80] ;  /* 0x00008000011c7983 */ /* 0x008ee80000300a00 */
[----:B------:R-:W3:Y:S04]  /*e820*/  LDL.LU.64 R78, [R1+0x78] ;  /* 0x00007800014e7983 */ /* 0x000ee80000300a00 */
[----:B------:R-:W3:Y:S04]  /*e830*/  LDL.LU.64 R76, [R1+0x70] ;  /* 0x00007000014c7983 */ /* 0x000ee80000300a00 */
[----:B------:R-:W3:Y:S04]  /*e840*/  LDL.LU.64 R38, [R1+0x68] ;  /* 0x0000680001267983 */ /* 0x000ee80000300a00 */
[----:B------:R-:W3:Y:S04]  /*e850*/  LDL.LU.64 R36, [R1+0x60] ;  /* 0x0000600001247983 */ /* 0x000ee80000300a00 */
[----:B------:R-:W3:Y:S04]  /*e860*/  LDL.LU.64 R34, [R1+0x58] ;  /* 0x0000580001227983 */ /* 0x000ee80000300a00 */
[----:B------:R1:W-:Y:S04]  /*e870*/  LDGSTS.E [R2+0x34400], desc[UR14][R16.64], !P4 ;  /* 0x3440000010027fae */ /* 0x0003e8000e1a100e */
[----:B------:R-:W3:Y:S04]  /*e880*/  LDL.LU.64 R32, [R1+0x50] ;  /* 0x0000500001207983 */ /* 0x000ee80000300a00 */
[----:B------:R-:W-:Y:S04]  /*e890*/  LDGSTS.E [R2+0x34500], desc[UR14][R14.64], !P4 ;  /* 0x345000000e027fae */ /* 0x000fe8000e1a100e */
[----:B------:R-:W-:Y:S04]  /*e8a0*/  LDGSTS.E [R2+0x34600], desc[UR14][R12.64], !P4 ;  /* 0x346000000c027fae */ /* 0x000fe8000e1a100e */
[----:B------:R1:W-:Y:S01]  /*e8b0*/  LDGSTS.E [R2+0x34700], desc[UR14][R10.64], !P4 ;  /* 0x347000000a027fae */ /* 0x0003e2000e1a100e */
[----:B--2---:R-:W-:-:S03]  /*e8c0*/  IMAD.WIDE R80, R25, 0x4, R30 ;  /* 0x0000000419507825 */ /* 0x004fc600078e021e */
[----:B------:R-:W2:Y:S04]  /*e8d0*/  LDL.LU.64 R30, [R1+0x48] ;  /* 0x00004800011e7983 */ /* 0x000ea80000300a00 */
[----:B------:R-:W-:Y:S01]  /*e8e0*/  STL.64 [R1+0x1490], R80 ;  /* 0x0014905001007387 */ /* 0x000fe20000100a00 */
[----:B------:R-:W-:Y:S01]  /*e8f0*/  ISETP.GE.U32.AND P1, PT, R6, 0x7fffff50, PT ;  /* 0x7fffff500600780c */ /* 0x000fe20003f26070 */
[C---:B-1----:R-:W-:Y:S02]  /*e900*/  IMAD.WIDE R22, R25.reuse, 0x4, R92 ;  /* 0x0000000419167825 */ /* 0x042fe400078e025c */
[----:B------:R-:W-:Y:S02]  /*e910*/  LDGSTS.E [R2+0x36000], desc[UR14][R80.64], !P0 ;  /* 0x3600000050027fae */ /* 0x000fe4000c1a100e */
[----:B----4-:R-:W-:-:S02]  /*e920*/  IMAD.WIDE R20, R25, 0x4, R90 ;  /* 0x0000000419147825 */ /* 0x010fc400078e025a */
[----:B------:R1:W-:Y:S02]  /*e930*/  STL.64 [R1+0x1498], R22 ;  /* 0x0014981601007387 */ /* 0x0003e40000100a00 */
[C---:B-----5:R-:W-:Y:S02]  /*e940*/  IMAD.WIDE R18, R25.reuse, 0x4, R88 ;  /* 0x0000000419127825 */ /* 0x060fe400078e0258 */
[----:B------:R4:W-:Y:S02]  /*e950*/  STL.64 [R1+0x14a0], R20 ;  /* 0x0014a01401007387 */ /* 0x0009e40000100a00 */
[C---:B------:R-:W-:Y:S02]  /*e960*/  IMAD.WIDE R16, R25.reuse, 0x4, R86 ;  /* 0x0000000419107825 */ /* 0x040fe400078e0256 */
[----:B------:R5:W-:Y:S04]  /*e970*/  STL.64 [R1+0x14a8], R18 ;  /* 0x0014a81201007387 */ /* 0x000be80000100a00 */
[----:B------:R1:W-:Y:S01]  /*e980*/  STL.64 [R1+0x14b0], R16 ;  /* 0x0014b01001007387 */ /* 0x0003e20000100a00 */
[----:B------:R-:W-:Y:S01]  /*e990*/  IMAD.WIDE R10, R25, 0x4, R26 ;  /* 0x00000004190a7825 */ /* 0x000fe200078e021a */
[----:B------:R-:W-:-:S02]  /*e9a0*/  IADD3 R6, PT, PT, R9, -0x75, RZ ;  /* 0xffffff8b09067810 */ /* 0x000fc40007ffe0ff */
[----:B------:R-:W2:Y:S01]  /*e9b0*/  LDL.LU.64 R26, [R1] ;  /* 0x00000000011a7983 */ /* 0x000ea20000300a00 */
[----:B------:R-:W2:Y:S01]  /*e9c0*/  LDC R9, c[0x0][0x3a0] ;  /* 0x0000e800ff097b82 */ /* 0x000ea20000000800 */
[C---:B------:R-:W-:Y:S02]  /*e9d0*/  IMAD.WIDE R14, R25.reuse, 0x4, R84 ;  /* 0x00000004190e7825 */ /* 0x040fe400078e0254 */
[----:B------:R1:W-:Y:S02]  /*e9e0*/  LDGSTS.E [R2+0x36100], desc[UR14][R22.64], !P0 ;  /* 0x3610000016027fae */ /* 0x0003e4000c1a100e */
[C---:B------:R-:W-:Y:S01]  /*e9f0*/  IMAD.WIDE R12, R25.reuse, 0x4, R82 ;  /* 0x00000004190c7825 */ /* 0x040fe200078e0252 */
[----:B------:R-:W-:Y:S01]  /*ea00*/  ISETP.GE.U32.AND P3, PT, R6, 0x7fffff4c, PT ;  /* 0x7fffff4c0600780c */ /* 0x000fe20003f66070 */
[----:B------:R4:W-:Y:S02]  /*ea10*/  LDGSTS.E [R2+0x36200], desc[UR14][R20.64], !P0 ;  /* 0x3620000014027fae */ /* 0x0009e4000c1a100e */
[----:B---3--:R-:W-:-:S02]  /*ea20*/  IMAD.WIDE R28, R25, 0x4, R28 ;  /* 0x00000004191c7825 */ /* 0x008fc400078e021c */
[----:B------:R3:W-:Y:S02]  /*ea30*/  STL.64 [R1+0x14b8], R14 ;  /* 0x0014b80e01007387 */ /* 0x0007e40000100a00 */
[C---:B-1----:R-:W-:Y:S02]  /*ea40*/  IMAD.WIDE R22, R25.reuse, 0x4, R78 ;  /* 0x0000000419167825 */ /* 0x042fe400078e024e */
[----:B------:R5:W-:Y:S02]  /*ea50*/  LDGSTS.E [R2+0x36300], desc[UR14][R18.64], !P0 ;  /* 0x3630000012027fae */ /* 0x000be4000c1a100e */
[C---:B----4-:R-:W-:Y:S02]  /*ea60*/  IMAD.WIDE R20, R25.reuse, 0x4, R76 ;  /* 0x0000000419147825 */ /* 0x050fe400078e024c */
[----:B------:R1:W-:Y:S04]  /*ea70*/  STL.64 [R1+0x14c0], R12 ;  /* 0x0014c00c01007387 */ /* 0x0003e80000100a00 */
[----:B------:R4:W-:Y:S01]  /*ea80*/  LDGSTS.E [R2+0x36400], desc[UR14][R16.64], !P0 ;  /* 0x3640000010027fae */ /* 0x0009e2000c1a100e */
[----:B-----5:R-:W-:-:S03]  /*ea90*/  IMAD.WIDE R18, R25, 0x4, R38 ;  /* 0x0000000419127825 */ /* 0x020fc600078e0226 */
[----:B------:R-:W-:Y:S04]  /*eaa0*/  STL.64 [R1+0x14c8], R10 ;  /* 0x0014c80a01007387 */ /* 0x000fe80000100a00 */
[----:B------:R3:W-:Y:S01]  /*eab0*/  LDGSTS.E [R2+0x36500], desc[UR14][R14.64], !P0 ;  /* 0x365000000e027fae */ /* 0x0007e2000c1a100e */
[----:B----4-:R-:W-:-:S03]  /*eac0*/  IMAD.WIDE R16, R25, 0x4, R36 ;  /* 0x0000000419107825 */ /* 0x010fc600078e0224 */
[----:B------:R1:W-:Y:S04]  /*ead0*/  LDGSTS.E [R2+0x36600], desc[UR14][R12.64], !P0 ;  /* 0x366000000c027fae */ /* 0x0003e8000c1a100e */
[----:B------:R-:W-:Y:S01]  /*eae0*/  STL.64 [R1+0x1590], R28 ;  /* 0x0015901c01007387 */ /* 0x000fe20000100a00 */
[----:B---3--:R-:W-:-:S03]  /*eaf0*/  IMAD.WIDE R14, R25, 0x4, R34 ;  /* 0x00000004190e7825 */ /* 0x008fc600078e0222 */
[----:B------:R-:W-:Y:S01]  /*eb00*/  LDGSTS.E [R2+0x36700], desc[UR14][R10.64], !P0 ;  /* 0x367000000a027fae */ /* 0x000fe2000c1a100e */
[----:B-1----:R-:W-:-:S03]  /*eb10*/  IMAD.WIDE R12, R25, 0x4, R32 ;  /* 0x00000004190c7825 */ /* 0x002fc600078e0220 */
[----:B------:R1:W-:Y:S04]  /*eb20*/  STL.64 [R1+0x1598], R22 ;  /* 0x0015981601007387 */ /* 0x0003e80000100a00 */
[----:B------:R3:W-:Y:S01]  /*eb30*/  STL.64 [R1+0x15a0], R20 ;  /* 0x0015a01401007387 */ /* 0x0007e20000100a00 */
[----:B------:R-:W-:Y:S02]  /*eb40*/  VIADD R6, R8, 0xffffff87 ;  /* 0xffffff8708067836 */ /* 0x000fe40000000000 */
[----:B------:R-:W4:Y:S01]  /*eb50*/  LDC R8, c[0x0][0x3a0] ;  /* 0x0000e800ff087b82 */ /* 0x000f220000000800 */
[----:B------:R-:W-:Y:S04]  /*eb60*/  LDGSTS.E [R2+0x38000], desc[UR14][R28.64], !P1 ;  /* 0x380000001c027fae */ /* 0x000fe8000c9a100e */
        /* <DEDUP_REMOVED lines=10> */
[----:B-----5:R-:W-:-:S03]  /*ec10*/  IMAD.WIDE R18, R25, 0x4, R156 ;  /* 0x0000000419127825 */ /* 0x020fc600078e029c */
[----:B------:R5:W-:Y:S01]  /*ec20*/  LDGSTS.E [R2+0x38500], desc[UR14][R14.64], !P1 ;  /* 0x385000000e027fae */ /* 0x000be2000c9a100e */
[----:B------:R-:W-:-:S03]  /*ec30*/  ISETP.GE.U32.AND P6, PT, R6, 0x7fffff48, PT ;  /* 0x7fffff480600780c */ /* 0x000fc60003fc6070 */
[----:B------:R3:W-:Y:S01]  /*ec40*/  LDGSTS.E [R2+0x38600], desc[UR14][R12.64], !P1 ;  /* 0x386000000c027fae */ /* 0x0007e2000c9a100e */
[----:B-1----:R-:W-:-:S04]  /*ec50*/  IMAD.WIDE R16, R25, 0x4, R158 ;  /* 0x0000000419107825 */ /* 0x002fc800078e029e */
[----:B-----5:R-:W-:-:S04]  /*ec60*/  IMAD.WIDE R14, R25, 0x4, R160 ;  /* 0x00000004190e7825 */ /* 0x020fc800078e02a0 */
[----:B---3--:R-:W-:-:S04]  /*ec70*/  IMAD.WIDE R12, R25, 0x4, R162 ;  /* 0x00000004190c7825 */ /* 0x008fc800078e02a2 */
[----:B--2---:R-:W-:-:S05]  /*ec80*/  IMAD.WIDE R10, R25, 0x4, R30 ;  /* 0x00000004190a7825 */ /* 0x004fca00078e021e */
[----:B------:R1:W-:Y:S04]  /*ec90*/  STL.64 [R1+0x15c8], R10 ;  /* 0x0015c80a01007387 */ /* 0x0003e80000100a00 */
[----:B------:R1:W-:Y:S02]  /*eca0*/  LDGSTS.E [R2+0x38700], desc[UR14][R10.64], !P1 ;  /* 0x387000000a027fae */ /* 0x0003e4000c9a100e */
[----:B-1----:R-:W-:-:S04]  /*ecb0*/  IMAD.WIDE R10, R25, 0x4, R164 ;  /* 0x00000004190a7825 */ /* 0x002fc800078e02a4 */
[----:B------:R-:W-:-:S05]  /*ecc0*/  IMAD.WIDE R26, R25, 0x4, R26 ;  /* 0x00000004191a7825 */ /* 0x000fca00078e021a */
[----:B------:R1:W-:Y:S04]  /*ecd0*/  STL.64 [R1+0x1690], R26 ;  /* 0x0016901a01007387 */ /* 0x0003e80000100a00 */
[----:B------:R2:W-:Y:S04]  /*ece0*/  STL.64 [R1+0x1698], R22 ;  /* 0x0016981601007387 */ /* 0x0005e80000100a00 */
[----:B------:R3:W-:Y:S04]  /*ecf0*/  STL.64 [R1+0x16a0], R20 ;  /* 0x0016a01401007387 */ /* 0x0007e80000100a00 */
        /* <DEDUP_REMOVED lines=12> */
[----:B-----5:R-:W-:-:S03]  /*edc0*/  IMAD.WIDE R18, R25, 0x4, R172 ;  /* 0x0000000419127825 */ /* 0x020fc600078e02ac */
[----:B------:R5:W-:Y:S04]  /*edd0*/  STL.64 [R1+0x16c8], R10 ;  /* 0x0016c80a01007387 */ /* 0x000be80000100a00 */
[----:B------:R2:W-:Y:S01]  /*ede0*/  LDGSTS.E [R2+0x3a500], desc[UR14][R14.64], !P3 ;  /* 0x3a5000000e027fae */ /* 0x0005e2000d9a100e */
[----:B-1----:R-:W-:-:S03]  /*edf0*/  IMAD.WIDE R16, R25, 0x4, R174 ;  /* 0x0000000419107825 */ /* 0x002fc600078e02ae */
[----:B------:R3:W-:Y:S04]  /*ee00*/  LDGSTS.E [R2+0x3a600], desc[UR14][R12.64], !P3 ;  /* 0x3a6000000c027fae */ /* 0x0007e8000d9a100e */
[----:B------:R1:W-:Y:S01]  /*ee10*/  STL.64 [R1+0x1790], R26 ;  /* 0x0017901a01007387 */ /* 0x0003e20000100a00 */
[----:B--2---:R-:W-:-:S03]  /*ee20*/  IMAD.WIDE R14, R25, 0x4, R176 ;  /* 0x00000004190e7825 */ /* 0x004fc600078e02b0 */
[----:B------:R5:W-:Y:S04]  /*ee30*/  LDGSTS.E [R2+0x3a700], desc[UR14][R10.64], !P3 ;  /* 0x3a7000000a027fae */ /* 0x000be8000d9a100e */
[----:B------:R2:W-:Y:S01]  /*ee40*/  STL.64 [R1+0x1798], R22 ;  /* 0x0017981601007387 */ /* 0x0005e20000100a00 */
[----:B---3--:R-:W-:-:S03]  /*ee50*/  IMAD.WIDE R12, R25, 0x4, R178 ;  /* 0x00000004190c7825 */ /* 0x008fc600078e02b2 */
[----:B------:R3:W-:Y:S01]  /*ee60*/  STL.64 [R1+0x17a0], R20 ;  /* 0x0017a01401007387 */ /* 0x0007e20000100a00 */
[----:B-----5:R-:W-:-:S03]  /*ee70*/  IMAD.WIDE R10, R25, 0x4, R180 ;  /* 0x00000004190a7825 */ /* 0x020fc600078e02b4 */
[----:B------:R5:W-:Y:S04]  /*ee80*/  STL.64 [R1+0x17a8], R18 ;  /* 0x0017a81201007387 */ /* 0x000be80000100a00 */
[----:B------:R1:W-:Y:S04]  /*ee90*/  STL.64 [R1+0x17b0], R16 ;  /* 0x0017b01001007387 */ /* 0x0003e80000100a00 */
[----:B------:R1:W-:Y:S04]  /*eea0*/  STL.64 [R1+0x17b8], R14 ;  /* 0x0017b80e01007387 */ /* 0x0003e80000100a00 */
[----:B------:R1:W-:Y:S04]  /*eeb0*/  STL.64 [R1+0x17c0], R12 ;  /* 0x0017c00c01007387 */ /* 0x0003e80000100a00 */
[----:B------:R-:W-:Y:S04]  /*eec0*/  LDGSTS.E [R2+0x3c000], desc[UR14][R26.64], !P6 ;  /* 0x3c0000001a027fae */ /* 0x000fe8000f1a100e */
[----:B------:R2:W-:Y:S01]  /*eed0*/  STL.64 [R1+0x17c8], R10 ;  /* 0x0017c80a01007387 */ /* 0x0005e20000100a00 */
[----:B------:R-:W-:-:S02]  /*eee0*/  VIADD R6, R7, 0xffffff83 ;  /* 0xffffff8307067836 */ /* 0x000fc40000000000 */
[C---:B------:R-:W-:Y:S01]  /*eef0*/  IMAD.WIDE R28, R25.reuse, 0x4, R182 ;  /* 0x00000004191c7825 */ /* 0x040fe200078e02b6 */
[----:B------:R2:W-:Y:S01]  /*ef00*/  LDGSTS.E [R2+0x3c100], desc[UR14][R22.64], !P6 ;  /* 0x3c10000016027fae */ /* 0x0005e2000f1a100e */
[----:B------:R-:W4:Y:S03]  /*ef10*/  LDC R7, c[0x0][0x3a0] ;  /* 0x0000e800ff077b82 */ /* 0x000f260000000800 */
[----:B-1----:R-:W4:Y:S04]  /*ef20*/  LDL.LU.64 R26, [R1+0x4c0] ;  /* 0x0004c000011a7983 */ /* 0x002f280000300a00 */
[----:B------:R-:W4:Y:S04]  /*ef30*/  LDL.LU.64 R82, [R1+0x4b8] ;  /* 0x0004b80001527983 */ /* 0x000f280000300a00 */
[----:B------:R-:W4:Y:S04]  /*ef40*/  LDL.LU.64 R80, [R1+0x4b0] ;  /* 0x0004b00001507983 */ /* 0x000f280000300a00 */
[----:B------:R-:W4:Y:S04]  /*ef50*/  LDL.LU.64 R78, [R1+0x4a8] ;  /* 0x0004a800014e7983 */ /* 0x000f280000300a00 */
[----:B------:R-:W4:Y:S04]  /*ef60*/  LDL.LU.64 R32, [R1+0x4a0] ;  /* 0x0004a00001207983 */ /* 0x000f280000300a00 */
[----:B------:R-:W4:Y:S04]  /*ef70*/  LDL.LU.64 R76, [R1+0x498] ;  /* 0x00049800014c7983 */ /* 0x000f280000300a00 */
[----:B------:R-:W4:Y:S04]  /*ef80*/  LDL.LU.64 R38, [R1+0x490] ;  /* 0x0004900001267983 */ /* 0x000f280000300a00 */
[----:B------:R-:W4:Y:S01]  /*ef90*/  LDL.LU.64 R30, [R1+0x488] ;  /* 0x00048800011e7983 */ /* 0x000f220000300a00 */
[----:B------:R-:W-:Y:S01]  /*efa0*/  ISETP.GE.U32.AND P5, PT, R6, 0x7fffff44, PT ;  /* 0x7fffff440600780c */ /* 0x000fe20003fa6070 */
[----:B--2---:R-:W-:-:S02]  /*efb0*/  IMAD.WIDE R22, R25, 0x4, R184 ;  /* 0x0000000419167825 */ /* 0x004fc400078e02b8 */
[----:B------:R3:W-:Y:S04]  /*efc0*/  LDGSTS.E [R2+0x3c200], desc[UR14][R20.64], !P6 ;  /* 0x3c20000014027fae */ /* 0x0007e8000f1a100e */
[----:B------:R5:W-:Y:S04]  /*efd0*/  LDGSTS.E [R2+0x3c300], desc[UR14][R18.64], !P6 ;  /* 0x3c30000012027fae */ /* 0x000be8000f1a100e */
[----:B------:R1:W-:Y:S01]  /*efe0*/  LDGSTS.E [R2+0x3c400], desc[UR14][R16.64], !P6 ;  /* 0x3c40000010027fae */ /* 0x0003e2000f1a100e */
[----:B---3--:R-:W-:-:S03]  /*eff0*/  IMAD.WIDE R20, R25, 0x4, R186 ;  /* 0x0000000419147825 */ /* 0x008fc600078e02ba */
[----:B------:R2:W-:Y:S01]  /*f000*/  LDGSTS.E [R2+0x3c500], desc[UR14][R14.64], !P6 ;  /* 0x3c5000000e027fae */ /* 0x0005e2000f1a100e */
[----:B-----5:R-:W-:-:S03]  /*f010*/  IMAD.WIDE R18, R25, 0x4, R188 ;  /* 0x0000000419127825 */ /* 0x020fc600078e02bc */
[----:B------:R3:W-:Y:S01]  /*f020*/  LDGSTS.E [R2+0x3c600], desc[UR14][R12.64], !P6 ;  /* 0x3c6000000c027fae */ /* 0x0007e2000f1a100e */
[----:B-1----:R-:W-:-:S03]  /*f030*/  IMAD.WIDE R16, R25, 0x4, R190 ;  /* 0x0000000419107825 */ /* 0x002fc600078e02be */
[----:B------:R1:W-:Y:S01]  /*f040*/  STL.64 [R1+0x1890], R28 ;  /* 0x0018901c01007387 */ /* 0x0003e20000100a00 */
[----:B--2---:R-:W-:-:S03]  /*f050*/  IMAD.WIDE R14, R25, 0x4, R192 ;  /* 0x00000004190e7825 */ /* 0x004fc600078e02c0 */
[----:B------:R2:W-:Y:S01]  /*f060*/  LDGSTS.E [R2+0x3c700], desc[UR14][R10.64], !P6 ;  /* 0x3c7000000a027fae */ /* 0x0005e2000f1a100e */
[----:B---3--:R-:W-:-:S03]  /*f070*/  IMAD.WIDE R12, R25, 0x4, R194 ;  /* 0x00000004190c7825 */ /* 0x008fc600078e02c2 */
[----:B------:R3:W-:Y:S04]  /*f080*/  STL.64 [R1+0x1898], R22 ;  /* 0x0018981601007387 */ /* 0x0007e80000100a00 */
[----:B------:R5:W-:Y:S01]  /*f090*/  STL.64 [R1+0x18a0], R20 ;  /* 0x0018a01401007387 */ /* 0x000be20000100a00 */
[----:B--2---:R-:W-:-:S03]  /*f0a0*/  IMAD.WIDE R10, R25, 0x4, R196 ;  /* 0x00000004190a7825 */ /* 0x004fc600078e02c4 */
[----:B------:R2:W-:Y:S04]  /*f0b0*/  STL.64 [R1+0x18a8], R18 ;  /* 0x0018a81201007387 */ /* 0x0005e80000100a00 */
[----:B------:R1:W-:Y:S04]  /*f0c0*/  STL.64 [R1+0x18b0], R16 ;  /* 0x0018b01001007387 */ /* 0x0003e80000100a00 */
[----:B------:R1:W-:Y:S04]  /*f0d0*/  STL.64 [R1+0x1c98], R14 ;  /* 0x001c980e01007387 */ /* 0x0003e80000100a00 */
[----:B------:R-:W-:Y:S04]  /*f0e0*/  STL.64 [R1+0x1d28], R12 ;  /* 0x001d280c01007387 */ /* 0x000fe80000100a00 */
[----:B------:R-:W-:Y:S04]  /*f0f0*/  LDGSTS.E [R2+0x3e000], desc[UR14][R28.64], !P5 ;  /* 0x3e0000001c027fae */ /* 0x000fe8000e9a100e */
[----:B------:R2:W-:Y:S04]  /*f100*/  STL.64 [R1+0x1d20], R10 ;  /* 0x001d200a01007387 */ /* 0x0005e80000100a00 */
[----:B------:R3:W-:Y:S04]  /*f110*/  LDGSTS.E [R2+0x3e100], desc[UR14][R22.64], !P5 ;  /* 0x3e10000016027fae */ /* 0x0007e8000e9a100e */
[----:B-1----:R-:W4:Y:S04]  /*f120*/  LDL.LU.64 R28, [R1+0x640] ;  /* 0x00064000011c7983 */ /* 0x002f280000300a00 */
[----:B------:R5:W-:Y:S04]  /*f130*/  LDGSTS.E [R2+0x3e200], desc[UR14][R20.64], !P5 ;  /* 0x3e20000014027fae */ /* 0x000be8000e9a100e */
[----:B------:R-:W4:Y:S04]  /*f140*/  LDL.LU.64 R36, [R1+0x638] ;  /* 0x0006380001247983 */ /* 0x000f280000300a00 */
[----:B------:R2:W-:Y:S04]  /*f150*/  LDGSTS.E [R2+0x3e300], desc[UR14][R18.64], !P5 ;  /* 0x3e30000012027fae */ /* 0x0005e8000e9a100e */
[----:B------:R-:W4:Y:S04]  /*f160*/  LDL.LU.64 R34, [R1+0x630] ;  /* 0x0006300001227983 */ /* 0x000f280000300a00 */
[----:B------:R1:W-:Y:S04]  /*f170*/  LDGSTS.E [R2+0x3e400], desc[UR14][R16.64], !P5 ;  /* 0x3e40000010027fae */ /* 0x0003e8000e9a100e */
[----:B------:R1:W-:Y:S04]  /*f180*/  LDGSTS.E [R2+0x3e500], desc[UR14][R14.64], !P5 ;  /* 0x3e5000000e027fae */ /* 0x0003e8000e9a100e */
[----:B------:R-:W-:Y:S04]  /*f190*/  LDGSTS.E [R2+0x3e600], desc[UR14][R12.64], !P5 ;  /* 0x3e6000000c027fae */ /* 0x000fe8000e9a100e */
[----:B------:R1:W-:Y:S01]  /*f1a0*/  LDGSTS.E [R2+0x3e700], desc[UR14][R10.64], !P5 ;  /* 0x3e7000000a027fae */ /* 0x0003e2000e9a100e */
[----:B----4-:R-:W-:-:S04]  /*f1b0*/  IMAD.WIDE R26, R25, 0x4, R26 ;  /* 0x00000004191a7825 */ /* 0x010fc800078e021a */
[C---:B---3--:R-:W-:Y:S01]  /*f1c0*/  IMAD.WIDE R22, R25.reuse, 0x4, R82 ;  /* 0x0000000419167825 */ /* 0x048fe200078e0252 */
[----:B------:R3:W-:Y:S03]  /*f1d0*/  STL.64 [R1+0x280], R26 ;  /* 0x0002801a01007387 */ /* 0x0007e60000100a00 */
[C---:B-----5:R-:W-:Y:S01]  /*f1e0*/  IMAD.WIDE R20, R25.reuse, 0x4, R80 ;  /* 0x0000000419147825 */ /* 0x060fe200078e0250 */
[----:B------:R-:W4:Y:S03]  /*f1f0*/  LDL.LU.64 R82, [R1+0x628] ;  /* 0x0006280001527983 */ /* 0x000f260000300a00 */
[C---:B--2---:R-:W-:Y:S01]  /*f200*/  IMAD.WIDE R18, R25.reuse, 0x4, R78 ;  /* 0x0000000419127825 */ /* 0x044fe200078e024e */
[----:B------:R2:W-:Y:S03]  /*f210*/  STL.64 [R1+0x258], R22 ;  /* 0x0002581601007387 */ /* 0x0005e60000100a00 */
[C---:B-1----:R-:W-:Y:S01]  /*f220*/  IMAD.WIDE R16, R25.reuse, 0x4, R32 ;  /* 0x0000000419107825 */ /* 0x042fe200078e0220 */
[----:B------:R1:W-:Y:S03]  /*f230*/  STL.64 [R1+0x250], R20 ;  /* 0x0002501401007387 */ /* 0x0003e60000100a00 */
[C---:B------:R-:W-:Y:S01]  /*f240*/  IMAD.WIDE R14, R25.reuse, 0x4, R76 ;  /* 0x00000004190e7825 */ /* 0x040fe200078e024c */
[----:B------:R-:W5:Y:S04]  /*f250*/  LDL.LU.64 R78, [R1+0x620] ;  /* 0x00062000014e7983 */ /* 0x000f680000300a00 */
[----:B------:R4:W-:Y:S04]  /*f260*/  STL.64 [R1+0xf8], R18 ;  /* 0x0000f81201007387 */ /* 0x0009e80000100a00 */
[----:B------:R-:W5:Y:S01]  /*f270*/  LDL.LU.64 R32, [R1+0x618] ;  /* 0x0006180001207983 */ /* 0x000f620000300a00 */
[----:B------:R-:W-:-:S03]  /*f280*/  IMAD.WIDE R10, R25, 0x4, R30 ;  /* 0x00000004190a7825 */ /* 0x000fc600078e021e */
[----:B------:R5:W-:Y:S04]  /*f290*/  STL.64 [R1+0xf0], R16 ;  /* 0x0000f01001007387 */ /* 0x000be80000100a00 */
[----:B------:R-:W5:Y:S04]  /*f2a0*/  LDL.LU.64 R76, [R1+0x610] ;  /* 0x00061000014c7983 */ /* 0x000f680000300a00 */
[----:B------:R1:W-:Y:S04]  /*f2b0*/  STL.64 [R1+0xd8], R14 ;  /* 0x0000d80e01007387 */ /* 0x0003e80000100a00 */
[----:B------:R-:W5:Y:S01]  /*f2c0*/  LDL.LU.64 R30, [R1+0x608] ;  /* 0x00060800011e7983 */ /* 0x000f620000300a00 */
[----:B------:R-:W-:Y:S01]  /*f2d0*/  IADD3 R6, PT, PT, R9, -0x42, RZ ;  /* 0xffffffbe09067810 */ /* 0x000fe20007ffe0ff */
[----:B------:R-:W-:Y:S01]  /*f2e0*/  IMAD.WIDE R12, R25, 0x4, R38 ;  /* 0x00000004190c7825 */ /* 0x000fe200078e0226 */
[----:B------:R-:W1:Y:S02]  /*f2f0*/  LDC R9, c[0x0][0x3a0] ;  /* 0x0000e800ff097b82 */ /* 0x000e640000000800 */
[----:B------:R-:W-:-:S02]  /*f300*/  ISETP.GE.U32.AND P4, PT, R6, 0x7fffff7f, PT ;  /* 0x7fffff7f0600780c */ /* 0x000fc40003f86070 */
[----:B------:R-:W-:Y:S04]  /*f310*/  STL.64 [R1+0xd0], R12 ;  /* 0x0000d00c01007387 */ /* 0x000fe80000100a00 */
[----:B------:R1:W-:Y:S07]  /*f320*/  STL.64 [R1+0xc8], R10 ;  /* 0x0000c80a01007387 */ /* 0x0003ee0000100a00 */
[----:B------:R-:W-:Y:S04]  /*f330*/  LDGSTS.E [R3+0x20800], desc[UR14][R26.64], !P4 ;  /* 0x208000001a037fae */ /* 0x000fe8000e1a100e */
[----:B------:R2:W-:Y:S04]  /*f340*/  LDGSTS.E [R3+0x20900], desc[UR14][R22.64], !P4 ;  /* 0x2090000016037fae */ /* 0x0005e8000e1a100e */
[----:B------:R1:W-:Y:S04]  /*f350*/  LDGSTS.E [R3+0x20a00], desc[UR14][R20.64], !P4 ;  /* 0x20a0000014037fae */ /* 0x0003e8000e1a100e */
[----:B---3--:R-:W3:Y:S04]  /*f360*/  LDL.LU.64 R26, [R1+0x600] ;  /* 0x00060000011a7983 */ /* 0x008ee80000300a00 */
[----:B------:R-:W3:Y:S04]  /*f370*/  LDL.LU.64 R38, [R1+0x5f8] ;  /* 0x0005f80001267983 */ /* 0x000ee80000300a00 */
[----:B------:R-:W3:Y:S04]  /*f380*/  LDL.LU.64 R84, [R1+0x5f0] ;  /* 0x0005f00001547983 */ /* 0x000ee80000300a00 */
[----:B------:R-:W3:Y:S04]  /*f390*/  LDL.LU.64 R80, [R1+0x5e8] ;  /* 0x0005e80001507983 */ /* 0x000ee80000300a00 */
[----:B------:R4:W-:Y:S04]  /*f3a0*/  LDGSTS.E [R3+0x20b00], desc[UR14][R18.64], !P4 ;  /* 0x20b0000012037fae */ /* 0x0009e8000e1a100e */
[----:B------:R5:W-:Y:S01]  /*f3b0*/  LDGSTS.E [R3+0x20c00], desc[UR14][R16.64], !P4 ;  /* 0x20c0000010037fae */ /* 0x000be2000e1a100e */
[----:B------:R-:W-:-:S03]  /*f3c0*/  IMAD.WIDE R28, R25, 0x4, R28 ;  /* 0x00000004191c7825 */ /* 0x000fc600078e021c */
[----:B------:R1:W-:Y:S04]  /*f3d0*/  LDGSTS.E [R3+0x20d00], desc[UR14][R14.64], !P4 ;  /* 0x20d000000e037fae */ /* 0x0003e8000e1a100e */
[----:B------:R3:W-:Y:S01]  /*f3e0*/  STL.64 [R1+0x328], R28 ;  /* 0x0003281c01007387 */ /* 0x0007e20000100a00 */
[----:B--2---:R-:W-:-:S03]  /*f3f0*/  IMAD.WIDE R22, R25, 0x4, R36 ;  /* 0x0000000419167825 */ /* 0x004fc600078e0224 */
[----:B------:R-:W-:Y:S04]  /*f400*/  LDGSTS.E [R3+0x20e00], desc[UR14][R12.64], !P4 ;  /* 0x20e000000c037fae */ /* 0x000fe8000e1a100e */
[----:B------:R-:W2:Y:S01]  /*f410*/  LDL.LU.64 R36, [R1+0x5e0] ;  /* 0x0005e00001247983 */ /* 0x000ea20000300a00 */
[----:B-1----:R-:W-:-:S03]  /*f420*/  IMAD.WIDE R20, R25, 0x4, R34 ;  /* 0x0000000419147825 */ /* 0x002fc600078e0222 */
[----:B------:R1:W-:Y:S04]  /*f430*/  STL.64 [R1+0x338], R22 ;  /* 0x0003381601007387 */ /* 0x0003e80000100a00 */
[----:B------:R-:W2:Y:S04]  /*f440*/  LDL.LU.64 R34, [R1+0x5d8] ;  /* 0x0005d80001227983 */ /* 0x000ea80000300a00 */
[----:B------:R1:W-:Y:S04]  /*f450*/  STL.64 [R1+0x348], R20 ;  /* 0x0003481401007387 */ /* 0x0003e80000100a00 */
[----:B------:R1:W-:Y:S01]  /*f460*/  LDGSTS.E [R3+0x20f00], desc[UR14][R10.64], !P4 ;  /* 0x20f000000a037fae */ /* 0x0003e2000e1a100e */
[----:B----4-:R-:W-:-:S04]  /*f470*/  IMAD.WIDE R18, R25, 0x4, R82 ;  /* 0x0000000419127825 */ /* 0x010fc800078e0252 */
[----:B-----5:R-:W-:-:S04]  /*f480*/  IMAD.WIDE R16, R25, 0x4, R78 ;  /* 0x0000000419107825 */ /* 0x020fc800078e024e */
[C---:B------:R-:W-:Y:S02]  /*f490*/  IMAD.WIDE R14, R25.reuse, 0x4, R32 ;  /* 0x00000004190e7825 */ /* 0x040fe400078e0220 */
[----:B------:R-:W4:Y:S04]  /*f4a0*/  LDL.LU.64 R32, [R1+0x5d0] ;  /* 0x0005d00001207983 */ /* 0x000f280000300a00 */
[----:B------:R5:W-:Y:S04]  /*f4b0*/  STL.64 [R1+0x358], R18 ;  /* 0x0003581201007387 */ /* 0x000be80000100a00 */
[----:B------:R2:W-:Y:S04]  /*f4c0*/  STL.64 [R1+0x368], R16 ;  /* 0x0003681001007387 */ /* 0x0005e80000100a00 */
[----:B------:R2:W-:Y:S01]  /*f4d0*/  STL.64 [R1+0x378], R14 ;  /* 0x0003780e01007387 */ /* 0x0005e20000100a00 */
[----:B-1----:R-:W-:-:S03]  /*f4e0*/  IMAD.WIDE R10, R25, 0x4, R30 ;  /* 0x00000004190a7825 */ /* 0x002fc600078e021e */
[----:B------:R-:W4:Y:S01]  /*f4f0*/  LDL.LU.64 R30, [R1+0x5c8] ;  /* 0x0005c800011e7983 */ /* 0x000f220000300a00 */
[----:B------:R-:W-:Y:S02]  /*f500*/  VIADD R6, R8, 0xffffffba ;  /* 0xffffffba08067836 */ /* 0x000fe40000000000 */
[C---:B------:R-:W-:Y:S01]  /*f510*/  IMAD.WIDE R12, R25.reuse, 0x4, R76 ;  /* 0x00000004190c7825 */ /* 0x040fe200078e024c */
[----:B------:R-:W1:Y:S02]  /*f520*/  LDC R8, c[0x0][0x3a0] ;  /* 0x0000e800ff087b82 */ /* 0x000e640000000800 */
[----:B------:R-:W-:Y:S02]  /*f530*/  ISETP.GE.U32.AND P0, PT, R6, 0x7fffff7b, PT ;  /* 0x7fffff7b0600780c */ /* 0x000fe40003f06070 */
[----:B------:R4:W-:Y:S04]  /*f540*/  STL.64 [R1+0x388], R12 ;  /* 0x0003880c01007387 */ /* 0x0009e80000100a00 */
[----:B------:R1:W-:Y:S07]  /*f550*/  STL.64 [R1+0x398], R10 ;  /* 0x0003980a01007387 */ /* 0x0003ee0000100a00 */
[----:B------:R-:W-:Y:S04]  /*f560*/  LDGSTS.E [R3+0x22800], desc[UR14][R28.64], !P0 ;  /* 0x228000001c037fae */ /* 0x000fe8000c1a100e */
[----:B------:R3:W-:Y:S02]  /*f570*/  LDGSTS.E [R3+0x22900], desc[UR14][R22.64], !P0 ;  /* 0x2290000016037fae */ /* 0x0007e4000c1a100e */
[----:B---3--:R-:W-:-:S02]  /*f580*/  IMAD.WIDE R26, R25, 0x4, R26 ;  /* 0x00000004191a7825 */ /* 0x008fc400078e021a */
[----:B------:R3:W-:Y:S04]  /*f590*/  LDGSTS.E [R3+0x22a00], desc[UR14][R20.64], !P0 ;  /* 0x22a0000014037fae */ /* 0x0007e8000c1a100e */
[----:B------:R-:W4:Y:S04]  /*f5a0*/  LDL.LU.64 R28, [R1+0x5c0] ;  /* 0x0005c000011c7983 */ /* 0x000f280000300a00 */
[----:B------:R-:W4:Y:S04]  /*f5b0*/  LDL.LU.64 R82, [R1+0x5b8] ;  /* 0x0005b80001527983 */ /* 0x000f280000300a00 */
[----:B------:R-:W4:Y:S01]  /*f5c0*/  LDL.LU.64 R78, [R1+0x5b0] ;  /* 0x0005b000014e7983 */ /* 0x000f220000300a00 */
[----:B------:R-:W-:-:S03]  /*f5d0*/  IMAD.WIDE R22, R25, 0x4, R38 ;  /* 0x0000000419167825 */ /* 0x000fc600078e0226 */
[----:B------:R-:W4:Y:S01]  /*f5e0*/  LDL.LU.64 R76, [R1+0x5a8] ;  /* 0x0005a800014c7983 */ /* 0x000f220000300a00 */
[----:B---3--:R-:W-:-:S03]  /*f5f0*/  IMAD.WIDE R20, R25, 0x4, R84 ;  /* 0x0000000419147825 */ /* 0x008fc600078e0254 */
[----:B------:R5:W-:Y:S04]  /*f600*/  LDGSTS.E [R3+0x22b00], desc[UR14][R18.64], !P0 ;  /* 0x22b0000012037fae */ /* 0x000be8000c1a100e */
[----:B------:R2:W-:Y:S04]  /*f610*/  LDGSTS.E [R3+0x22c00], desc[UR14][R16.64], !P0 ;  /* 0x22c0000010037fae */ /* 0x0005e8000c1a100e */
[----:B------:R-:W3:Y:S01]  /*f620*/  LDL.LU.64 R38, [R1+0x5a0] ;  /* 0x0005a00001267983 */ /* 0x000ee20000300a00 */
[----:B-----5:R-:W-:-:S03]  /*f630*/  IMAD.WIDE R18, R25, 0x4, R80 ;  /* 0x0000000419127825 */ /* 0x020fc600078e0250 */
[----:B------:R5:W-:Y:S01]  /*f640*/  STL.64 [R1+0x3e8], R26 ;  /* 0x0003e81a01007387 */ /* 0x000be20000100a00 */
[----:B--2---:R-:W-:-:S03]  /*f650*/  IMAD.WIDE R16, R25, 0x4, R36 ;  /* 0x0000000419107825 */ /* 0x004fc600078e0224 */
[----:B------:R2:W-:Y:S04]  /*f660*/  STL.64 [R1+0x3f8], R22 ;  /* 0x0003f81601007387 */ /* 0x0005e80000100a00 */
[----:B------:R1:W-:Y:S04]  /*f670*/  STL.64 [R1+0x408], R20 ;  /* 0x0004081401007387 */ /* 0x0003e80000100a00 */
[----:B------:R1:W-:Y:S04]  /*f680*/  LDGSTS.E [R3+0x22d00], desc[UR14][R14.64], !P0 ;  /* 0x22d000000e037fae */ /* 0x0003e8000c1a100e */
[----:B------:R-:W3:Y:S04]  /*f690*/  LDL.LU.64 R36, [R1+0x598] ;  /* 0x0005980001247983 */ /* 0x000ee80000300a00 */
[----:B------:R4:W-:Y:S04]  /*f6a0*/  LDGSTS.E [R3+0x22e00], desc[UR14][R12.64], !P0 ;  /* 0x22e000000c037fae */ /* 0x0009e8000c1a100e */
[----:B------:R2:W-:Y:S01]  /*f6b0*/  STL.64 [R1+0x418], R18 ;  /* 0x0004181201007387 */ /* 0x0005e20000100a00 */
[----:B-1----:R-:W-:-:S03]  /*f6c0*/  IMAD.WIDE R14, R25, 0x4, R34 ;  /* 0x00000004190e7825 */ /* 0x002fc600078e0222 */
[----:B------:R3:W-:Y:S04]  /*f6d0*/  STL.64 [R1+0x428], R16 ;  /* 0x0004281001007387 */ /* 0x0007e80000100a00 */
[----:B------:R1:W-:Y:S01]  /*f6e0*/  LDGSTS.E [R3+0x22f00], desc[UR14][R10.64], !P0 ;  /* 0x22f000000a037fae */ /* 0x0003e2000c1a100e */
[----:B----4-:R-:W-:-:S03]  /*f6f0*/  IMAD.WIDE R12, R25, 0x4, R32 ;  /* 0x00000004190c7825 */ /* 0x010fc600078e0220 */
[----:B------:R-:W4:Y:S04]  /*f700*/  LDL.LU.64 R32, [R1+0x590] ;  /* 0x0005900001207983 */ /* 0x000f280000300a00 */
[----:B------:R2:W-:Y:S01]  /*f710*/  STL.64 [R1+0x438], R14 ;  /* 0x0004380e01007387 */ /* 0x0005e20000100a00 */
[----:B-1----:R-:W-:-:S03]  /*f720*/  IMAD.WIDE R10, R25, 0x4, R30 ;  /* 0x00000004190a7825 */ /* 0x002fc600078e021e */
[----:B------:R-:W4:Y:S01]  /*f730*/  LDL.LU.64 R30, [R1+0x588] ;  /* 0x00058800011e7983 */ /* 0x000f220000300a00 */
[----:B------:R-:W-:-:S03]  /*f740*/  VIADD R6, R7, 0xffffffb6 ;  /* 0xffffffb607067836 */ /* 0x000fc60000000000 */
[----:B------:R4:W-:Y:S01]  /*f750*/  STL.64 [R1+0x448], R12 ;  /* 0x0004480c01007387 */ /* 0x0009e20000100a00 */
[----:B------:R-:W1:Y:S01]  /*f760*/  LDC R7, c[0x0][0x3a0] ;  /* 0x0000e800ff077b82 */ /* 0x000e620000000800 */
[----:B------:R-:W-:Y:S02]  /*f770*/  ISETP.GE.U32.AND P1, PT, R6, 0x7fffff77, PT ;  /* 0x7fffff770600780c */ /* 0x000fe40003f26070 */
[----:B------:R1:W-:Y:S11]  /*f780*/  STL.64 [R1+0x458], R10 ;  /* 0x0004580a01007387 */ /* 0x0003f60000100a00 */
[----:B------:R-:W-:Y:S04]  /*f790*/  LDGSTS.E [R3+0x24800], desc[UR14][R26.64], !P1 ;  /* 0x248000001a037fae */ /* 0x000fe8000c9a100e */
[----:B------:R2:W-:Y:S04]  /*f7a0*/  LDGSTS.E [R3+0x24900], desc[UR14][R22.64], !P1 ;  /* 0x2490000016037fae */ /* 0x0005e8000c9a100e */
[----:B------:R2:W-:Y:S01]  /*f7b0*/  LDGSTS.E [R3+0x24a00], desc[UR14][R20.64], !P1 ;  /* 0x24a0000014037fae */ /* 0x0005e2000c9a100e */
[----:B------:R-:W-:-:S03]  /*f7c0*/  IMAD.WIDE R28, R25, 0x4, R28 ;  /* 0x00000004191c7825 */ /* 0x000fc600078e021c */
[----:B-----5:R-:W5:Y:S01]  /*f7d0*/  LDL.LU.64 R26, [R1+0x580] ;  /* 0x00058000011a7983 */ /* 0x020f620000300a00 */
[----:B--2---:R-:W-:-:S03]  /*f7e0*/  IMAD.WIDE R22, R25, 0x4, R82 ;  /* 0x0000000419167825 */ /* 0x004fc600078e0252 */
[----:B------:R-:W2:Y:S01]  /*f7f0*/  LDL.LU.64 R80, [R1+0x578] ;  /* 0x0005780001507983 */ /* 0x000ea20000300a00 */
[----:B------:R-:W-:-:S03]  /*f800*/  IMAD.WIDE R20, R25, 0x4, R78 ;  /* 0x0000000419147825 */ /* 0x000fc600078e024e */
[----:B------:R-:W2:Y:S04]  /*f810*/  LDL.LU.64 R34, [R1+0x570] ;  /* 0x0005700001227983 */ /* 0x000ea80000300a00 */
[----:B------:R1:W-:Y:S04]  /*f820*/  STL.64 [R1+0x4b0], R28 ;  /* 0x0004b01c01007387 */ /* 0x0003e80000100a00 */
[----:B------:R-:W2:Y:S04]  /*f830*/  LDL.LU.64 R78, [R1+0x568] ;  /* 0x00056800014e7983 */ /* 0x000ea80000300a00 */
[----:B------:R1:W-:Y:S04]  /*f840*/  LDGSTS.E [R3+0x24b00], desc[UR14][R18.64], !P1 ;  /* 0x24b0000012037fae */ /* 0x0003e8000c9a100e */
[----:B------:R2:W-:Y:S04]  /*f850*/  STL.64 [R1+0xde8], R22 ;  /* 0x000de81601007387 */ /* 0x0005e80000100a00 */
[----:B------:R2:W-:Y:S01]  /*f860*/  STL.64 [R1+0xdf8], R20 ;  /* 0x000df81401007387 */ /* 0x0005e20000100a00 */
[----:B-1----:R-:W-:-:S03]  /*f870*/  IMAD.WIDE R18, R25, 0x4, R76 ;  /* 0x0000000419127825 */ /* 0x002fc600078e024c */
[----:B------:R3:W-:Y:S04]  /*f880*/  LDGSTS.E [R3+0x24c00], desc[UR14][R16.64], !P1 ;  /* 0x24c0000010037fae */ /* 0x0007e8000c9a100e */
[----:B------:R-:W2:Y:S04]  /*f890*/  LDL.LU.64 R76, [R1+0x560] ;  /* 0x00056000014c7983 */ /* 0x000ea80000300a00 */
[----:B------:R1:W-:Y:S01]  /*f8a0*/  LDGSTS.E [R3+0x24d00], desc[UR14][R14.64], !P1 ;  /* 0x24d000000e037fae */ /* 0x0003e2000c9a100e */
[----:B---3--:R-:W-:-:S03]  /*f8b0*/  IMAD.WIDE R16, R25, 0x4, R38 ;  /* 0x0000000419107825 */ /* 0x008fc600078e0226 */
[----:B------:R4:W-:Y:S04]  /*f8c0*/  LDGSTS.E [R3+0x24e00], desc[UR14][R12.64], !P1 ;  /* 0x24e000000c037fae */ /* 0x0009e8000c9a100e */
[----:B------:R3:W-:Y:S01]  /*f8d0*/  STL.64 [R1+0x5a8], R18 ;  /* 0x0005a81201007387 */ /* 0x0007e20000100a00 */
[----:B-1----:R-:W-:-:S03]  /*f8e0*/  IMAD.WIDE R14, R25, 0x4, R36 ;  /* 0x00000004190e7825 */ /* 0x002fc600078e0224 */
[----:B------:R-:W3:Y:S04]  /*f8f0*/  LDL.LU.64 R38, [R1+0x558] ;  /* 0x0005580001267983 */ /* 0x000ee80000300a00 */
[----:B------:R1:W-:Y:S04]  /*f900*/  STL.64 [R1+0x5a0], R16 ;  /* 0x0005a01001007387 */ /* 0x0003e80000100a00 */
[----:B------:R-:W3:Y:S04]  /*f910*/  LDL.LU.64 R36, [R1+0x550] ;  /* 0x0005500001247983 */ /* 0x000ee80000300a00 */
[----:B------:R1:W-:Y:S04]  /*f920*/  LDGSTS.E [R3+0x24f00], desc[UR14][R10.64], !P1 ;  /* 0x24f000000a037fae */ /* 0x0003e8000c9a100e */
[----:B------:R1:W-:Y:S01]  /*f930*/  STL.64 [R1+0x598], R14 ;  /* 0x0005980e01007387 */ /* 0x0003e20000100a00 */
[----:B----4-:R-:W-:-:S05]  /*f940*/  IMAD.WIDE R12, R25, 0x4, R32 ;  /* 0x00000004190c7825 */ /* 0x010fca00078e0220 */
[----:B------:R4:W-:Y:S01]  /*f950*/  STL.64 [R1+0x590], R12 ;  /* 0x0005900c01007387 */ /* 0x0009e20000100a00 */
[----:B-1----:R-:W-:-:S03]  /*f960*/  IMAD.WIDE R10, R25, 0x4, R30 ;  /* 0x00000004190a7825 */ /* 0x002fc600078e021e */
[----:B------:R-:W4:Y:S01]  /*f970*/  LDL.LU.64 R30, [R1+0x548] ;  /* 0x00054800011e7983 */ /* 0x000f220000300a00 */
[----:B------:R-:W-:Y:S02]  /*f980*/  IADD3 R6, PT, PT, R9, -0x4e, RZ ;  /* 0xffffffb209067810 */ /* 0x000fe40007ffe0ff */
[----:B------:R-:W1:Y:S02]  /*f990*/  LDC R9, c[0x0][0x3a0] ;  /* 0x0000e800ff097b82 */ /* 0x000e640000000800 */
[----:B------:R-:W-:Y:S01]  /*f9a0*/  ISETP.GE.U32.AND P3, PT, R6, 0x7fffff73, PT ;  /* 0x7fffff730600780c */ /* 0x000fe20003f66070 */
[----:B------:R-:W-:-:S05]  /*f9b0*/  VIADD R6, R8, 0xffffffae ;  /* 0xffffffae08067836 */ /* 0x000fca0000000000 */
[----:B------:R-:W2:Y:S01]  /*f9c0*/  LDC R8, c[0x0][0x3a0] ;  /* 0x0000e800ff087b82 */ /* 0x000ea20000000800 */
[----:B------:R-:W-:Y:S01]  /*f9d0*/  ISETP.GE.U32.AND P6, PT, R6, 0x7fffff6f, PT ;  /* 0x7fffff6f0600780c */ /* 0x000fe20003fc6070 */
[----:B------:R-:W-:Y:S01]  /*f9e0*/  VIADD R6, R7, 0xffffffaa ;  /* 0xffffffaa07067836 */ /* 0x000fe20000000000 */
[----:B------:R1:W-:Y:S04]  /*f9f0*/  STL.64 [R1+0x588], R10 ;  /* 0x0005880a01007387 */ /* 0x0003e80000100a00 */
[----:B------:R-:W-:Y:S01]  /*fa00*/  LDGSTS.E [R3+0x26800], desc[UR14][R28.64], !P3 ;  /* 0x268000001c037fae */ /* 0x000fe2000d9a100e */
[----:B------:R-:W2:Y:S01]  /*fa10*/  LDC R7, c[0x0][0x3a0] ;  /* 0x0000e800ff077b82 */ /* 0x000ea20000000800 */
[----:B------:R-:W-:Y:S02]  /*fa20*/  ISETP.GE.U32.AND P5, PT, R6, 0x7fffff6b, PT ;  /* 0x7fffff6b0600780c */ /* 0x000fe40003fa6070 */
[----:B------:R1:W-:Y:S04]  /*fa30*/  LDGSTS.E [R3+0x26900], desc[UR14][R22.64], !P3 ;  /* 0x2690000016037fae */ /* 0x0003e8000d9a100e */
[----:B------:R-:W4:Y:S01]  /*fa40*/  LDL.LU.64 R32, [R1+0x540] ;  /* 0x0005400001207983 */ /* 0x000f220000300a00 */
[----:B-1----:R-:W-:-:S02]  /*fa50*/  IADD3 R6, PT, PT, R9, -0x5a, RZ ;  /* 0xffffffa609067810 */ /* 0x002fc40007ffe0ff */
[----:B------:R-:W1:Y:S01]  /*fa60*/  LDC R9, c[0x0][0x3a0] ;  /* 0x0000e800ff097b82 */ /* 0x000e620000000800 */
[C---:B-----5:R-:W-:Y:S01]  /*fa70*/  IMAD.WIDE R26, R25.reuse, 0x4, R26 ;  /* 0x00000004191a7825 */ /* 0x060fe200078e021a */
[----:B------:R-:W-:Y:S01]  /*fa80*/  ISETP.GE.U32.AND P4, PT, R6, 0x7fffff67, PT ;  /* 0x7fffff670600780c */ /* 0x000fe20003f86070 */
[----:B------:R-:W5:Y:S02]  /*fa90*/  LDL.LU.64 R28, [R1+0x538] ;  /* 0x00053800011c7983 */ /* 0x000f640000300a00 */
[----:B--2---:R-:W-:Y:S02]  /*faa0*/  VIADD R6, R8, 0xffffffa2 ;  /* 0xffffffa208067836 */ /* 0x004fe40000000000 */
[----:B------:R2:W-:Y:S01]  /*fab0*/  LDGSTS.E [R3+0x26a00], desc[UR14][R20.64], !P3 ;  /* 0x26a0000014037fae */ /* 0x0005e2000d9a100e */
[----:B------:R-:W1:Y:S01]  /*fac0*/  LDC R8, c[0x0][0x3a0] ;  /* 0x0000e800ff087b82 */ /* 0x000e620000000800 */
[C---:B------:R-:W-:Y:S02]  /*fad0*/  IMAD.WIDE R22, R25.reuse, 0x4, R80 ;  /* 0x0000000419167825 */ /* 0x040fe400078e0250 */
[----:B------:R-:W5:Y:S04]  /*fae0*/  LDL.LU.64 R86, [R1+0x530] ;  /* 0x0005300001567983 */ /* 0x000f680000300a00 */
[----:B------:R-:W5:Y:S01]  /*faf0*/  LDL.LU.64 R84, [R1+0x528] ;  /* 0x0005280001547983 */ /* 0x000f620000300a00 */
[----:B--2---:R-:W-:-:S03]  /*fb00*/  IMAD.WIDE R20, R25, 0x4, R34 ;  /* 0x0000000419147825 */ /* 0x004fc600078e0222 */
[----:B------:R3:W-:Y:S04]  /*fb10*/  LDGSTS.E [R3+0x26b00], desc[UR14][R18.64], !P3 ;  /* 0x26b0000012037fae */ /* 0x0007e8000d9a100e */
[----:B------:R2:W-:Y:S04]  /*fb20*/  STL.64 [R1+0x580], R26 ;  /* 0x0005801a01007387 */ /* 0x0005e80000100a00 */
[----:B------:R2:W-:Y:S04]  /*fb30*/  LDGSTS.E [R3+0x26c00], desc[UR14][R16.64], !P3 ;  /* 0x26c0000010037fae */ /* 0x0005e8000d9a100e */
[----:B------:R1:W-:Y:S01]  /*fb40*/  STL.64 [R1+0x578], R22 ;  /* 0x0005781601007387 */ /* 0x0003e20000100a00 */
[----:B---3--:R-:W-:-:S03]  /*fb50*/  IMAD.WIDE R18, R25, 0x4, R78 ;  /* 0x0000000419127825 */ /* 0x008fc600078e024e */
[----:B------:R-:W3:Y:S01]  /*fb60*/  LDL.LU.64 R80, [R1+0x520] ;  /* 0x0005200001507983 */ /* 0x000ee20000300a00 */
[----:B--2---:R-:W-:-:S03]  /*fb70*/  IMAD.WIDE R16, R25, 0x4, R76 ;  /* 0x0000000419107825 */ /* 0x004fc600078e024c */
[----:B------:R-:W2:Y:S01]  /*fb80*/  LDL.LU.64 R34, [R1+0x518] ;  /* 0x0005180001227983 */ /* 0x000ea20000300a00 */
[----:B------:R-:W-:-:S03]  /*fb90*/  ISETP.GE.U32.AND P0, PT, R6, 0x7fffff63, PT ;  /* 0x7fffff630600780c */ /* 0x000fc60003f06070 */
[----:B------:R-:W-:Y:S01]  /*fba0*/  STL.64 [R1+0x570], R20 ;  /* 0x0005701401007387 */ /* 0x000fe20000100a00 */
[----:B------:R-:W-:Y:S02]  /*fbb0*/  VIADD R6, R7, 0xffffff9e ;  /* 0xffffff9e07067836 */ /* 0x000fe40000000000 */
[----:B------:R-:W2:Y:S01]  /*fbc0*/  LDC R7, c[0x0][0x3a0] ;  /* 0x0000e800ff077b82 */ /* 0x000ea20000000800 */
[----:B------:R-:W2:Y:S04]  /*fbd0*/  LDL.LU.64 R78, [R1+0x510] ;  /* 0x00051000014e7983 */ /* 0x000ea80000300a00 */
[----:B------:R-:W-:Y:S04]  /*fbe0*/  STL.64 [R1+0x568], R18 ;  /* 0x0005681201007387 */ /* 0x000fe80000100a00 */
[----:B------:R-:W-:Y:S04]  /*fbf0*/  STL.64 [R1+0xec0], R16 ;  /* 0x000ec01001007387 */ /* 0x000fe80000100a00 */
[----:B------:R-:W2:Y:S01]  /*fc00*/  LDL.LU.64 R76, [R1+0x508] ;  /* 0x00050800014c7983 */ /* 0x000ea20000300a00 */
[----:B------:R-:W-:-:S02]  /*fc10*/  ISETP.GE.U32.AND P1, PT, R6, 0x7fffff5f, PT ;  /* 0x7fffff5f0600780c */ /* 0x000fc40003f26070 */
[----:B-1----:R-:W-:Y:S01]  /*fc20*/  IADD3 R6, PT, PT, R9, -0x66, RZ ;  /* 0xffffff9a09067810 */ /* 0x002fe20007ffe0ff */
[----:B------:R1:W-:Y:S04]  /*fc30*/  LDGSTS.E [R3+0x26d00], desc[UR14][R14.64], !P3 ;  /* 0x26d000000e037fae */ /* 0x0003e8000d9a100e */
[----:B------:R4:W-:Y:S04]  /*fc40*/  LDGSTS.E [R3+0x26e00], desc[UR14][R12.64], !P3 ;  /* 0x26e000000c037fae */ /* 0x0009e8000d9a100e */
[----:B------:R4:W-:Y:S01]  /*fc50*/  LDGSTS.E [R3+0x26f00], desc[UR14][R10.64], !P3 ;  /* 0x26f000000a037fae */ /* 0x0009e2000d9a100e */
[----:B------:R-:W-:Y:S01]  /*fc60*/  ISETP.GE.U32.AND P3, PT, R6, 0x7fffff5b, PT ;  /* 0x7fffff5b0600780c */ /* 0x000fe20003f66070 */
[----:B------:R-:W-:-:S02]  /*fc70*/  VIADD R6, R8, 0xffffff96 ;  /* 0xffffff9608067836 */ /* 0x000fc40000000000 */
[C---:B-1----:R-:W-:Y:S01]  /*fc80*/  IMAD.WIDE R14, R25.reuse, 0x4, R38 ;  /* 0x00000004190e7825 */ /* 0x042fe200078e0226 */
[----:B------:R-:W-:Y:S03]  /*fc90*/  LDGSTS.E [R3+0x28800], desc[UR14][R26.64], !P6 ;  /* 0x288000001a037fae */ /* 0x000fe6000f1a100e */
[C---:B----4-:R-:W-:Y:S01]  /*fca0*/  IMAD.WIDE R12, R25.reuse, 0x4, R36 ;  /* 0x00000004190c7825 */ /* 0x050fe200078e0224 */
[----:B------:R-:W-:Y:S01]  /*fcb0*/  STL.64 [R1+0xed0], R14 ;  /* 0x000ed00e01007387 */ /* 0x000fe20000100a00 */
[----:B------:R-:W1:Y:S03]  /*fcc0*/  LDC R10, c[0x0][0x3a0] ;  /* 0x0000e800ff0a7b82 */ /* 0x000e660000000800 */
[----:B------:R-:W-:Y:S04]  /*fcd0*/  STL.64 [R1+0xee0], R12 ;  /* 0x000ee00c01007387 */ /* 0x000fe80000100a00 */
[----:B------:R4:W-:Y:S04]  /*fce0*/  LDGSTS.E [R3+0x28900], desc[UR14][R22.64], !P6 ;  /* 0x2890000016037fae */ /* 0x0009e8000f1a100e */
[----:B------:R-:W-:Y:S04]  /*fcf0*/  LDGSTS.E [R3+0x28a00], desc[UR14][R20.64], !P6 ;  /* 0x28a0000014037fae */ /* 0x000fe8000f1a100e */
[----:B------:R-:W-:Y:S04]  /*fd00*/  LDGSTS.E [R3+0x28b00], desc[UR14][R18.64], !P6 ;  /* 0x28b0000012037fae */ /* 0x000fe8000f1a100e */
[----:B------:R-:W-:Y:S04]  /*fd10*/  LDGSTS.E [R3+0x28c00], desc[UR14][R16.64], !P6 ;  /* 0x28c0000010037fae */ /* 0x000fe8000f1a100e */
[----:B------:R-:W-:Y:S04]  /*fd20*/  LDGSTS.E [R3+0x28d00], desc[UR14][R14.64], !P6 ;  /* 0x28d000000e037fae */ /* 0x000fe8000f1a100e */
[----:B------:R-:W-:Y:S01]  /*fd30*/  LDGSTS.E [R3+0x28e00], desc[UR14][R12.64], !P6 ;  /* 0x28e000000c037fae */ /* 0x000fe2000f1a100e */
[----:B------:R-:W-:-:S05]  /*fd40*/  IMAD.WIDE R8, R25, 0x4, R30 ;  /* 0x0000000419087825 */ /* 0x000fca00078e021e */
[----:B------:R1:W-:Y:S04]  /*fd50*/  STL.64 [R1+0xef0], R8 ;  /* 0x000ef00801007387 */ /* 0x0003e80000100a00 */
[----:B------:R-:W2:Y:S04]  /*fd60*/  LDL.LU.64 R26, [R1+0x500] ;  /* 0x00050000011a7983 */ /* 0x000ea80000300a00 */
[----:B------:R-:W2:Y:S04]  /*fd70*/  LDL.LU.64 R82, [R1+0x4f8] ;  /* 0x0004f80001527983 */ /* 0x000ea80000300a00 */
[----:B------:R-:W2:Y:S04]  /*fd80*/  LDL.LU.64 R30, [R1+0x4f0] ;  /* 0x0004f000011e7983 */ /* 0x000ea80000300a00 */
[----:B------:R-:W2:Y:S04]  /*fd90*/  LDL.LU.64 R38, [R1+0x4e8] ;  /* 0x0004e80001267983 */ /* 0x000ea80000300a00 */
[----:B------:R-:W2:Y:S01]  /*fda0*/  LDL.LU.64 R36, [R1+0x4e0] ;  /* 0x0004e00001247983 */ /* 0x000ea20000300a00 */
[----:B------:R-:W-:-:S03]  /*fdb0*/  IMAD.WIDE R32, R25, 0x4, R32 ;  /* 0x0000000419207825 */ /* 0x000fc600078e0220 */
[----:B------:R1:W-:Y:S01]  /*fdc0*/  LDGSTS.E [R3+0x28f00], desc[UR14][R8.64], !P6 ;  /* 0x28f0000008037fae */ /* 0x0003e2000f1a100e */
[----:B-----5:R-:W-:-:S03]  /*fdd0*/  IMAD.WIDE R28, R25, 0x4, R28 ;  /* 0x00000004191c7825 */ /* 0x020fc600078e021c */
[----:B------:R5:W-:Y:S01]  /*fde0*/  STL.64 [R1+0xf00], R32 ;  /* 0x000f002001007387 */ /* 0x000be20000100a00 */
[----:B----4-:R-:W-:-:S03]  /*fdf0*/  IMAD.WIDE R22, R25, 0x4, R86 ;  /* 0x0000000419167825 */ /* 0x010fc600078e0256 */
[----:B------:R4:W-:Y:S01]  /*fe00*/  STL.64 [R1+0xf10], R28 ;  /* 0x000f101c01007387 */ /* 0x0009e20000100a00 */
[----:B-1----:R-:W1:Y:S01]  /*fe10*/  LDC R9, c[0x0][0x3a0] ;  /* 0x0000e800ff097b82 */ /* 0x002e620000000800 */
[C---:B------:R-:W-:Y:S02]  /*fe20*/  IMAD.WIDE R20, R25.reuse, 0x4, R84 ;  /* 0x0000000419147825 */ /* 0x040fe400078e0254 */
[----:B------:R-:W-:Y:S04]  /*fe30*/  STL.64 [R1+0xf20], R22 ;  /* 0x000f201601007387 */ /* 0x000fe80000100a00 */
[----:B------:R-:W-:Y:S01]  /*fe40*/  LDGSTS.E [R3+0x2a800], desc[UR14][R32.64], !P5 ;  /* 0x2a80000020037fae */ /* 0x000fe2000e9a100e */
[----:B------:R-:W1:Y:S03]  /*fe50*/  LDC R8, c[0x0][0x3a0] ;  /* 0x0000e800ff087b82 */ /* 0x000e660000000800 */
[----:B------:R-:W-:Y:S04]  /*fe60*/  LDGSTS.E [R3+0x2a900], desc[UR14][R28.64], !P5 ;  /* 0x2a9000001c037fae */ /* 0x000fe8000e9a100e */
[----:B------:R-:W-:Y:S04]  /*fe70*/  LDGSTS.E [R3+0x2aa00], desc[UR14][R22.64], !P5 ;  /* 0x2aa0000016037fae */ /* 0x000fe8000e9a100e */
[----:B------:R1:W-:Y:S01]  /*fe80*/  LDGSTS.E [R3+0x2ab00], desc[UR14][R20.64], !P5 ;  /* 0x2ab0000014037fae */ /* 0x0003e2000e9a100e */
[----:B---3--:R-:W-:-:S04]  /*fe90*/  IMAD.WIDE R18, R25, 0x4, R80 ;  /* 0x0000000419127825 */ /* 0x008fc800078e0250 */
[C---:B--2---:R-:W-:Y:S01]  /*fea0*/  IMAD.WIDE R16, R25.reuse, 0x4, R34 ;  /* 0x0000000419107825 */ /* 0x044fe200078e0222 */
[----:B------:R2:W-:Y:S04]  /*feb0*/  LDGSTS.E [R3+0x2ac00], desc[UR14][R18.64], !P5 ;  /* 0x2ac0000012037fae */ /* 0x0005e8000e9a100e */
[----:B------:R-:W3:Y:S01]  /*fec0*/  LDL.LU.64 R34, [R1+0x4d8] ;  /* 0x0004d80001227983 */ /* 0x000ee20000300a00 */
[----:B------:R-:W-:-:S03]  /*fed0*/  IMAD.WIDE R14, R25, 0x4, R78 ;  /* 0x00000004190e7825 */ /* 0x000fc600078e024e */
[----:B------:R1:W-:Y:S04]  /*fee0*/  STL.64 [R1+0xf30], R20 ;  /* 0x000f301401007387 */ /* 0x0003e80000100a00 */
[----:B------:R2:W-:Y:S04]  /*fef0*/  STL.64 [R1+0xf40], R18 ;  /* 0x000f401201007387 */ /* 0x0005e80000100a00 */
[----:B------:R1:W-:Y:S01]  /*ff00*/  STL.64 [R1+0xf50], R16 ;  /* 0x000f501001007387 */ /* 0x0003e20000100a00 */
[----:B------:R-:W-:-:S03]  /*ff10*/  IMAD.WIDE R12, R25, 0x4, R76 ;  /* 0x00000004190c7825 */ /* 0x000fc600078e024c */
[----:B------:R-:W3:Y:S04]  /*ff20*/  LDL.LU.64 R80, [R1+0x4d0] ;  /* 0x0004d00001507983 */ /* 0x000ee80000300a00 */
[----:B------:R3:W-:Y:S04]  /*ff30*/  STL.64 [R1+0xf60], R14 ;  /* 0x000f600e01007387 */ /* 0x0007e80000100a00 */
[----:B------:R1:W-:Y:S04]  /*ff40*/  STL.64 [R1+0xf70], R12 ;  /* 0x000f700c01007387 */ /* 0x0003e80000100a00 */
[----:B-----5:R-:W5:Y:S04]  /*ff50*/  LDL.LU.64 R32, [R1+0x4c8] ;  /* 0x0004c80001207983 */ /* 0x020f680000300a00 */
[----:B----4-:R-:W4:Y:S04]  /*ff60*/  LDL.LU.64 R28, [R1+0x2c0] ;  /* 0x0002c000011c7983 */ /* 0x010f280000300a00 */
[----:B------:R-:W4:Y:S04]  /*ff70*/  LDL.LU.64 R78, [R1+0x2b8] ;  /* 0x0002b800014e7983 */ /* 0x000f280000300a00 */
[----:B------:R-:W4:Y:S04]  /*ff80*/  LDL.LU.64 R76, [R1+0x2b0] ;  /* 0x0002b000014c7983 */ /* 0x000f280000300a00 */
[----:B------:R1:W-:Y:S01]  /*ff90*/  LDGSTS.E [R3+0x2ad00], desc[UR14][R16.64], !P5 ;  /* 0x2ad0000010037fae */ /* 0x0003e2000e9a100e */
[----:B------:R-:W-:Y:S01]  /*ffa0*/  ISETP.GE.U32.AND P6, PT, R6, 0x7fffff57, PT ;  /* 0x7fffff570600780c */ /* 0x000fe20003fc6070 */
[----:B-1----:R-:W-:-:S02]  /*ffb0*/  IMAD.WIDE R20, R25, 0x4, R30 ;  /* 0x0000000419147825 */ /* 0x002fc400078e021e */
[----:B------:R3:W-:Y:S04]  /*ffc0*/  LDGSTS.E [R3+0x2ae00], desc[UR14][R14.64], !P5 ;  /* 0x2ae000000e037fae */ /* 0x0007e8000e9a100e */
[----:B------:R-:W4:Y:S01]  /*ffd0*/  LDL.LU.64 R30, [R1+0x2a8] ;  /* 0x0002a800011e7983 */ /* 0x000f220000300a00 */
[----:B------:R-:W-:-:S03]  /*ffe0*/  IMAD.WIDE R26, R25, 0x4, R26 ;  /* 0x00000004191a7825 */ /* 0x000fc600078e021a */
[----:B------:R1:W-:Y:S01]  /*fff0*/  LDGSTS.E [R3+0x2af00], desc[UR14][R12.64], !P5 ;  /* 0x2af000000c037fae */ /* 0x0003e2000e9a100e */
[----:B------:R-:W-:-:S03]  /*10000*/  IMAD.WIDE R22, R25, 0x4, R82 ;  /* 0x0000000419167825 */ /* 0x000fc600078e0252 */
[----:B------:R1:W-:Y:S01]  /*10010*/  STL.64 [R1+0xfc8], R26 ;  /* 0x000fc81a01007387 */ /* 0x0003e20000100a00 */
[----:B--2---:R-:W-:-:S03]  /*10020*/  IMAD.WIDE R18, R25, 0x4, R38 ;  /* 0x0000000419127825 */ /* 0x004fc600078e0226 */
[----:B------:R2:W-:Y:S01]  /*10030*/  STL.64 [R1+0xfd0], R22 ;  /* 0x000fd01601007387 */ /* 0x0005e20000100a00 */
[----:B------:R-:W-:-:S03]  /*10040*/  IMAD.WIDE R16, R25, 0x4, R36 ;  /* 0x0000000419107825 */ /* 0x000fc600078e0224 */
[----:B------:R1:W-:Y:S01]  /*10050*/  STL.64 [R1+0xfd8], R20 ;  /* 0x000fd81401007387 */ /* 0x0003e20000100a00 */
[----:B------:R-:W-:Y:S02]  /*10060*/  VIADD R6, R7, 0xffffff92 ;  /* 0xffffff9207067836 */ /* 0x000fe40000000000 */
[----:B------:R-:W1:Y:S01]  /*10070*/  LDC R7, c[0x0][0x3a0] ;  /* 0x0000e800ff077b82 */ /* 0x000e620000000800 */
[----:B------:R-:W4:Y:S04]  /*10080*/  LDL.LU.64 R82, [R1+0x2a0] ;  /* 0x0002a00001527983 */ /* 0x000f280000300a00 */
[----:B------:R-:W4:Y:S04]  /*10090*/  LDL.LU.64 R38, [R1+0x298] ;  /* 0x0002980001267983 */ /* 0x000f280000300a00 */
[----:B------:R1:W-:Y:S04]  /*100a0*/  STL.64 [R1+0xfe0], R18 ;  /* 0x000fe01201007387 */ /* 0x0003e80000100a00 */
[----:B------:R1:W-:Y:S01]  /*100b0*/  STL.64 [R1+0xfe8], R16 ;  /* 0x000fe81001007387 */ /* 0x0003e20000100a00 */
[----:B------:R-:W-:-:S03]  /*100c0*/  ISETP.GE.U32.AND P5, PT, R6, 0x7fffff53, PT ;  /* 0x7fffff530600780c */ /* 0x000fc60003fa6070 */
[----:B------:R-:W4:Y:S01]  /*100d0*/  LDL.LU.64 R36, [R1+0x290] ;  /* 0x0002900001247983 */ /* 0x000f220000300a00 */
[----:B------:R-:W-:-:S03]  /*100e0*/  IADD3 R6, PT, PT, R10, -0x72, RZ ;  /* 0xffffff8e0a067810 */ /* 0x000fc60007ffe0ff */
[----:B------:R-:W-:Y:S04]  /*100f0*/  LDGSTS.E [R3+0x2c800], desc[UR14][R26.64], !P4 ;  /* 0x2c8000001a037fae */ /* 0x000fe8000e1a100e */
[----:B------:R2:W-:Y:S04]  /*10100*/  LDGSTS.E [R3+0x2c900], desc[UR14][R22.64], !P4 ;  /* 0x2c90000016037fae */ /* 0x0005e8000e1a100e */
[----:B------:R1:W-:Y:S04]  /*10110*/  LDGSTS.E [R3+0x2ca00], desc[UR14][R20.64], !P4 ;  /* 0x2ca0000014037fae */ /* 0x0003e8000e1a100e */
[----:B------:R1:W-:Y:S01]  /*10120*/  LDGSTS.E [R3+0x2cb00], desc[UR14][R18.64], !P4 ;  /* 0x2cb0000012037fae */ /* 0x0003e2000e1a100e */
[----:B---3--:R-:W-:-:S03]  /*10130*/  IMAD.WIDE R14, R25, 0x4, R34 ;  /* 0x00000004190e7825 */ /* 0x008fc600078e0222 */
[----:B------:R-:W3:Y:S04]  /*10140*/  LDL.LU.64 R34, [R1+0x288] ;  /* 0x0002880001227983 */ /* 0x000ee80000300a00 */
[----:B------:R2:W-:Y:S04]  /*10150*/  STL.64 [R1+0xff0], R14 ;  /* 0x000ff00e01007387 */ /* 0x0005e80000100a00 */
[----:B------:R2:W-:Y:S04]  /*10160*/  LDGSTS.E [R3+0x2cc00], desc[UR14][R16.64], !P4 ;  /* 0x2cc0000010037fae */ /* 0x0005e8000e1a100e */
[----:B------:R2:W-:Y:S01]  /*10170*/  LDGSTS.E [R3+0x2cd00], desc[UR14][R14.64], !P4 ;  /* 0x2cd000000e037fae */ /* 0x0005e2000e1a100e */
[----:B-1----:R-:W-:-:S05]  /*10180*/  IMAD.WIDE R12, R25, 0x4, R80 ;  /* 0x00000004190c7825 */ /* 0x002fca00078e0250 */
[----:B------:R1:W-:Y:S04]  /*10190*/  STL.64 [R1+0xff8], R12 ;  /* 0x000ff80c01007387 */ /* 0x0003e80000100a00 */
[----:B------:R1:W-:Y:S01]  /*101a0*/  LDGSTS.E [R3+0x2ce00], desc[UR14][R12.64], !P4 ;  /* 0x2ce000000c037fae */ /* 0x0003e2000e1a100e */
[----:B-----5:R-:W-:-:S05]  /*101b0*/  IMAD.WIDE R10, R25, 0x4, R32 ;  /* 0x00000004190a7825 */ /* 0x020fca00078e0220 */
[----:B------:R3:W-:Y:S01]  /*101c0*/  STL.64 [R1+0x1000], R10 ;  /* 0x0010000a01007387 */ /* 0x0007e20000100a00 */
[----:B----4-:R-:W-:-:S03]  /*101d0*/  IMAD.WIDE R28, R25, 0x4, R28 ;  /* 0x00000004191c7825 */ /* 0x010fc600078e021c */
[----:B------:R-:W4:Y:S01]  /*101e0*/  LDL.LU.64 R26, [R1+0x240] ;  /* 0x00024000011a7983 */ /* 0x000f220000300a00 */
[----:B--2---:R-:W-:-:S03]  /*101f0*/  IMAD.WIDE R22, R25, 0x4, R78 ;  /* 0x0000000419167825 */ /* 0x004fc600078e024e */
[----:B------:R-:W2:Y:S04]  /*10200*/  LDL.LU.64 R80, [R1+0x238] ;  /* 0x0002380001507983 */ /* 0x000ea80000300a00 */
[----:B------:R-:W5:Y:S01]  /*10210*/  LDL.LU.64 R32, [R1+0x230] ;  /* 0x0002300001207983 */ /* 0x000f620000300a00 */
[----:B------:R-:W-:-:S03]  /*10220*/  IMAD.WIDE R20, R25, 0x4, R76 ;  /* 0x0000000419147825 */ /* 0x000fc600078e024c */
[----:B------:R-:W5:Y:S04]  /*10230*/  LDL.LU.64 R78, [R1+0x228] ;  /* 0x00022800014e7983 */ /* 0x000f680000300a00 */
[----:B------:R1:W-:Y:S04]  /*10240*/  STL.64 [R1+0x10c8], R28 ;  /* 0x0010c81c01007387 */ /* 0x0003e80000100a00 */
[----:B------:R-:W5:Y:S04]  /*10250*/  LDL.LU.64 R76, [R1+0x220] ;  /* 0x00022000014c7983 */ /* 0x000f680000300a00 */
[----:B------:R2:W-:Y:S04]  /*10260*/  STL.64 [R1+0x10d0], R22 ;  /* 0x0010d01601007387 */ /* 0x0005e80000100a00 */
[----:B------:R3:W-:Y:S04]  /*10270*/  LDGSTS.E [R3+0x2cf00], desc[UR14][R10.64], !P4 ;  /* 0x2cf000000a037fae */ /* 0x0007e8000e1a100e */
[----:B------:R-:W-:Y:S04]  /*10280*/  LDGSTS.E [R3+0x2e800], desc[UR14][R28.64], !P0 ;  /* 0x2e8000001c037fae */ /* 0x000fe8000c1a100e */
[----:B------:R2:W-:Y:S04]  /*10290*/  LDGSTS.E [R3+0x2e900], desc[UR14][R22.64], !P0 ;  /* 0x2e90000016037fae */ /* 0x0005e8000c1a100e */
[----:B------:R5:W-:Y:S01]  /*102a0*/  LDGSTS.E [R3+0x2ea00], desc[UR14][R20.64], !P0 ;  /* 0x2ea0000014037fae */ /* 0x000be2000c1a100e */
[----:B------:R-:W-:-:S03]  /*102b0*/  IMAD.WIDE R18, R25, 0x4, R30 ;  /* 0x0000000419127825 */ /* 0x000fc600078e021e */
[----:B------:R-:W5:Y:S04]  /*102c0*/  LDL.LU.64 R30, [R1+0x218] ;  /* 0x00021800011e7983 */ /* 0x000f680000300a00 */
[----:B------:R5:W-:Y:S04]  /*102d0*/  STL.64 [R1+0x10d8], R20 ;  /* 0x0010d81401007387 */ /* 0x000be80000100a00 */
[----:B------:R1:W-:Y:S04]  /*102e0*/  STL.64 [R1+0x10e0], R18 ;  /* 0x0010e01201007387 */ /* 0x0003e80000100a00 */
[----:B------:R1:W-:Y:S01]  /*102f0*/  LDGSTS.E [R3+0x2eb00], desc[UR14][R18.64], !P0 ;  /* 0x2eb0000012037fae */ /* 0x0003e2000c1a100e */
[----:B------:R-:W-:-:S04]  /*10300*/  IMAD.WIDE R16, R25, 0x4, R82 ;  /* 0x0000000419107825 */ /* 0x000fc800078e0252 */
[C---:B------:R-:W-:Y:S01]  /*10310*/  IMAD.WIDE R14, R25.reuse, 0x4, R38 ;  /* 0x00000004190e7825 */ /* 0x040fe200078e0226 */
[----:B------:R2:W-:Y:S04]  /*10320*/  STL.64 [R1+0x10e8], R16 ;  /* 0x0010e81001007387 */ /* 0x0005e80000100a00 */
[----:B------:R-:W5:Y:S01]  /*10330*/  LDL.LU.64 R38, [R1+0x210] ;  /* 0x0002100001267983 */ /* 0x000f620000300a00 */
[----:B-1----:R-:W-:-:S03]  /*10340*/  IMAD.WIDE R12, R25, 0x4, R36 ;  /* 0x00000004190c7825 */ /* 0x002fc600078e0224 */
[----:B------:R1:W-:Y:S04]  /*10350*/  STL.64 [R1+0x10f0], R14 ;  /* 0x0010f00e01007387 */ /* 0x0003e80000100a00 */
[----:B------:R1:W-:Y:S04]  /*10360*/  STL.64 [R1+0x10f8], R12 ;  /* 0x0010f80c01007387 */ /* 0x0003e80000100a00 */
[----:B------:R-:W5:Y:S04]  /*10370*/  LDL.LU.64 R36, [R1+0x208] ;  /* 0x0002080001247983 */ /* 0x000f680000300a00 */
[----:B------:R1:W-:Y:S04]  /*10380*/  LDGSTS.E [R3+0x2ec00], desc[UR14][R16.64], !P0 ;  /* 0x2ec0000010037fae */ /* 0x0003e8000c1a100e */
[----:B------:R1:W-:Y:S01]  /*10390*/  LDGSTS.E [R3+0x2ed00], desc[UR14][R14.64], !P0 ;  /* 0x2ed000000e037fae */ /* 0x0003e2000c1a100e */
[----:B---3--:R-:W-:-:S03]  /*103a0*/  IMAD.WIDE R10, R25, 0x4, R34 ;  /* 0x00000004190a7825 */ /* 0x008fc600078e0222 */
[----:B------:R3:W-:Y:S04]  /*103b0*/  LDGSTS.E [R3+0x2ee00], desc[UR14][R12.64], !P0 ;  /* 0x2ee000000c037fae */ /* 0x0007e8000c1a100e */
[----:B------:R1:W-:Y:S04]  /*103c0*/  STL.64 [R1+0x1100], R10 ;  /* 0x0011000a01007387 */ /* 0x0003e80000100a00 */
[----:B------:R-:W5:Y:S04]  /*103d0*/  LDL.LU.64 R28, [R1+0x1c0] ;  /* 0x0001c000011c7983 */ /* 0x000f680000300a00 */
[----:B------:R-:W5:Y:S04]  /*103e0*/  LDL.LU.64 R84, [R1+0x1b8] ;  /* 0x0001b80001547983 */ /* 0x000f680000300a00 */
[----:B------:R-:W5:Y:S04]  /*103f0*/  LDL.LU.64 R82, [R1+0x1b0] ;  /* 0x0001b00001527983 */ /* 0x000f680000300a00 */
[----:B------:R-:W5:Y:S04]  /*10400*/  LDL.LU.64 R34, [R1+0x1a8] ;  /* 0x0001a80001227983 */ /* 0x000f680000300a00 */
[----:B------:R1:W-:Y:S01]  /*10410*/  LDGSTS.E [R3+0x2ef00], desc[UR14][R10.64], !P0 ;  /* 0x2ef000000a037fae */ /* 0x0003e2000c1a100e */
[----:B----4-:R-:W-:-:S04]  /*10420*/  IMAD.WIDE R26, R25, 0x4, R26 ;  /* 0x00000004191a7825 */ /* 0x010fc800078e021a */
[C---:B--2---:R-:W-:Y:S01]  /*10430*/  IMAD.WIDE R22, R25.reuse, 0x4, R80 ;  /* 0x0000000419167825 */ /* 0x044fe200078e0250 */
[----:B------:R-:W-:Y:S03]  /*10440*/  LDGSTS.E [R3+0x30800], desc[UR14][R26.64], !P1 ;  /* 0x308000001a037fae */ /* 0x000fe6000c9a100e */
[C---:B-----5:R-:W-:Y:S01]  /*10450*/  IMAD.WIDE R20, R25.reuse, 0x4, R32 ;  /* 0x0000000419147825 */ /* 0x060fe200078e0220 */
[----:B------:R2:W-:Y:S03]  /*10460*/  LDGSTS.E [R3+0x30900], desc[UR14][R22.64], !P1 ;  /* 0x3090000016037fae */ /* 0x0005e6000c9a100e */
[C---:B------:R-:W-:Y:S01]  /*10470*/  IMAD.WIDE R18, R25.reuse, 0x4, R78 ;  /* 0x0000000419127825 */ /* 0x040fe200078e024e */
[----:B------:R-:W4:Y:S04]  /*10480*/  LDL.LU.64 R32, [R1+0x1a0] ;  /* 0x0001a00001207983 */ /* 0x000f280000300a00 */
[----:B------:R5:W-:Y:S04]  /*10490*/  STL.64 [R1+0x11c8], R26 ;  /* 0x0011c81a01007387 */ /* 0x000be80000100a00 */
[----:B------:R2:W-:Y:S04]  /*104a0*/  STL.64 [R1+0x11d0], R22 ;  /* 0x0011d01601007387 */ /* 0x0005e80000100a00 */
[----:B------:R2:W-:Y:S04]  /*104b0*/  STL.64 [R1+0x11d8], R20 ;  /* 0x0011d81401007387 */ /* 0x0005e80000100a00 */
[----:B------:R-:W4:Y:S04]  /*104c0*/  LDL.LU.64 R80, [R1+0x198] ;  /* 0x0001980001507983 */ /* 0x000f280000300a00 */
[----:B------:R2:W-:Y:S01]  /*104d0*/  STL.64 [R1+0x11e0], R18 ;  /* 0x0011e01201007387 */ /* 0x0005e20000100a00 */
[----:B-1----:R-:W-:-:S03]  /*104e0*/  IMAD.WIDE R16, R25, 0x4, R76 ;  /* 0x0000000419107825 */ /* 0x002fc600078e024c */
[----:B------:R1:W-:Y:S04]  /*104f0*/  LDGSTS.E [R3+0x30a00], desc[UR14][R20.64], !P1 ;  /* 0x30a0000014037fae */ /* 0x0003e8000c9a100e */
[----:B------:R1:W-:Y:S04]  /*10500*/  LDGSTS.E [R3+0x30b00], desc[UR14][R18.64], !P1 ;  /* 0x30b0000012037fae */ /* 0x0003e8000c9a100e */
[----:B------:R4:W-:Y:S01]  /*10510*/  LDGSTS.E [R3+0x30c00], desc[UR14][R16.64], !P1 ;  /* 0x30c0000010037fae */ /* 0x0009e2000c9a100e */
[----:B------:R-:W-:-:S03]  /*10520*/  IMAD.WIDE R14, R25, 0x4, R30 ;  /* 0x00000004190e7825 */ /* 0x000fc600078e021e */
[----:B------:R-:W4:Y:S04]  /*10530*/  LDL.LU.64 R30, [R1+0x190] ;  /* 0x00019000011e7983 */ /* 0x000f280000300a00 */
[----:B------:R4:W-:Y:S04]  /*10540*/  STL.64 [R1+0x11e8], R16 ;  /* 0x0011e81001007387 */ /* 0x0009e80000100a00 */
[----:B------:R1:W-:Y:S04]  /*10550*/  STL.64 [R1+0x11f0], R14 ;  /* 0x0011f00e01007387 */ /* 0x0003e80000100a00 */
[----:B------:R-:W4:Y:S04]  /*10560*/  LDL.LU.64 R78, [R1+0x188] ;  /* 0x00018800014e7983 */ /* 0x000f280000300a00 */
[----:B------:R1:W-:Y:S01]  /*10570*/  LDGSTS.E [R3+0x30d00], desc[UR14][R14.64], !P1 ;  /* 0x30d000000e037fae */ /* 0x0003e2000c9a100e */
[----:B---3--:R-:W-:-:S05]  /*10580*/  IMAD.WIDE R12, R25, 0x4, R38 ;  /* 0x00000004190c7825 */ /* 0x008fca00078e0226 */
[----:B------:R3:W-:Y:S04]  /*10590*/  STL.64 [R1+0x11f8], R12 ;  /* 0x0011f80c01007387 */ /* 0x0007e80000100a00 */
[----:B------:R3:W-:Y:S01]  /*105a0*/  LDGSTS.E [R3+0x30e00], desc[UR14][R12.64], !P1 ;  /* 0x30e000000c037fae */ /* 0x0007e2000c9a100e */
[----:B------:R-:W-:-:S05]  /*105b0*/  IMAD.WIDE R10, R25, 0x4, R36 ;  /* 0x00000004190a7825 */ /* 0x000fca00078e0224 */
[----:B------:R-:W-:Y:S04]  /*105c0*/  STL.64 [R1+0x1200], R10 ;  /* 0x0012000a01007387 */ /* 0x000fe80000100a00 */
[----:B-----5:R-:W5:Y:S04]  /*105d0*/  LDL.LU.64 R26, [R1+0x140] ;  /* 0x00014000011a7983 */ /* 0x020f680000300a00 */
[----:B------:R-:W5:Y:S04]  /*105e0*/  LDL.LU.64 R76, [R1+0x138] ;  /* 0x00013800014c7983 */ /* 0x000f680000300a00 */
[----:B------:R-:W5:Y:S01]  /*105f0*/  LDL.LU.64 R38, [R1+0x130] ;  /* 0x0001300001267983 */ /* 0x000f620000300a00 */
[----:B------:R-:W-:-:S03]  /*10600*/  IMAD.WIDE R28, R25, 0x4, R28 ;  /* 0x00000004191c7825 */ /* 0x000fc600078e021c */
[----:B------:R-:W5:Y:S01]  /*10610*/  LDL.LU.64 R36, [R1+0x128] ;  /* 0x0001280001247983 */ /* 0x000f620000300a00 */
[----:B--2---:R-:W-:-:S03]  /*10620*/  IMAD.WIDE R22, R25, 0x4, R84 ;  /* 0x0000000419167825 */ /* 0x004fc600078e0254 */
[----:B------:R2:W-:Y:S01]  /*10630*/  STL.64 [R1+0x12c8], R28 ;  /* 0x0012c81c01007387 */ /* 0x0005e20000100a00 */
[----:B-1----:R-:W-:-:S03]  /*10640*/  IMAD.WIDE R20, R25, 0x4, R82 ;  /* 0x0000000419147825 */ /* 0x002fc600078e0252 */
[----:B------:R1:W-:Y:S01]  /*10650*/  LDGSTS.E [R3+0x30f00], desc[UR14][R10.64], !P1 ;  /* 0x30f000000a037fae */ /* 0x0003e2000c9a100e */
[----:B------:R-:W-:-:S03]  /*10660*/  IMAD.WIDE R18, R25, 0x4, R34 ;  /* 0x0000000419127825 */ /* 0x000fc600078e0222 */
[----:B------:R-:W-:Y:S04]  /*10670*/  LDGSTS.E [R3+0x32800], desc[UR14][R28.64], !P3 ;  /* 0x328000001c037fae */ /* 0x000fe8000d9a100e */
[----:B------:R-:W5:Y:S04]  /*10680*/  LDL.LU.64 R34, [R1+0x120] ;  /* 0x0001200001227983 */ /* 0x000f680000300a00 */
[----:B------:R1:W-:Y:S04]  /*10690*/  STL.64 [R1+0x12d0], R22 ;  /* 0x0012d01601007387 */ /* 0x0003e80000100a00 */
[----:B------:R1:W-:Y:S04]  /*106a0*/  STL.64 [R1+0x12d8], R20 ;  /* 0x0012d81401007387 */ /* 0x0003e80000100a00 */
[----:B------:R1:W-:Y:S04]  /*106b0*/  LDGSTS.E [R3+0x32900], desc[UR14][R22.64], !P3 ;  /* 0x3290000016037fae */ /* 0x0003e8000d9a100e */
[----:B------:R1:W-:Y:S04]  /*106c0*/  LDGSTS.E [R3+0x32a00], desc[UR14][R20.64], !P3 ;  /* 0x32a0000014037fae */ /* 0x0003e8000d9a100e */
[----:B------:R1:W-:Y:S01]  /*106d0*/  LDGSTS.E [R3+0x32b00], desc[UR14][R18.64], !P3 ;  /* 0x32b0000012037fae */ /* 0x0003e2000d9a100e */
[----:B----4-:R-:W-:-:S03]  /*106e0*/  IMAD.WIDE R16, R25, 0x4, R32 ;  /* 0x0000000419107825 */ /* 0x010fc600078e0220 */
[----:B------:R-:W4:Y:S04]  /*106f0*/  LDL.LU.64 R32, [R1+0x118] ;  /* 0x0001180001207983 */ /* 0x000f280000300a00 */
[----:B------:R1:W-:Y:S04]  /*10700*/  STL.64 [R1+0x12e0], R18 ;  /* 0x0012e01201007387 */ /* 0x0003e80000100a00 */
[----:B------:R1:W-:Y:S04]  /*10710*/  STL.64 [R1+0x12e8], R16 ;  /* 0x0012e81001007387 */ /* 0x0003e80000100a00 */
[----:B------:R1:W-:Y:S01]  /*10720*/  LDGSTS.E [R3+0x32c00], desc[UR14][R16.64], !P3 ;  /* 0x32c0000010037fae */ /* 0x0003e2000d9a100e */
[----:B------:R-:W-:-:S05]  /*10730*/  IMAD.WIDE R14, R25, 0x4, R80 ;  /* 0x00000004190e7825 */ /* 0x000fca00078e0250 */
[----:B------:R4:W-:Y:S01]  /*10740*/  LDGSTS.E [R3+0x32d00], desc[UR14][R14.64], !P3 ;  /* 0x32d000000e037fae */ /* 0x0009e2000d9a100e */
[----:B---3--:R-:W-:-:S03]  /*10750*/  IMAD.WIDE R12, R25, 0x4, R30 ;  /* 0x00000004190c7825 */ /* 0x008fc600078e021e */
[----:B------:R-:W3:Y:S04]  /*10760*/  LDL.LU.64 R30, [R1+0x110] ;  /* 0x00011000011e7983 */ /* 0x000ee80000300a00 */
[----:B------:R4:W-:Y:S04]  /*10770*/  STL.64 [R1+0x12f0], R14 ;  /* 0x0012f00e01007387 */ /* 0x0009e80000100a00 */
[----:B------:R3:W-:Y:S04]  /*10780*/  STL.64 [R1+0x12f8], R12 ;  /* 0x0012f80c01007387 */ /* 0x0007e80000100a00 */
[----:B--2---:R-:W2:Y:S01]  /*10790*/  LDL.LU.64 R28, [R1+0x108] ;  /* 0x00010800011c7983 */ /* 0x004ea20000300a00 */
[----:B-1----:R-:W-:-:S03]  /*107a0*/  IMAD.WIDE R10, R25, 0x4, R78 ;  /* 0x00000004190a7825 */ /* 0x002fc600078e024e */
[----:B------:R3:W-:Y:S04]  /*107b0*/  LDGSTS.E [R3+0x32e00], desc[UR14][R12.64], !P3 ;  /* 0x32e000000c037fae */ /* 0x0007e8000d9a100e */
[----:B------:R2:W-:Y:S04]  /*107c0*/  STL.64 [R1+0x1300], R10 ;  /* 0x0013000a01007387 */ /* 0x0005e80000100a00 */
[----:B------:R2:W-:Y:S01]  /*107d0*/  LDGSTS.E [R3+0x32f00], desc[UR14][R10.64], !P3 ;  /* 0x32f000000a037fae */ /* 0x0005e2000d9a100e */
[----:B-----5:R-:W-:-:S04]  /*107e0*/  IMAD.WIDE R26, R25, 0x4, R26 ;  /* 0x00000004191a7825 */ /* 0x020fc800078e021a */
[C---:B------:R-:W-:Y:S01]  /*107f0*/  IMAD.WIDE R22, R25.reuse, 0x4, R76 ;  /* 0x0000000419167825 */ /* 0x040fe200078e024c */
[----:B------:R1:W-:Y:S03]  /*10800*/  STL.64 [R1+0x13c8], R26 ;  /* 0x0013c81a01007387 */ /* 0x0003e60000100a00 */
[C---:B------:R-:W-:Y:S01]  /*10810*/  IMAD.WIDE R20, R25.reuse, 0x4, R38 ;  /* 0x0000000419147825 */ /* 0x040fe200078e0226 */
[----:B------:R-:W5:Y:S03]  /*10820*/  LDL.LU.64 R78, [R1+0xc0] ;  /* 0x0000c000014e7983 */ /* 0x000f660000300a00 */
[C---:B------:R-:W-:Y:S01]  /*10830*/  IMAD.WIDE R18, R25.reuse, 0x4, R36 ;  /* 0x0000000419127825 */ /* 0x040fe200078e0224 */
[----:B------:R1:W-:Y:S04]  /*10840*/  STL.64 [R1+0x13d0], R22 ;  /* 0x0013d01601007387 */ /* 0x0003e80000100a00 */
[----:B------:R-:W5:Y:S04]  /*10850*/  LDL.LU.64 R92, [R1+0xb8] ;  /* 0x0000b800015c7983 */ /* 0x000f680000300a00 */
[----:B------:R1:W-:Y:S04]  /*10860*/  STL.64 [R1+0x13d8], R20 ;  /* 0x0013d81401007387 */ /* 0x0003e80000100a00 */
[----:B------:R-:W5:Y:S01]  /*10870*/  LDL.LU.64 R90, [R1+0xb0] ;  /* 0x0000b000015a7983 */ /* 0x000f620000300a00 */
[----:B------:R-:W-:-:S03]  /*10880*/  IMAD.WIDE R16, R25, 0x4, R34 ;  /* 0x0000000419107825 */ /* 0x000fc600078e0222 */
[----:B------:R1:W-:Y:S04]  /*10890*/  STL.64 [R1+0x13e0], R18 ;  /* 0x0013e01201007387 */ /* 0x0003e80000100a00 */
[----:B------:R-:W5:Y:S04]  /*108a0*/  LDL.LU.64 R88, [R1+0xa8] ;  /* 0x0000a80001587983 */ /* 0x000f680000300a00 */
[----:B------:R-:W5:Y:S04]  /*108b0*/  LDL.LU.64 R86, [R1+0xa0] ;  /* 0x0000a00001567983 */ /* 0x000f680000300a00 */
[----:B------:R-:W5:Y:S04]  /*108c0*/  LDL.LU.64 R84, [R1+0x98] ;  /* 0x0000980001547983 */ /* 0x000f680000300a00 */
[----:B------:R1:W-:Y:S04]  /*108d0*/  STL.64 [R1+0x13e8], R16 ;  /* 0x0013e81001007387 */ /* 0x0003e80000100a00 */
[----:B------:R-:W5:Y:S01]  /*108e0*/  LDL.LU.64 R82, [R1+0x90] ;  /* 0x0000900001527983 */ /* 0x000f620000300a00 */
[----:B----4-:R-:W-:-:S03]  /*108f0*/  IMAD.WIDE R14, R25, 0x4, R32 ;  /* 0x00000004190e7825 */ /* 0x010fc600078e0220 */
[----:B------:R-:W-:Y:S04]  /*10900*/  LDGSTS.E [R3+0x34800], desc[UR14][R26.64], !P6 ;  /* 0x348000001a037fae */ /* 0x000fe8000f1a100e */
[----:B------:R4:W-:Y:S04]  /*10910*/  STL.64 [R1+0x13f0], R14 ;  /* 0x0013f00e01007387 */ /* 0x0009e80000100a00 */
[----:B------:R-:W5:Y:S01]  /*10920*/  LDL.LU.64 R80, [R1+0x88] ;  /* 0x0000880001507983 */ /* 0x000f620000300a00 */
[----:B------:R-:W-:-:S03]  /*10930*/  ISETP.GE.U32.AND P4, PT, R6, 0x7fffff4f, PT ;  /* 0x7fffff4f0600780c */ /* 0x000fc60003f86070 */
[----:B------:R1:W-:Y:S04]  /*10940*/  LDGSTS.E [R3+0x34900], desc[UR14][R22.64], !P6 ;  /* 0x3490000016037fae */ /* 0x0003e8000f1a100e */
[----:B------:R1:W-:Y:S01]  /*10950*/  LDGSTS.E [R3+0x34a00], desc[UR14][R20.64], !P6 ;  /* 0x34a0000014037fae */ /* 0x0003e2000f1a100e */
[----:B---3--:R-:W-:-:S03]  /*10960*/  IMAD.WIDE R12, R25, 0x4, R30 ;  /* 0x00000004190c7825 */ /* 0x008fc600078e021e */
[----:B------:R3:W-:Y:S04]  /*10970*/  LDGSTS.E [R3+0x34b00], desc[UR14][R18.64], !P6 ;  /* 0x34b0000012037fae */ /* 0x0007e8000f1a100e */
[----:B------:R1:W-:Y:S01]  /*10980*/  STL.64 [R1+0x13f8], R12 ;  /* 0x0013f80c01007387 */ /* 0x0003e20000100a00 */
[----:B--2---:R-:W-:-:S03]  /*10990*/  IMAD.WIDE R10, R25, 0x4, R28 ;  /* 0x00000004190a7825 */ /* 0x004fc600078e021c */
[----:B------:R2:W-:Y:S04]  /*109a0*/  LDGSTS.E [R3+0x34c00], desc[UR14][R16.64], !P6 ;  /* 0x34c0000010037fae */ /* 0x0005e8000f1a100e */
[----:B------:R2:W-:Y:S04]  /*109b0*/  STL.64 [R1+0x1400], R10 ;  /* 0x0014000a01007387 */ /* 0x0005e80000100a00 */
[----:B-1----:R-:W5:Y:S04]  /*109c0*/  LDL.LU.64 R26, [R1+0x40] ;  /* 0x00004000011a7983 */ /* 0x002f680000300a00 */
[----:B------:R-:W5:Y:S04]  /*109d0*/  LDL.LU.64 R76, [R1+0x38] ;  /* 0x00003800014c7983 */ /* 0x000f680000300a00 */
[----:B------:R-:W5:Y:S04]  /*109e0*/  LDL.LU.64 R38, [R1+0x30] ;  /* 0x0000300001267983 */ /* 0x000f680000300a00 */
[----:B------:R-:W5:Y:S04]  /*109f0*/  LDL.LU.64 R36, [R1+0x28] ;  /* 0x0000280001247983 */ /* 0x000f680000300a00 */
[----:B------:R-:W5:Y:S04]  /*10a00*/  LDL.LU.64 R34, [R1+0x20] ;  /* 0x0000200001227983 */ /* 0x000f680000300a00 */
[----:B------:R-:W5:Y:S04]  /*10a10*/  LDL.LU.64 R32, [R1+0x18] ;  /* 0x0000180001207983 */ /* 0x000f680000300a00 */
[----:B------:R-:W5:Y:S04]  /*10a20*/  LDL.LU.64 R30, [R1+0x10] ;  /* 0x00001000011e7983 */ /* 0x000f680000300a00 */
[----:B------:R-:W5:Y:S01]  /*10a30*/  LDL.LU.64 R28, [R1+0x8] ;  /* 0x00000800011c7983 */ /* 0x000f620000300a00 */
[----:B------:R-:W-:-:S02]  /*10a40*/  VIADD R6, R9, 0xffffff8a ;  /* 0xffffff8a09067836 */ /* 0x000fc40000000000 */
[----:B------:R-:W1:Y:S01]  /*10a50*/  LDC R9, c[0x0][0x3a0] ;  /* 0x0000e800ff097b82 */ /* 0x000e620000000800 */
[----:B------:R4:W-:Y:S01]  /*10a60*/  LDGSTS.E [R3+0x34d00], desc[UR14][R14.64], !P6 ;  /* 0x34d000000e037fae */ /* 0x0009e2000f1a100e */
[----:B-----5:R-:W-:-:S03]  /*10a70*/  IMAD.WIDE R78, R25, 0x4, R78 ;  /* 0x00000004194e7825 */ /* 0x020fc600078e024e */
[----:B------:R5:W-:Y:S01]  /*10a80*/  LDGSTS.E [R3+0x34e00], desc[UR14][R12.64], !P6 ;  /* 0x34e000000c037fae */ /* 0x000be2000f1a100e */
[----:B------:R-:W-:-:S03]  /*10a90*/  IMAD.WIDE R22, R25, 0x4, R92 ;  /* 0x0000000419167825 */ /* 0x000fc600078e025c */
[----:B------:R-:W-:Y:S04]  /*10aa0*/  STL.64 [R1+0x14d0], R78 ;  /* 0x0014d04e01007387 */ /* 0x000fe80000100a00 */
[----:B------:R1:W-:Y:S01]  /*10ab0*/  LDGSTS.E [R3+0x34f00], desc[UR14][R10.64], !P6 ;  /* 0x34f000000a037fae */ /* 0x0003e2000f1a100e */
[----:B------:R-:W-:-:S03]  /*10ac0*/  IMAD.WIDE R20, R25, 0x4, R90 ;  /* 0x0000000419147825 */ /* 0x000fc600078e025a */
[----:B------:R1:W-:Y:S01]  /*10ad0*/  STL.64 [R1+0x14d8], R22 ;  /* 0x0014d81601007387 */ /* 0x0003e20000100a00 */
[----:B---3--:R-:W-:-:S03]  /*10ae0*/  IMAD.WIDE R18, R25, 0x4, R88 ;  /* 0x0000000419127825 */ /* 0x008fc600078e0258 */
[----:B------:R3:W-:Y:S01]  /*10af0*/  STL.64 [R1+0x14e0], R20 ;  /* 0x0014e01401007387 */ /* 0x0007e20000100a00 */
[----:B--2---:R-:W-:-:S03]  /*10b00*/  IMAD.WIDE R16, R25, 0x4, R86 ;  /* 0x0000000419107825 */ /* 0x004fc600078e0256 */
[----:B------:R-:W-:Y:S01]  /*10b10*/  LDGSTS.E [R3+0x36800], desc[UR14][R78.64], !P5 ;  /* 0x368000004e037fae */ /* 0x000fe2000e9a100e */
[----:B----4-:R-:W-:-:S03]  /*10b20*/  IMAD.WIDE R14, R25, 0x4, R84 ;  /* 0x00000004190e7825 */ /* 0x010fc600078e0254 */
[----:B------:R2:W-:Y:S01]  /*10b30*/  STL.64 [R1+0x14e8], R18 ;  /* 0x0014e81201007387 */ /* 0x0005e20000100a00 */
[----:B------:R-:W-:-:S03]  /*10b40*/  ISETP.GE.U32.AND P0, PT, R6, 0x7fffff4b, PT ;  /* 0x7fffff4b0600780c */ /* 0x000fc60003f06070 */
[----:B------:R4:W-:Y:S01]  /*10b50*/  LDGSTS.E [R3+0x36900], desc[UR14][R22.64], !P5 ;  /* 0x3690000016037fae */ /* 0x0009e2000e9a100e */
[----:B-----5:R-:W-:-:S03]  /*10b60*/  IMAD.WIDE R12, R25, 0x4, R82 ;  /* 0x00000004190c7825 */ /* 0x020fc600078e0252 */
[----:B------:R5:W-:Y:S04]  /*10b70*/  STL.64 [R1+0x14f0], R16 ;  /* 0x0014f01001007387 */ /* 0x000be80000100a00 */
[----:B------:R3:W-:Y:S04]  /*10b80*/  LDGSTS.E [R3+0x36a00], desc[UR14][R20.64], !P5 ;  /* 0x36a0000014037fae */ /* 0x0007e8000e9a100e */
[----:B------:R2:W-:Y:S01]  /*10b90*/  STL.64 [R1+0x14f8], R14 ;  /* 0x0014f80e01007387 */ /* 0x0005e20000100a00 */
[----:B-1----:R-:W-:-:S03]  /*10ba0*/  IMAD.WIDE R10, R25, 0x4, R80 ;  /* 0x00000004190a7825 */ /* 0x002fc600078e0250 */
[----:B------:R2:W-:Y:S04]  /*10bb0*/  LDGSTS.E [R3+0x36b00], desc[UR14][R18.64], !P5 ;  /* 0x36b0000012037fae */ /* 0x0005e8000e9a100e */
[----:B------:R1:W-:Y:S04]  /*10bc0*/  STL.64 [R1+0x1500], R12 ;  /* 0x0015000c01007387 */ /* 0x0003e80000100a00 */
[----:B------:R5:W-:Y:S04]  /*10bd0*/  LDGSTS.E [R3+0x36c00], desc[UR14][R16.64], !P5 ;  /* 0x36c0000010037fae */ /* 0x000be8000e9a100e */
[----:B------:R1:W-:Y:S04]  /*10be0*/  STL.64 [R1+0x1508], R10 ;  /* 0x0015080a01007387 */ /* 0x0003e80000100a00 */
[----:B------:R1:W-:Y:S04]  /*10bf0*/  LDGSTS.E [R3+0x36d00], desc[UR14][R14.64], !P5 ;  /* 0x36d000000e037fae */ /* 0x0003e8000e9a100e */
[----:B------:R1:W-:Y:S04]  /*10c00*/  LDGSTS.E [R3+0x36e00], desc[UR14][R12.64], !P5 ;  /* 0x36e000000c037fae */ /* 0x0003e8000e9a100e */
[----:B------:R1:W-:Y:S01]  /*10c10*/  LDGSTS.E [R3+0x36f00], desc[UR14][R10.64], !P5 ;  /* 0x36f000000a037fae */ /* 0x0003e2000e9a100e */
[----:B------:R-:W-:-:S02]  /*10c20*/  VIADD R6, R8, 0xffffff86 ;  /* 0xffffff8608067836 */ /* 0x000fc40000000000 */
[----:B------:R-:W1:Y:S03]  /*10c30*/  LDC R8, c[0x0][0x3a0] ;  /* 0x0000e800ff087b82 */ /* 0x000e660000000800 */
[----:B------:R-:W-:Y:S01]  /*10c40*/  ISETP.GE.U32.AND P1, PT, R6, 0x7fffff47, PT ;  /* 0x7fffff470600780c */ /* 0x000fe20003f26070 */
[----:B------:R-:W-:-:S04]  /*10c50*/  IMAD.WIDE R26, R25, 0x4, R26 ;  /* 0x00000004191a7825 */ /* 0x000fc800078e021a */
[C---:B----4-:R-:W-:Y:S01]  /*10c60*/  IMAD.WIDE R22, R25.reuse, 0x4, R76 ;  /* 0x0000000419167825 */ /* 0x050fe200078e024c */
[----:B------:R4:W-:Y:S03]  /*10c70*/  STL.64 [R1+0x15d0], R26 ;  /* 0x0015d01a01007387 */ /* 0x0009e60000100a00 */
[C---:B---3--:R-:W-:Y:S01]  /*10c80*/  IMAD.WIDE R20, R25.reuse, 0x4, R38 ;  /* 0x0000000419147825 */ /* 0x048fe200078e0226 */
[----:B------:R3:W-:Y:S03]  /*10c90*/  STL.64 [R1+0x15d8], R22 ;  /* 0x0015d81601007387 */ /* 0x0007e60000100a00 */
[C---:B--2---:R-:W-:Y:S01]  /*10ca0*/  IMAD.WIDE R18, R25.reuse, 0x4, R36 ;  /* 0x0000000419127825 */ /* 0x044fe200078e0224 */
[----:B------:R2:W-:Y:S03]  /*10cb0*/  STL.64 [R1+0x15e0], R20 ;  /* 0x0015e01401007387 */ /* 0x0005e60000100a00 */
[C---:B-----5:R-:W-:Y:S01]  /*10cc0*/  IMAD.WIDE R16, R25.reuse, 0x4, R34 ;  /* 0x0000000419107825 */ /* 0x060fe200078e0222 */
[----:B------:R4:W-:Y:S03]  /*10cd0*/  LDGSTS.E [R3+0x38800], desc[UR14][R26.64], !P4 ;  /* 0x388000001a037fae */ /* 0x0009e6000e1a100e */
[C---:B-1----:R-:W-:Y:S01]  /*10ce0*/  IMAD.WIDE R14, R25.reuse, 0x4, R32 ;  /* 0x00000004190e7825 */ /* 0x042fe200078e0220 */
[----:B------:R1:W-:Y:S03]  /*10cf0*/  STL.64 [R1+0x15e8], R18 ;  /* 0x0015e81201007387 */ /* 0x0003e60000100a00 */
[C---:B------:R-:W-:Y:S01]  /*10d00*/  IMAD.WIDE R12, R25.reuse, 0x4, R30 ;  /* 0x00000004190c7825 */ /* 0x040fe200078e021e */
[----:B------:R3:W-:Y:S03]  /*10d10*/  LDGSTS.E [R3+0x38900], desc[UR14][R22.64], !P4 ;  /* 0x3890000016037fae */ /* 0x0007e6000e1a100e */
[C---:B------:R-:W-:Y:S01]  /*10d20*/  IMAD.WIDE R10, R25.reuse, 0x4, R28 ;  /* 0x00000004190a7825 */ /* 0x040fe200078e021c */
[----:B------:R5:W-:Y:S03]  /*10d30*/  STL.64 [R1+0x15f0], R16 ;  /* 0x0015f01001007387 */ /* 0x000be60000100a00 */
[C---:B----4-:R-:W-:Y:S01]  /*10d40*/  IMAD.WIDE R26, R25.reuse, 0x4, R198 ;  /* 0x00000004191a7825 */ /* 0x050fe200078e02c6 */
[----:B------:R2:W-:Y:S03]  /*10d50*/  LDGSTS.E [R3+0x38a00], desc[UR14][R20.64], !P4 ;  /* 0x38a0000014037fae */ /* 0x0005e6000e1a100e */
[C---:B---3--:R-:W-:Y:S01]  /*10d60*/  IMAD.WIDE R22, R25.reuse, 0x4, R200 ;  /* 0x0000000419167825 */ /* 0x048fe200078e02c8 */
        /* <DEDUP_REMOVED lines=8> */
[----:B-----5:R-:W-:-:S03]  /*10df0*/  IMAD.WIDE R16, R25, 0x4, R206 ;  /* 0x0000000419107825 */ /* 0x020fc600078e02ce */
[----:B------:R2:W-:Y:S04]  /*10e00*/  LDGSTS.E [R3+0x38e00], desc[UR14][R12.64], !P4 ;  /* 0x38e000000c037fae */ /* 0x0005e8000e1a100e */
[----:B------:R4:W-:Y:S01]  /*10e10*/  STL.64 [R1+0x16d0], R26 ;  /* 0x0016d01a01007387 */ /* 0x0009e20000100a00 */
[----:B---3--:R-:W-:-:S03]  /*10e20*/  IMAD.WIDE R14, R25, 0x4, R208 ;  /* 0x00000004190e7825 */ /* 0x008fc600078e02d0 */
[----:B------:R1:W-:Y:S01]  /*10e30*/  LDGSTS.E [R3+0x38f00], desc[UR14][R10.64], !P4 ;  /* 0x38f000000a037fae */ /* 0x0003e2000e1a100e */
[----:B--2---:R-:W-:-:S03]  /*10e40*/  IMAD.WIDE R12, R25, 0x4, R210 ;  /* 0x00000004190c7825 */ /* 0x004fc600078e02d2 */
[----:B------:R2:W-:Y:S04]  /*10e50*/  STL.64 [R1+0x16d8], R22 ;  /* 0x0016d81601007387 */ /* 0x0005e80000100a00 */
[----:B------:R3:W-:Y:S01]  /*10e60*/  STL.64 [R1+0x16e8], R20 ;  /* 0x0016e81401007387 */ /* 0x0007e20000100a00 */
[----:B-1----:R-:W-:-:S03]  /*10e70*/  IMAD.WIDE R10, R25, 0x4, R212 ;  /* 0x00000004190a7825 */ /* 0x002fc600078e02d4 */
[----:B------:R4:W-:Y:S04]  /*10e80*/  LDGSTS.E [R3+0x3a800], desc[UR14][R26.64], !P0 ;  /* 0x3a8000001a037fae */ /* 0x0009e8000c1a100e */
[----:B------:R1:W-:Y:S04]  /*10e90*/  STL.64 [R1+0x16f0], R18 ;  /* 0x0016f01201007387 */ /* 0x0003e80000100a00 */
[----:B------:R2:W-:Y:S01]  /*10ea0*/  LDGSTS.E [R3+0x3a900], desc[UR14][R22.64], !P0 ;  /* 0x3a90000016037fae */ /* 0x0005e2000c1a100e */
[----:B----4-:R-:W-:-:S03]  /*10eb0*/  IMAD.WIDE R26, R25, 0x4, R214 ;  /* 0x00000004191a7825 */ /* 0x010fc600078e02d6 */
        /* <DEDUP_REMOVED lines=11> */
[----:B----4-:R-:W-:-:S03]  /*10f70*/  IMAD.WIDE R16, R25, 0x4, R222 ;  /* 0x0000000419107825 */ /* 0x010fc600078e02de */
[----:B------:R3:W-:Y:S04]  /*10f80*/  LDGSTS.E [R3+0x3ae00], desc[UR14][R12.64], !P0 ;  /* 0x3ae000000c037fae */ /* 0x0007e8000c1a100e */
[----:B------:R4:W-:Y:S01]  /*10f90*/  STL.64 [R1+0x17d0], R26 ;  /* 0x0017d01a01007387 */ /* 0x0009e20000100a00 */
[----:B--2---:R-:W-:-:S03]  /*10fa0*/  IMAD.WIDE R14, R25, 0x4, R224 ;  /* 0x00000004190e7825 */ /* 0x004fc600078e02e0 */
[----:B------:R1:W-:Y:S04]  /*10fb0*/  LDGSTS.E [R3+0x3af00], desc[UR14][R10.64], !P0 ;  /* 0x3af000000a037fae */ /* 0x0003e8000c1a100e */
[----:B------:R2:W-:Y:S01]  /*10fc0*/  STL.64 [R1+0x17d8], R22 ;  /* 0x0017d81601007387 */ /* 0x0005e20000100a00 */
[----:B---3--:R-:W-:-:S03]  /*10fd0*/  IMAD.WIDE R12, R25, 0x4, R226 ;  /* 0x00000004190c7825 */ /* 0x008fc600078e02e2 */
[----:B------:R3:W-:Y:S01]  /*10fe0*/  STL.64 [R1+0x17e0], R20 ;  /* 0x0017e01401007387 */ /* 0x0007e20000100a00 */
[----:B-1----:R-:W-:-:S03]  /*10ff0*/  IMAD.WIDE R10, R25, 0x4, R228 ;  /* 0x00000004190a7825 */ /* 0x002fc600078e02e4 */
[----:B------:R1:W-:Y:S04]  /*11000*/  STL.64 [R1+0x17e8], R18 ;  /* 0x0017e81201007387 */ /* 0x0003e80000100a00 */
[----:B------:R5:W-:Y:S04]  /*11010*/  STL.64 [R1+0x17f0], R16 ;  /* 0x0017f01001007387 */ /* 0x000be80000100a00 */
[----:B------:R1:W-:Y:S04]  /*11020*/  STL.64 [R1+0x17f8], R14 ;  /* 0x0017f80e01007387 */ /* 0x0003e80000100a00 */
[----:B------:R1:W-:Y:S04]  /*11030*/  STL.64 [R1+0x1800], R12 ;  /* 0x0018000c01007387 */ /* 0x0003e80000100a00 */
[----:B------:R1:W-:Y:S04]  /*11040*/  STL.64 [R1+0x1808], R10 ;  /* 0x0018080a01007387 */ /* 0x0003e80000100a00 */
[----:B------:R-:W5:Y:S04]  /*11050*/  LDL.LU.64 R28, [R1+0x648] ;  /* 0x00064800011c7983 */ /* 0x000f680000300a00 */
[----:B------:R-:W5:Y:S04]  /*11060*/  LDL.LU.64 R78, [R1+0x650] ;  /* 0x00065000014e7983 */ /* 0x000f680000300a00 */
[----:B------:R-:W5:Y:S04]  /*11070*/  LDL.LU.64 R76, [R1+0x658] ;  /* 0x00065800014c7983 */ /* 0x000f680000300a00 */
[----:B------:R-:W-:Y:S01]  /*11080*/  LDGSTS.E [R3+0x3c800], desc[UR14][R26.64], !P1 ;  /* 0x3c8000001a037fae */ /* 0x000fe2000c9a100e */
[----:B------:R-:W-:Y:S01]  /*11090*/  IADD3 R6, PT, PT, R7, -0x7e, RZ ;  /* 0xffffff8207067810 */ /* 0x000fe20007ffe0ff */
[C---:B------:R-:W-:Y:S01]  /*110a0*/  IMAD.WIDE R30, R25.reuse, 0x4, R230 ;  /* 0x00000004191e7825 */ /* 0x040fe200078e02e6 */
[----:B------:R-:W5:Y:S01]  /*110b0*/  LDC R7, c[0x0][0x3a0] ;  /* 0x0000e800ff077b82 */ /* 0x000f620000000800 */
[----:B------:R2:W-:Y:S04]  /*110c0*/  LDGSTS.E [R3+0x3c900], desc[UR14][R22.64], !P1 ;  /* 0x3c90000016037fae */ /* 0x0005e8000c9a100e */
[----:B----4-:R-:W4:Y:S04]  /*110d0*/  LDL.LU.64 R26, [R1+0x660] ;  /* 0x00066000011a7983 */ /* 0x010f280000300a00 */
        /* <DEDUP_REMOVED lines=9> */
[----:B-1----:R-:W-:-:S03]  /*11170*/  IMAD.WIDE R18, R25, 0x4, R236 ;  /* 0x0000000419127825 */ /* 0x002fc600078e02ec */
[----:B------:R-:W3:Y:S01]  /*11180*/  LDL.LU.64 R34, [R1+0x678] ;  /* 0x0006780001227983 */ /* 0x000ee20000300a00 */
[----:B-----5:R-:W-:-:S03]  /*11190*/  IMAD.WIDE R16, R25, 0x4, R238 ;  /* 0x0000000419107825 */ /* 0x020fc600078e02ee */
[----:B------:R1:W-:Y:S04]  /*111a0*/  LDGSTS.E [R3+0x3ce00], desc[UR14][R12.64], !P1 ;  /* 0x3ce000000c037fae */ /* 0x0003e8000c9a100e */
[----:B------:R5:W-:Y:S01]  /*111b0*/  STL.64 [R1+0x1d18], R30 ;  /* 0x001d181e01007387 */ /* 0x000be20000100a00 */
[----:B--2---:R-:W-:-:S03]  /*111c0*/  IMAD.WIDE R14, R25, 0x4, R240 ;  /* 0x00000004190e7825 */ /* 0x004fc600078e02f0 */
[----:B------:R2:W-:Y:S04]  /*111d0*/  LDGSTS.E [R3+0x3cf00], desc[UR14][R10.64], !P1 ;  /* 0x3cf000000a037fae */ /* 0x0005e8000c9a100e */
[----:B------:R5:W-:Y:S01]  /*111e0*/  STL.64 [R1+0x1d10], R22 ;  /* 0x001d101601007387 */ /* 0x000be20000100a00 */
[----:B-1----:R-:W-:-:S03]  /*111f0*/  IMAD.WIDE R12, R25, 0x4, R242 ;  /* 0x00000004190c7825 */ /* 0x002fc600078e02f2 */
[----:B------:R1:W-:Y:S01]  /*11200*/  STL.64 [R1+0x1d08], R20 ;  /* 0x001d081401007387 */ /* 0x0003e20000100a00 */
[----:B--2---:R-:W-:-:S03]  /*11210*/  IMAD.WIDE R10, R25, 0x4, R244 ;  /* 0x00000004190a7825 */ /* 0x004fc600078e02f4 */
[----:B------:R4:W-:Y:S04]  /*11220*/  STL.64 [R1+0x1d00], R18 ;  /* 0x001d001201007387 */ /* 0x0009e80000100a00 */
[----:B------:R2:W-:Y:S04]  /*11230*/  STL.64 [R1+0x1cf8], R16 ;  /* 0x001cf81001007387 */ /* 0x0005e80000100a00 */
[----:B------:R1:W-:Y:S04]  /*11240*/  STL.64 [R1+0x1cf0], R14 ;  /* 0x001cf00e01007387 */ /* 0x0003e80000100a00 */
[----:B------:R5:W-:Y:S04]  /*11250*/  LDGSTS.E [R3+0x3e800], desc[UR14][R30.64], !P3 ;  /* 0x3e8000001e037fae */ /* 0x000be8000d9a100e */
[----:B------:R3:W-:Y:S04]  /*11260*/  STL.64 [R1+0x1ce8], R12 ;  /* 0x001ce80c01007387 */ /* 0x0007e80000100a00 */
[----:B------:R1:W-:Y:S04]  /*11270*/  STL.64 [R1+0x1ce0], R10 ;  /* 0x001ce00a01007387 */ /* 0x0003e80000100a00 */
[----:B------:R1:W-:Y:S04]  /*11280*/  LDGSTS.E [R3+0x3e900], desc[UR14][R22.64], !P3 ;  /* 0x3e90000016037fae */ /* 0x0003e8000d9a100e */
[----:B------:R-:W3:Y:S04]  /*11290*/  LDL.LU.64 R32, [R1+0x680] ;  /* 0x0006800001207983 */ /* 0x000ee80000300a00 */
[----:B------:R1:W-:Y:S04]  /*112a0*/  LDGSTS.E [R3+0x3ea00], desc[UR14][R20.64], !P3 ;  /* 0x3ea0000014037fae */ /* 0x0003e8000d9a100e */
[----:B------:R4:W-:Y:S04]  /*112b0*/  LDGSTS.E [R3+0x3eb00], desc[UR14][R18.64], !P3 ;  /* 0x3eb0000012037fae */ /* 0x0009e8000d9a100e */
[----:B------:R2:W-:Y:S04]  /*112c0*/  LDGSTS.E [R3+0x3ec00], desc[UR14][R16.64], !P3 ;  /* 0x3ec0000010037fae */ /* 0x0005e8000d9a100e */
[----:B------:R1:W-:Y:S01]  /*112d0*/  LDGSTS.E [R3+0x3ed00], desc[UR14][R14.64], !P3 ;  /* 0x3ed000000e037fae */ /* 0x0003e2000d9a100e */
[----:B------:R-:W-:-:S02]  /*112e0*/  VIADD R6, R9, 0xffffffbd ;  /* 0xffffffbd09067836 */ /* 0x000fc40000000000 */
[----:B------:R-:W1:Y:S01]  /*112f0*/  LDC R9, c[0x0][0x3a0] ;  /* 0x0000e800ff097b82 */ /* 0x000e620000000800 */
[----:B------:R3:W-:Y:S01]  /*11300*/  LDGSTS.E [R3+0x3ee00], desc[UR14][R12.64], !P3 ;  /* 0x3ee000000c037fae */ /* 0x0007e2000d9a100e */
[----:B-----5:R-:W-:-:S04]  /*11310*/  IMAD.WIDE R30, R25, 0x4, R28 ;  /* 0x00000004191e7825 */ /* 0x020fc800078e021c */
[C---:B-1----:R-:W-:Y:S01]  /*11320*/  IMAD.WIDE R22, R25.reuse, 0x4, R78 ;  /* 0x0000000419167825 */ /* 0x042fe200078e024e */
[----:B------:R-:W5:Y:S03]  /*11330*/  LDL.LU.64 R28, [R1+0x688] ;  /* 0x00068800011c7983 */ /* 0x000f660000300a00 */
[C---:B------:R-:W-:Y:S01]  /*11340*/  IMAD.WIDE R20, R25.reuse, 0x4, R76 ;  /* 0x0000000419147825 */ /* 0x040fe200078e024c */
[----:B------:R1:W-:Y:S04]  /*11350*/  STL.64 [R1+0xc0], R30 ;  /* 0x0000c01e01007387 */ /* 0x0003e80000100a00 */
[----:B------:R-:W5:Y:S04]  /*11360*/  LDL.LU.64 R88, [R1+0x690] ;  /* 0x0006900001587983 */ /* 0x000f680000300a00 */
[----:B------:R-:W-:Y:S01]  /*11370*/  STL.64 [R1+0xb8], R22 ;  /* 0x0000b81601007387 */ /* 0x000fe20000100a00 */
[----:B----4-:R-:W-:-:S04]  /*11380*/  IMAD.WIDE R18, R25, 0x4, R26 ;  /* 0x0000000419127825 */ /* 0x010fc800078e021a */
[C---:B--2---:R-:W-:Y:S01]  /*11390*/  IMAD.WIDE R16, R25.reuse, 0x4, R38 ;  /* 0x0000000419107825 */ /* 0x044fe200078e0226 */
[----:B------:R-:W2:Y:S03]  /*113a0*/  LDL.LU.64 R26, [R1+0x698] ;  /* 0x00069800011a7983 */ /* 0x000ea60000300a00 */
[C---:B------:R-:W-:Y:S01]  /*113b0*/  IMAD.WIDE R14, R25.reuse, 0x4, R36 ;  /* 0x00000004190e7825 */ /* 0x040fe200078e0224 */
[----:B------:R-:W-:Y:S04]  /*113c0*/  STL.64 [R1+0xb0], R20 ;  /* 0x0000b01401007387 */ /* 0x000fe80000100a00 */
[----:B------:R-:W4:Y:S04]  /*113d0*/  LDL.LU.64 R86, [R1+0x6a0] ;  /* 0x0006a00001567983 */ /* 0x000f280000300a00 */
[----:B------:R-:W-:Y:S04]  /*113e0*/  STL.64 [R1+0xa8], R18 ;  /* 0x0000a81201007387 */ /* 0x000fe80000100a00 */
[----:B------:R-:W4:Y:S04]  /*113f0*/  LDL.LU.64 R84, [R1+0x6a8] ;  /* 0x0006a80001547983 */ /* 0x000f280000300a00 */
[----:B------:R-:W-:Y:S04]  /*11400*/  STL.64 [R1+0xa0], R16 ;  /* 0x0000a01001007387 */ /* 0x000fe80000100a00 */
[----:B------:R-:W4:Y:S04]  /*11410*/  LDL.LU.64 R82, [R1+0x6b0] ;  /* 0x0006b00001527983 */ /* 0x000f280000300a00 */
[----:B------:R5:W-:Y:S04]  /*11420*/  STL.64 [R1+0x98], R14 ;  /* 0x0000980e01007387 */ /* 0x000be80000100a00 */
[----:B------:R-:W4:Y:S04]  /*11430*/  LDL.LU.64 R80, [R1+0x6b8] ;  /* 0x0006b80001507983 */ /* 0x000f280000300a00 */
[----:B------:R-:W4:Y:S01]  /*11440*/  LDL.LU.64 R36, [R1+0x6c0] ;  /* 0x0006c00001247983 */ /* 0x000f220000300a00 */
[----:B------:R-:W-:Y:S01]  /*11450*/  ISETP.GE.U32.AND P6, PT, R6, 0x7fffff7e, PT ;  /* 0x7fffff7e0600780c */ /* 0x000fe20003fc6070 */
[----:B---3--:R-:W-:-:S02]  /*11460*/  IMAD.WIDE R12, R25, 0x4, R34 ;  /* 0x00000004190c7825 */ /* 0x008fc400078e0222 */
[----:B------:R3:W-:Y:S04]  /*11470*/  LDGSTS.E [R3+0x3ef00], desc[UR14][R10.64], !P3 ;  /* 0x3ef000000a037fae */ /* 0x0007e8000d9a100e */
[----:B------:R1:W-:Y:S06]  /*11480*/  STL.64 [R1+0x90], R12 ;  /* 0x0000900c01007387 */ /* 0x0003ec0000100a00 */
[----:B------:R-:W-:Y:S04]  /*11490*/  LDGSTS.E [R4+0x21000], desc[UR14][R30.64], !P6 ;  /* 0x210000001e047fae */ /* 0x000fe8000f1a100e */
[----:B------:R-:W-:Y:S04]  /*114a0*/  LDGSTS.E [R4+0x21100], desc[UR14][R22.64], !P6 ;  /* 0x2110000016047fae */ /* 0x000fe8000f1a100e */
[----:B------:R-:W-:Y:S04]  /*114b0*/  LDGSTS.E [R4+0x21200], desc[UR14][R20.64], !P6 ;  /* 0x2120000014047fae */ /* 0x000fe8000f1a100e */
[----:B------:R-:W-:Y:S04]  /*114c0*/  LDGSTS.E [R4+0x21300], desc[UR14][R18.64], !P6 ;  /* 0x2130000012047fae */ /* 0x000fe8000f1a100e */
[----:B------:R-:W-:Y:S04]  /*114d0*/  LDGSTS.E [R4+0x21400], desc[UR14][R16.64], !P6 ;  /* 0x2140000010047fae */ /* 0x000fe8000f1a100e */
[----:B------:R5:W-:Y:S04]  /*114e0*/  LDGSTS.E [R4+0x21500], desc[UR14][R14.64], !P6 ;  /* 0x215000000e047fae */ /* 0x000be8000f1a100e */
[----:B------:R1:W-:Y:S01]  /*114f0*/  LDGSTS.E [R4+0x21600], desc[UR14][R12.64], !P6 ;  /* 0x216000000c047fae */ /* 0x0003e2000f1a100e */
[----:B---3--:R-:W-:-:S05]  /*11500*/  IMAD.WIDE R10, R25, 0x4, R32 ;  /* 0x00000004190a7825 */ /* 0x008fca00078e0220 */
[----:B------:R2:W-:Y:S04]  /*11510*/  STL.64 [R1+0x88], R10 ;  /* 0x0000880a01007387 */ /* 0x0005e80000100a00 */
[----:B------:R-:W3:Y:S04]  /*11520*/  LDL.LU.64 R78, [R1+0x6c8] ;  /* 0x0006c800014e7983 */ /* 0x000ee80000300a00 */
[----:B------:R-:W3:Y:S04]  /*11530*/  LDL.LU.64 R76, [R1+0x6d0] ;  /* 0x0006d000014c7983 */ /* 0x000ee80000300a00 */
[----:B------:R-:W3:Y:S04]  /*11540*/  LDL.LU.64 R38, [R1+0x6d8] ;  /* 0x0006d80001267983 */ /* 0x000ee80000300a00 */
[----:B------:R-:W3:Y:S04]  /*11550*/  LDL.LU.64 R34, [R1+0x6e0] ;  /* 0x0006e00001227983 */ /* 0x000ee80000300a00 */
[----:B------:R2:W-:Y:S04]  /*11560*/  LDGSTS.E [R4+0x21700], desc[UR14][R10.64], !P6 ;  /* 0x217000000a047fae */ /* 0x0005e8000f1a100e */
[----:B------:R-:W3:Y:S04]  /*11570*/  LDL.LU.64 R32, [R1+0x6e8] ;  /* 0x0006e80001207983 */ /* 0x000ee80000300a00 */
[----:B-1----:R-:W3:Y:S01]  /*11580*/  LDL.LU.64 R30, [R1+0x6f0] ;  /* 0x0006f000011e7983 */ /* 0x002ee20000300a00 */
[----:B-----5:R-:W-:-:S03]  /*11590*/  IMAD.WIDE R14, R25, 0x4, R28 ;  /* 0x00000004190e7825 */ /* 0x020fc600078e021c */
[----:B------:R-:W5:Y:S01]  /*115a0*/  LDL.LU.64 R28, [R1+0x6f8] ;  /* 0x0006f800011c7983 */ /* 0x000f620000300a00 */
[----:B------:R-:W-:-:S03]  /*115b0*/  IMAD.WIDE R12, R25, 0x4, R88 ;  /* 0x00000004190c7825 */ /* 0x000fc600078e0258 */
[----:B------:R1:W-:Y:S01]  /*115c0*/  STL.64 [R1+0x40], R14 ;  /* 0x0000400e01007387 */ /* 0x0003e20000100a00 */
[----:B--2---:R-:W-:-:S03]  /*115d0*/  IMAD.WIDE R10, R25, 0x4, R26 ;  /* 0x00000004190a7825 */ /* 0x004fc600078e021a */
[----:B------:R-:W2:Y:S04]  /*115e0*/  LDL.LU.64 R26, [R1+0x700] ;  /* 0x00070000011a7983 */ /* 0x000ea80000300a00 */
[----:B------:R1:W-:Y:S04]  /*115f0*/  STL.64 [R1+0x18], R12 ;  /* 0x0000180c01007387 */ /* 0x0003e80000100a00 */
[----:B------:R1:W-:Y:S01]  /*11600*/  STL.64 [R1+0x10], R10 ;  /* 0x0000100a01007387 */ /* 0x0003e20000100a00 */
[----:B----4-:R-:W-:-:S04]  /*11610*/  IMAD.WIDE R104, R25, 0x4, R84 ;  /* 0x0000000419687825 */ /* 0x010fc800078e0254 */
[C---:B------:R-:W-:Y:S02]  /*11620*/  IMAD.WIDE R98, R25.reuse, 0x4, R36 ;  /* 0x0000000419627825 */ /* 0x040fe400078e0224 */
[----:B------:R-:W4:Y:S04]  /*11630*/  LDL.LU.64 R36, [R1+0xa18] ;  /* 0x000a180001247983 */ /* 0x000f280000300a00 */
[----:B------:R-:W2:Y:S04]  /*11640*/  LDL.LU.64 R84, [R1+0xa20] ;  /* 0x000a200001547983 */ /* 0x000ea80000300a00 */
[----:B------:R-:W4:Y:S04]  /*11650*/  LDL.LU.64 R94, [R1+0xa28] ;  /* 0x000a2800015e7983 */ /* 0x000f280000300a00 */
[----:B------:R-:W5:Y:S04]  /*11660*/  LDL.LU.64 R92, [R1+0xa30] ;  /* 0x000a3000015c7983 */ /* 0x000f680000300a00 */
[----:B------:R-:W5:Y:S04]  /*11670*/  LDL.LU.64 R90, [R1+0xa38] ;  /* 0x000a3800015a7983 */ /* 0x000f680000300a00 */
[----:B------:R-:W1:Y:S01]  /*11680*/  LDL.LU.64 R108, [R1+0xa40] ;  /* 0x000a4000016c7983 */ /* 0x000e620000300a00 */
[----:B------:R-:W-:-:S03]  /*11690*/  IMAD.WIDE R106, R25, 0x4, R86 ;  /* 0x00000004196a7825 */ /* 0x000fc600078e0256 */
[----:B------:R-:W5:Y:S01]  /*116a0*/  LDL.LU.64 R86, [R1+0xa10] ;  /* 0x000a100001567983 */ /* 0x000f620000300a00 */
[----:B------:R-:W-:-:S03]  /*116b0*/  IMAD.WIDE R102, R25, 0x4, R82 ;  /* 0x0000000419667825 */ /* 0x000fc600078e0252 */
[----:B------:R-:W5:Y:S01]  /*116c0*/  LDL.LU.64 R82, [R1+0xa08] ;  /* 0x000a080001527983 */ /* 0x000f620000300a00 */
[----:B------:R-:W-:-:S04]  /*116d0*/  IMAD.WIDE R100, R25, 0x4, R80 ;  /* 0x0000000419647825 */ /* 0x000fc800078e0250 */
[----:B---3--:R-:W-:-:S04]  /*116e0*/  IMAD.WIDE R80, R25, 0x4, R78 ;  /* 0x0000000419507825 */ /* 0x008fc800078e024e */
[----:B------:R-:W-:-:S04]  /*116f0*/  IMAD.WIDE R78, R25, 0x4, R76 ;  /* 0x00000004194e7825 */ /* 0x000fc800078e024c */
[C---:B------:R-:W-:Y:S02]  /*11700*/  IMAD.WIDE R76, R25.reuse, 0x4, R38 ;  /* 0x00000004194c7825 */ /* 0x040fe400078e0226 */
[----:B------:R-:W3:Y:S04]  /*11710*/  LDL.LU.64 R38, [R1+0xa00] ;  /* 0x000a000001267983 */ /* 0x000ee80000300a00 */
[----:B------:R-:W3:Y:S04]  /*11720*/  LDL.LU.64 R88, [R1+0x9f8] ;  /* 0x0009f80001587983 */ /* 0x000ee80000300a00 */
[----:B------:R-:W3:Y:S01]  /*11730*/  LDL.LU.64 R96, [R1+0x9f0] ;  /* 0x0009f00001607983 */ /* 0x000ee20000300a00 */
[----:B--2---:R-:W-:-:S03]  /*11740*/  IMAD.WIDE R22, R25, 0x4, R84 ;  /* 0x0000000419167825 */ /* 0x004fc600078e0254 */
[----:B------:R-:W2:Y:S01]  /*11750*/  LDL.LU.64 R84, [R1+0x9e8] ;  /* 0x0009e80001547983 */ /* 0x000ea20000300a00 */
[----:B------:R-:W-:Y:S02]  /*11760*/  VIADD R6, R8, 0xffffffb9 ;  /* 0xffffffb908067836 */ /* 0x000fe40000000000 */
[----:B----4-:R-:W-:Y:S01]  /*11770*/  IMAD.WIDE R36, R25, 0x4, R36 ;  /* 0x0000000419247825 */ /* 0x010fe200078e0224 */
[----:B------:R-:W4:Y:S02]  /*11780*/  LDC R8, c[0x0][0x3a0] ;  /* 0x0000e800ff087b82 */ /* 0x000f240000000800 */
[----:B------:R-:W-:Y:S02]  /*11790*/  ISETP.GE.U32.AND P5, PT, R6, 0x7fffff7a, PT ;  /* 0x7fffff7a0600780c */ /* 0x000fe40003fa6070 */
[----:B------:R-:W-:-:S04]  /*117a0*/  IADD3 R6, PT, PT, R7, -0x4b, RZ ;  /* 0xffffffb507067810 */ /* 0x000fc80007ffe0ff */
[----:B------:R-:W-:Y:S01]  /*117b0*/  ISETP.GE.U32.AND P4, PT, R6, 0x7fffff76, PT ;  /* 0x7fffff760600780c */ /* 0x000fe20003f86070 */
[----:B------:R-:W-:Y:S01]  /*117c0*/  VIADD R6, R9, 0xffffffb1 ;  /* 0xffffffb109067836 */ /* 0x000fe20000000000 */
[----:B------:R1:W-:Y:S01]  /*117d0*/  STL.64 [R1+0x320], R36 ;  /* 0x0003202401007387 */ /* 0x0003e20000100a00 */
[C---:B------:R-:W-:Y:S01]  /*117e0*/  IMAD.WIDE R20, R25.reuse, 0x4, R94 ;  /* 0x0000000419147825 */ /* 0x040fe200078e025e */
[----:B------:R-:W2:Y:S02]  /*117f0*/  LDC R7, c[0x0][0x3a0] ;  /* 0x0000e800ff077b82 */ /* 0x000ea40000000800 */
[----:B------:R-:W2:Y:S01]  /*11800*/  LDL.LU.64 R94, [R1+0x9e0] ;  /* 0x0009e000015e7983 */ /* 0x000ea20000300a00 */
[----:B-----5:R-:W-:-:S03]  /*11810*/  IMAD.WIDE R18, R25, 0x4, R92 ;  /* 0x0000000419127825 */ /* 0x020fc600078e025c */
[----:B------:R1:W-:Y:S01]  /*11820*/  LDGSTS.E [R4+0x23000], desc[UR14][R14.64], !P5 ;  /* 0x230000000e047fae */ /* 0x0003e2000e9a100e */
[----:B------:R-:W-:Y:S01]  /*11830*/  ISETP.GE.U32.AND P0, PT, R6, 0x7fffff72, PT ;  /* 0x7fffff720600780c */ /* 0x000fe20003f06070 */
[C---:B------:R-:W-:Y:S01]  /*11840*/  IMAD.WIDE R16, R25.reuse, 0x4, R90 ;  /* 0x0000000419107825 */ /* 0x040fe200078e025a */
[----:B------:R-:W5:Y:S01]  /*11850*/  LDC R9, c[0x0][0x3a0] ;  /* 0x0000e800ff097b82 */ /* 0x000f620000000800 */
[----:B------:R3:W-:Y:S04]  /*11860*/  LDGSTS.E [R4+0x23100], desc[UR14][R12.64], !P5 ;  /* 0x231000000c047fae */ /* 0x0007e8000e9a100e */
[----:B------:R3:W-:Y:S04]  /*11870*/  LDGSTS.E [R4+0x23200], desc[UR14][R10.64], !P5 ;  /* 0x232000000a047fae */ /* 0x0007e8000e9a100e */
[----:B------:R3:W-:Y:S01]  /*11880*/  STL.64 [R1+0x330], R22 ;  /* 0x0003301601007387 */ /* 0x0007e20000100a00 */
[----:B-1----:R-:W-:-:S03]  /*11890*/  IMAD.WIDE R14, R25, 0x4, R108 ;  /* 0x00000004190e7825 */ /* 0x002fc600078e026c */
[----:B------:R-:W-:Y:S01]  /*118a0*/  LDGSTS.E [R4+0x23300], desc[UR14][R106.64], !P5 ;  /* 0x233000006a047fae */ /* 0x000fe2000e9a100e */
[----:B------:R-:W-:-:S03]  /*118b0*/  IMAD.WIDE R34, R25, 0x4, R34 ;  /* 0x0000000419227825 */ /* 0x000fc600078e0222 */
[----:B------:R-:W5:Y:S01]  /*118c0*/  LDL.LU.64 R92, [R1+0x9d8] ;  /* 0x0009d800015c7983 */ /* 0x000f620000300a00 */
[----:B------:R-:W-:-:S03]  /*118d0*/  IMAD.WIDE R32, R25, 0x4, R32 ;  /* 0x0000000419207825 */ /* 0x000fc600078e0220 */
[----:B------:R-:W-:Y:S04]  /*118e0*/  LDGSTS.E [R4+0x23400], desc[UR14][R104.64], !P5 ;  /* 0x2340000068047fae */ /* 0x000fe8000e9a100e */
[----:B------:R1:W-:Y:S01]  /*118f0*/  STL.64 [R1+0x340], R20 ;  /* 0x0003401401007387 */ /* 0x0003e20000100a00 */
[----:B------:R-:W-:-:S03]  /*11900*/  IMAD.WIDE R30, R25, 0x4, R30 ;  /* 0x00000004191e7825 */ /* 0x000fc600078e021e */
[----:B------:R-:W-:Y:S04]  /*11910*/  LDGSTS.E [R4+0x23500], desc[UR14][R102.64], !P5 ;  /* 0x2350000066047fae */ /* 0x000fe8000e9a100e */
[----:B------:R-:W5:Y:S01]  /*11920*/  LDL.LU.64 R90, [R1+0x9d0] ;  /* 0x0009d000015a7983 */ /* 0x000f620000300a00 */
[----:B------:R-:W-:-:S03]  /*11930*/  IMAD.WIDE R28, R25, 0x4, R28 ;  /* 0x00000004191c7825 */ /* 0x000fc600078e021c */
[----:B------:R-:W-:Y:S01]  /*11940*/  LDGSTS.E [R4+0x23600], desc[UR14][R100.64], !P5 ;  /* 0x2360000064047fae */ /* 0x000fe2000e9a100e */
[----:B---3--:R-:W-:-:S03]  /*11950*/  IMAD.WIDE R12, R25, 0x4, R86 ;  /* 0x00000004190c7825 */ /* 0x008fc600078e0256 */
[----:B------:R-:W-:Y:S01]  /*11960*/  LDGSTS.E [R4+0x23700], desc[UR14][R98.64], !P5 ;  /* 0x2370000062047fae */ /* 0x000fe2000e9a100e */
[----:B------:R-:W-:-:S03]  /*11970*/  IMAD.WIDE R26, R25, 0x4, R26 ;  /* 0x00000004191a7825 */ /* 0x000fc600078e021a */
[----:B------:R2:W-:Y:S01]  /*11980*/  STL.64 [R1+0x350], R18 ;  /* 0x0003501201007387 */ /* 0x0005e20000100a00 */
[----:B------:R-:W-:-:S03]  /*11990*/  IMAD.WIDE R10, R25, 0x4, R82 ;  /* 0x00000004190a7825 */ /* 0x000fc600078e0252 */
[----:B------:R-:W-:Y:S04]  /*119a0*/  LDGSTS.E [R4+0x25000], desc[UR14][R80.64], !P4 ;  /* 0x2500000050047fae */ /* 0x000fe8000e1a100e */
[----:B------:R3:W-:Y:S04]  /*119b0*/  STL.64 [R1+0x360], R16 ;  /* 0x0003601001007387 */ /* 0x0007e80000100a00 */
[----:B------:R-:W-:Y:S04]  /*119c0*/  LDGSTS.E [R4+0x25100], desc[UR14][R78.64], !P4 ;  /* 0x251000004e047fae */ /* 0x000fe8000e1a100e */
[----:B------:R-:W-:Y:S04]  /*119d0*/  STL.64 [R1+0x370], R14 ;  /* 0x0003700e01007387 */ /* 0x000fe80000100a00 */
[----:B------:R-:W-:Y:S04]  /*119e0*/  LDGSTS.E [R4+0x25200], desc[UR14][R76.64], !P4 ;  /* 0x252000004c047fae */ /* 0x000fe8000e1a100e */
[----:B------:R-:W5:Y:S04]  /*119f0*/  LDL.LU.64 R86, [R1+0x9c8] ;  /* 0x0009c80001567983 */ /* 0x000f680000300a00 */
[----:B------:R-:W-:Y:S04]  /*11a00*/  LDGSTS.E [R4+0x25300], desc[UR14][R34.64], !P4 ;  /* 0x2530000022047fae */ /* 0x000fe8000e1a100e */
[----:B------:R-:W-:Y:S04]  /*11a10*/  LDGSTS.E [R4+0x25400], desc[UR14][R32.64], !P4 ;  /* 0x2540000020047fae */ /* 0x000fe8000e1a100e */
[----:B------:R-:W-:Y:S01]  /*11a20*/  LDGSTS.E [R4+0x25500], desc[UR14][R30.64], !P4 ;  /* 0x255000001e047fae */ /* 0x000fe2000e1a100e */
[----:B------:R-:W-:-:S03]  /*11a30*/  IMAD.WIDE R38, R25, 0x4, R38 ;  /* 0x0000000419267825 */ /* 0x000fc600078e0226 */
[----:B------:R-:W-:Y:S04]  /*11a40*/  LDGSTS.E [R4+0x25600], desc[UR14][R28.64], !P4 ;  /* 0x256000001c047fae */ /* 0x000fe8000e1a100e */
[----:B------:R-:W-:Y:S04]  /*11a50*/  STL.64 [R1+0x380], R12 ;  /* 0x0003800c01007387 */ /* 0x000fe80000100a00 */
[----:B------:R-:W-:Y:S04]  /*11a60*/  LDGSTS.E [R4+0x25700], desc[UR14][R26.64], !P4 ;  /* 0x257000001a047fae */ /* 0x000fe8000e1a100e */
[----:B------:R1:W-:Y:S04]  /*11a70*/  STL.64 [R1+0x390], R10 ;  /* 0x0003900a01007387 */ /* 0x0003e80000100a00 */
[----:B------:R-:W-:Y:S04]  /*11a80*/  LDGSTS.E [R4+0x27000], desc[UR14][R36.64], !P0 ;  /* 0x2700000024047fae */ /* 0x000fe8000c1a100e */
[----:B------:R-:W5:Y:S04]  /*11a90*/  LDL.LU.64 R82, [R1+0x9c0] ;  /* 0x0009c00001527983 */ /* 0x000f680000300a00 */
[----:B------:R1:W-:Y:S04]  /*11aa0*/  LDGSTS.E [R4+0x27100], desc[UR14][R22.64], !P0 ;  /* 0x2710000016047fae */ /* 0x0003e8000c1a100e */
[----:B------:R-:W5:Y:S04]  /*11ab0*/  LDL.LU.64 R36, [R1+0x9b8] ;  /* 0x0009b80001247983 */ /* 0x000f680000300a00 */
[----:B------:R-:W5:Y:S01]  /*11ac0*/  LDL.LU.64 R122, [R1+0x9b0] ;  /* 0x0009b000017a7983 */ /* 0x000f620000300a00 */
[----:B-1----:R-:W-:-:S03]  /*11ad0*/  IMAD.WIDE R22, R25, 0x4, R88 ;  /* 0x0000000419167825 */ /* 0x002fc600078e0258 */
[----:B------:R1:W-:Y:S04]  /*11ae0*/  LDGSTS.E [R4+0x27200], desc[UR14][R20.64], !P0 ;  /* 0x2720000014047fae */ /* 0x0003e8000c1a100e */
[----:B------:R-:W5:Y:S04]  /*11af0*/  LDL.LU.64 R88, [R1+0x9a8] ;  /* 0x0009a80001587983 */ /* 0x000f680000300a00 */
[----:B------:R2:W-:Y:S04]  /*11b00*/  LDGSTS.E [R4+0x27300], desc[UR14][R18.64], !P0 ;  /* 0x2730000012047fae */ /* 0x0005e8000c1a100e */
[----:B------:R2:W-:Y:S01]  /*11b10*/  STL.64 [R1+0x3e0], R38 ;  /* 0x0003e02601007387 */ /* 0x0005e20000100a00 */
[----:B-1----:R-:W-:-:S03]  /*11b20*/  IMAD.WIDE R20, R25, 0x4, R96 ;  /* 0x0000000419147825 */ /* 0x002fc600078e0260 */
[----:B------:R-:W-:Y:S01]  /*11b30*/  STL.64 [R1+0x3f0], R22 ;  /* 0x0003f01601007387 */ /* 0x000fe20000100a00 */
[----:B----4-:R-:W-:Y:S02]  /*11b40*/  VIADD R6, R8, 0xffffffad ;  /* 0xffffffad08067836 */ /* 0x010fe40000000000 */
[----:B------:R-:W1:Y:S01]  /*11b50*/  LDC R8, c[0x0][0x3a0] ;  /* 0x0000e800ff087b82 */ /* 0x000e620000000800 */
[----:B------:R3:W-:Y:S01]  /*11b60*/  LDGSTS.E [R4+0x27400], desc[UR14][R16.64], !P0 ;  /* 0x2740000010047fae */ /* 0x0007e2000c1a100e */
[----:B--2---:R-:W-:Y:S01]  /*11b70*/  IMAD.WIDE R18, R25, 0x4, R84 ;  /* 0x0000000419127825 */ /* 0x004fe200078e0254 */
[----:B------:R-:W-:Y:S02]  /*11b80*/  ISETP.GE.U32.AND P1, PT, R6, 0x7fffff6e, PT ;  /* 0x7fffff6e0600780c */ /* 0x000fe40003f26070 */
[----:B------:R-:W2:Y:S04]  /*11b90*/  LDL.LU.64 R84, [R1+0x9a0] ;  /* 0x0009a00001547983 */ /* 0x000ea80000300a00 */
[----:B------:R-:W-:Y:S04]  /*11ba0*/  STL.64 [R1+0x400], R20 ;  /* 0x0004001401007387 */ /* 0x000fe80000100a00 */
[----:B------:R-:W-:Y:S04]  /*11bb0*/  STL.64 [R1+0x410], R18 ;  /* 0x0004101201007387 */ /* 0x000fe80000100a00 */
[----:B------:R-:W4:Y:S01]  /*11bc0*/  LDL.LU.64 R110, [R1+0x998] ;  /* 0x00099800016e7983 */ /* 0x000f220000300a00 */
[----:B------:R-:W-:-:S02]  /*11bd0*/  IADD3 R6, PT, PT, R7, -0x57, RZ ;  /* 0xffffffa907067810 */ /* 0x000fc40007ffe0ff */
[----:B------:R-:W5:Y:S01]  /*11be0*/  LDC R7, c[0x0][0x3a0] ;  /* 0x0000e800ff077b82 */ /* 0x000f620000000800 */
[----:B------:R-:W-:Y:S01]  /*11bf0*/  LDGSTS.E [R4+0x27500], desc[UR14][R14.64], !P0 ;  /* 0x275000000e047fae */ /* 0x000fe2000c1a100e */
[----:B------:R-:W-:Y:S01]  /*11c00*/  ISETP.GE.U32.AND P3, PT, R6, 0x7fffff6a, PT ;  /* 0x7fffff6a0600780c */ /* 0x000fe20003f66070 */
[----:B-----5:R-:W-:Y:S02]  /*11c10*/  VIADD R6, R9, 0xffffffa5 ;  /* 0xffffffa509067836 */ /* 0x020fe40000000000 */
[----:B---3--:R-:W-:Y:S01]  /*11c20*/  IMAD.WIDE R16, R25, 0x4, R94 ;  /* 0x0000000419107825 */ /* 0x008fe200078e025e */
[----:B------:R-:W-:Y:S02]  /*11c30*/  LDGSTS.E [R4+0x27600], desc[UR14][R12.64], !P0 ;  /* 0x276000000c047fae */ /* 0x000fe4000c1a100e */
[----:B------:R-:W3:Y:S01]  /*11c40*/  LDC R9, c[0x0][0x3a0] ;  /* 0x0000e800ff097b82 */ /* 0x000ee20000000800 */
[----:B------:R-:W-:Y:S01]  /*11c50*/  ISETP.GE.U32.AND P6, PT, R6, 0x7fffff66, PT ;  /* 0x7fffff660600780c */ /* 0x000fe20003fc6070 */
[----:B-1----:R-:W-:Y:S01]  /*11c60*/  VIADD R6, R8, 0xffffffa1 ;  /* 0xffffffa108067836 */ /* 0x002fe20000000000 */
[----:B------:R1:W-:Y:S05]  /*11c70*/  LDGSTS.E [R4+0x27700], desc[UR14][R10.64], !P0 ;  /* 0x277000000a047fae */ /* 0x0003ea000c1a100e */
[----:B------:R-:W5:Y:S01]  /*11c80*/  LDC R8, c[0x0][0x3a0] ;  /* 0x0000e800ff087b82 */ /* 0x000f620000000800 */
[----:B------:R-:W-:Y:S01]  /*11c90*/  ISETP.GE.U32.AND P5, PT, R6, 0x7fffff62, PT ;  /* 0x7fffff620600780c */ /* 0x000fe20003fa6070 */
[----:B------:R-:W-:Y:S04]  /*11ca0*/  STL.64 [R1+0x420], R16 ;  /* 0x0004201001007387 */ /* 0x000fe80000100a00 */
[----:B------:R-:W4:Y:S01]  /*11cb0*/  LDL.LU.64 R96, [R1+0x990] ;  /* 0x0009900001607983 */ /* 0x000f220000300a00 */
[----:B------:R-:W-:Y:S01]  /*11cc0*/  IADD3 R6, PT, PT, R7, -0x63, RZ ;  /* 0xffffff9d07067810 */ /* 0x000fe20007ffe0ff */
[----:B-1----:R-:W1:Y:S01]  /*11cd0*/  LDC R10, c[0x0][0x3a0] ;  /* 0x0000e800ff0a7b82 */ /* 0x002e620000000800 */
[----:B------:R-:W-:Y:S01]  /*11ce0*/  IMAD.WIDE R14, R25, 0x4, R92 ;  /* 0x00000004190e7825 */ /* 0x000fe200078e025c */
[----:B------:R-:W-:Y:S01]  /*11cf0*/  LDGSTS.E [R4+0x29000], desc[UR14][R38.64], !P1 ;  /* 0x2900000026047fae */ /* 0x000fe2000c9a100e */
[----:B------:R-:W-:-:S03]  /*11d00*/  ISETP.GE.U32.AND P4, PT, R6, 0x7fffff5e, PT ;  /* 0x7fffff5e0600780c */ /* 0x000fc60003f86070 */
[----:B------:R-:W-:Y:S01]  /*11d10*/  STL.64 [R1+0x430], R14 ;  /* 0x0004300e01007387 */ /* 0x000fe20000100a00 */
[----:B---3--:R-:W-:Y:S01]  /*11d20*/  VIADD R6, R9, 0xffffff99 ;  /* 0xffffff9909067836 */ /* 0x008fe20000000000 */
[----:B------:R-:W3:Y:S02]  /*11d30*/  LDC R7, c[0x0][0x3a0] ;  /* 0x0000e800ff077b82 */ /* 0x000ee40000000800 */
[----:B------:R-:W-:Y:S02]  /*11d40*/  LDGSTS.E [R4+0x29100], desc[UR14][R22.64], !P1 ;  /* 0x2910000016047fae */ /* 0x000fe4000c9a100e */
[----:B------:R-:W-:Y:S02]  /*11d50*/  ISETP.GE.U32.AND P0, PT, R6, 0x7fffff5a, PT ;  /* 0x7fffff5a0600780c */ /* 0x000fe40003f06070 */
[----:B------:R-:W-:Y:S01]  /*11d60*/  LDGSTS.E [R4+0x29200], desc[UR14][R20.64], !P1 ;  /* 0x2920000014047fae */ /* 0x000fe2000c9a100e */
[----:B------:R-:W-:-:S03]  /*11d70*/  IMAD.WIDE R12, R25, 0x4, R90 ;  /* 0x00000004190c7825 */ /* 0x000fc600078e025a */
[----:B------:R-:W-:Y:S01]  /*11d80*/  LDGSTS.E [R4+0x29300], desc[UR14][R18.64], !P1 ;  /* 0x2930000012047fae */ /* 0x000fe2000c9a100e */
[----:B-----5:R-:W-:-:S03]  /*11d90*/  VIADD R6, R8, 0xffffff95 ;  /* 0xffffff9508067836 */ /* 0x020fc60000000000 */
[----:B------:R-:W-:Y:S04]  /*11da0*/  STL.64 [R1+0x440], R12 ;  /* 0x0004400c01007387 */ /* 0x000fe80000100a00 */
[----:B------:R-:W5:Y:S04]  /*11db0*/  LDL.LU.64 R94, [R1+0x988] ;  /* 0x00098800015e7983 */ /* 0x000f680000300a00 */
[----:B------:R-:W-:Y:S04]  /*11dc0*/  LDGSTS.E [R4+0x29400], desc[UR14][R16.64], !P1 ;  /* 0x2940000010047fae */ /* 0x000fe8000c9a100e */
[----:B------:R-:W-:Y:S04]  /*11dd0*/  LDGSTS.E [R4+0x29500], desc[UR14][R14.64], !P1 ;  /* 0x295000000e047fae */ /* 0x000fe8000c9a100e */
[----:B------:R-:W-:Y:S01]  /*11de0*/  LDGSTS.E [R4+0x29600], desc[UR14][R12.64], !P1 ;  /* 0x296000000c047fae */ /* 0x000fe2000c9a100e */
[----:B------:R-:W-:-:S05]  /*11df0*/  IMAD.WIDE R8, R25, 0x4, R86 ;  /* 0x0000000419087825 */ /* 0x000fca00078e0256 */
[----:B------:R1:W-:Y:S04]  /*11e00*/  STL.64 [R1+0x450], R8 ;  /* 0x0004500801007387 */ /* 0x0003e80000100a00 */
[----:B------:R-:W3:Y:S04]  /*11e10*/  LDL.LU.64 R38, [R1+0x980] ;  /* 0x0009800001267983 */ /* 0x000ee80000300a00 */
[----:B------:R-:W3:Y:S04]  /*11e20*/  LDL.LU.64 R92, [R1+0x978] ;  /* 0x00097800015c7983 */ /* 0x000ee80000300a00 */
[----:B------:R-:W3:Y:S04]  /*11e30*/  LDL.LU.64 R108, [R1+0x970] ;  /* 0x00097000016c7983 */ /* 0x000ee80000300a00 */
[----:B------:R-:W3:Y:S04]  /*11e40*/  LDL.LU.64 R90, [R1+0x968] ;  /* 0x00096800015a7983 */ /* 0x000ee80000300a00 */
[----:B------:R-:W3:Y:S04]  /*11e50*/  LDL.LU.64 R86, [R1+0x960] ;  /* 0x0009600001567983 */ /* 0x000ee80000300a00 */
[----:B------:R1:W-:Y:S01]  /*11e60*/  LDGSTS.E [R4+0x29700], desc[UR14][R8.64], !P1 ;  /* 0x2970000008047fae */ /* 0x0003e2000c9a100e */
[----:B------:R-:W-:-:S04]  /*11e70*/  IMAD.WIDE R82, R25, 0x4, R82 ;  /* 0x0000000419527825 */ /* 0x000fc800078e0252 */
[C---:B------:R-:W-:Y:S01]  /*11e80*/  IMAD.WIDE R36, R25.reuse, 0x4, R36 ;  /* 0x0000000419247825 */ /* 0x040fe200078e0224 */
[----:B------:R2:W-:Y:S01]  /*11e90*/  STL.64 [R1+0x4a8], R82 ;  /* 0x0004a85201007387 */ /* 0x0005e20000100a00 */
[----:B-1----:R-:W1:Y:S02]  /*11ea0*/  LDC R9, c[0x0][0x3a0] ;  /* 0x0000e800ff097b82 */ /* 0x002e640000000800 */
[C---:B------:R-:W-:Y:S01]  /*11eb0*/  IMAD.WIDE R22, R25.reuse, 0x4, R122 ;  /* 0x0000000419167825 */ /* 0x040fe200078e027a */
[----:B------:R1:W-:Y:S04]  /*11ec0*/  STL.64 [R1+0x4c0], R36 ;  /* 0x0004c02401007387 */ /* 0x0003e80000100a00 */
[----:B------:R-:W-:Y:S01]  /*11ed0*/  LDGSTS.E [R4+0x2b000], desc[UR14][R82.64], !P3 ;  /* 0x2b00000052047fae */ /* 0x000fe2000d9a100e */
[----:B------:R-:W1:Y:S01]  /*11ee0*/  LDC R8, c[0x0][0x3a0] ;  /* 0x0000e800ff087b82 */ /* 0x000e620000000800 */
[----:B------:R-:W-:-:S02]  /*11ef0*/  IMAD.WIDE R20, R25, 0x4, R88 ;  /* 0x0000000419147825 */ /* 0x000fc400078e0258 */
[----:B------:R-:W-:Y:S04]  /*11f00*/  LDGSTS.E [R4+0x2b100], desc[UR14][R36.64], !P3 ;  /* 0x2b10000024047fae */ /* 0x000fe8000d9a100e */
[----:B------:R-:W3:Y:S04]  /*11f10*/  LDL.LU.64 R88, [R1+0x958] ;  /* 0x0009580001587983 */ /* 0x000ee80000300a00 */
[----:B------:R1:W-:Y:S04]  /*11f20*/  STL.64 [R1+0x4d0], R22 ;  /* 0x0004d01601007387 */ /* 0x0003e80000100a00 */
[----:B------:R1:W-:Y:S04]  /*11f30*/  LDGSTS.E [R4+0x2b200], desc[UR14][R22.64], !P3 ;  /* 0x2b20000016047fae */ /* 0x0003e8000d9a100e */
[----:B------:R1:W-:Y:S01]  /*11f40*/  LDGSTS.E [R4+0x2b300], desc[UR14][R20.64], !P3 ;  /* 0x2b30000014047fae */ /* 0x0003e2000d9a100e */
[----:B--2---:R-:W-:-:S03]  /*11f50*/  IMAD.WIDE R18, R25, 0x4, R84 ;  /* 0x0000000419127825 */ /* 0x004fc600078e0254 */
[----:B------:R-:W2:Y:S04]  /*11f60*/  LDL.LU.64 R84, [R1+0x950] ;  /* 0x0009500001547983 */ /* 0x000ea80000300a00 */
[----:B------:R1:W-:Y:S01]  /*11f70*/  STL.64 [R1+0x4e0], R20 ;  /* 0x0004e01401007387 */ /* 0x0003e20000100a00 */
[----:B----4-:R-:W-:-:S03]  /*11f80*/  IMAD.WIDE R16, R25, 0x4, R110 ;  /* 0x0000000419107825 */ /* 0x010fc600078e026e */
[----:B------:R4:W-:Y:S04]  /*11f90*/  STL.64 [R1+0x4f0], R18 ;  /* 0x0004f01201007387 */ /* 0x0009e80000100a00 */
[----:B------:R1:W-:Y:S04]  /*11fa0*/  STL.64 [R1+0x500], R16 ;  /* 0x0005001001007387 */ /* 0x0003e80000100a00 */
[----:B------:R-:W2:Y:S04]  /*11fb0*/  LDL.LU.64 R82, [R1+0x948] ;  /* 0x0009480001527983 */ /* 0x000ea80000300a00 */
[----:B------:R4:W-:Y:S04]  /*11fc0*/  LDGSTS.E [R4+0x2b400], desc[UR14][R18.64], !P3 ;  /* 0x2b40000012047fae */ /* 0x0009e8000d9a100e */
[----:B------:R1:W-:Y:S01]  /*11fd0*/  LDGSTS.E [R4+0x2b500], desc[UR14][R16.64], !P3 ;  /* 0x2b50000010047fae */ /* 0x0003e2000d9a100e */
[----:B------:R-:W-:-:S05]  /*11fe0*/  IMAD.WIDE R14, R25, 0x4, R96 ;  /* 0x00000004190e7825 */ /* 0x000fca00078e0260 */
[----:B------:R1:W-:Y:S04]  /*11ff0*/  STL.64 [R1+0x510], R14 ;  /* 0x0005100e01007387 */ /* 0x0003e80000100a00 */
[----:B------:R1:W-:Y:S01]  /*12000*/  LDGSTS.E [R4+0x2b600], desc[UR14][R14.64], !P3 ;  /* 0x2b6000000e047fae */ /* 0x0003e2000d9a100e */
[----:B------:R-:W-:Y:S01]  /*12010*/  ISETP.GE.U32.AND P1, PT, R6, 0x7fffff56, PT ;  /* 0x7fffff560600780c */ /* 0x000fe20003f26070 */
[----:B-----5:R-:W-:-:S05]  /*12020*/  IMAD.WIDE R12, R25, 0x4, R94 ;  /* 0x00000004190c7825 */ /* 0x020fca00078e025e */
[----:B------:R2:W-:Y:S04]  /*12030*/  STL.64 [R1+0x520], R12 ;  /* 0x0005200c01007387 */ /* 0x0005e80000100a00 */
[----:B-1----:R-:W5:Y:S04]  /*12040*/  LDL.LU.64 R36, [R1+0x940] ;  /* 0x0009400001247983 */ /* 0x002f680000300a00 */
[----:B------:R-:W5:Y:S04]  /*12050*/  LDL.LU.64 R96, [R1+0x938] ;  /* 0x0009380001607983 */ /* 0x000f680000300a00 */
[----:B------:R-:W5:Y:S04]  /*12060*/  LDL.LU.64 R94, [R1+0x930] ;  /* 0x00093000015e7983 */ /* 0x000f680000300a00 */
[----:B------:R2:W-:Y:S01]  /*12070*/  LDGSTS.E [R4+0x2b700], desc[UR14][R12.64], !P3 ;  /* 0x2b7000000c047fae */ /* 0x0005e2000d9a100e */
[----:B---3--:R-:W-:-:S02]  /*12080*/  IADD3 R6, PT, PT, R7, -0x6f, RZ ;  /* 0xffffff9107067810 */ /* 0x008fc40007ffe0ff */
[----:B------:R-:W1:Y:S01]  /*12090*/  LDC R7, c[0x0][0x3a0] ;  /* 0x0000e800ff077b82 */ /* 0x000e620000000800 */
[----:B------:R-:W-:-:S04]  /*120a0*/  IMAD.WIDE R38, R25, 0x4, R38 ;  /* 0x0000000419267825 */ /* 0x000fc800078e0226 */
[----:B------:R-:W-:-:S04]  /*120b0*/  IMAD.WIDE R22, R25, 0x4, R92 ;  /* 0x0000000419167825 */ /* 0x000fc800078e025c */
[C---:B------:R-:W-:Y:S01]  /*120c0*/  IMAD.WIDE R20, R25.reuse, 0x4, R108 ;  /* 0x0000000419147825 */ /* 0x040fe200078e026c */
[----:B------:R-:W3:Y:S03]  /*120d0*/  LDL.LU.64 R92, [R1+0x928] ;  /* 0x00092800015c7983 */ /* 0x000ee60000300a00 */
[C---:B----4-:R-:W-:Y:S01]  /*120e0*/  IMAD.WIDE R18, R25.reuse, 0x4, R90 ;  /* 0x0000000419127825 */ /* 0x050fe200078e025a */
[----:B------:R4:W-:Y:S03]  /*120f0*/  STL.64 [R1+0x530], R38 ;  /* 0x0005302601007387 */ /* 0x0009e60000100a00 */
[----:B------:R-:W-:Y:S01]  /*12100*/  IMAD.WIDE R16, R25, 0x4, R86 ;  /* 0x0000000419107825 */ /* 0x000fe200078e0256 */
[----:B------:R1:W-:Y:S04]  /*12110*/  STL.64 [R1+0x540], R22 ;  /* 0x0005401601007387 */ /* 0x0003e80000100a00 */
[----:B------:R-:W3:Y:S04]  /*12120*/  LDL.LU.64 R86, [R1+0x920] ;  /* 0x0009200001567983 */ /* 0x000ee80000300a00 */
[----:B------:R1:W-:Y:S04]  /*12130*/  STL.64 [R1+0x550], R20 ;  /* 0x0005501401007387 */ /* 0x0003e80000100a00 */
[----:B------:R3:W-:Y:S04]  /*12140*/  STL.64 [R1+0x560], R18 ;  /* 0x0005601201007387 */ /* 0x0007e80000100a00 */
[----:B------:R1:W-:Y:S04]  /*12150*/  STL.64 [R1+0x960], R16 ;  /* 0x0009601001007387 */ /* 0x0003e80000100a00 */
[----:B------:R-:W3:Y:S01]  /*12160*/  LDL.LU.64 R90, [R1+0x918] ;  /* 0x00091800015a7983 */ /* 0x000ee20000300a00 */
[----:B------:R-:W-:Y:S01]  /*12170*/  ISETP.GE.U32.AND P3, PT, R6, 0x7fffff52, PT ;  /* 0x7fffff520600780c */ /* 0x000fe20003f66070 */
[----:B------:R-:W-:-:S02]  /*12180*/  VIADD R6, R10, 0xffffff8d ;  /* 0xffffff8d0a067836 */ /* 0x000fc40000000000 */
[----:B------:R-:W-:Y:S04]  /*12190*/  LDGSTS.E [R4+0x2d000], desc[UR14][R38.64], !P6 ;  /* 0x2d00000026047fae */ /* 0x000fe8000f1a100e */
[----:B------:R1:W-:Y:S04]  /*121a0*/  LDGSTS.E [R4+0x2d100], desc[UR14][R22.64], !P6 ;  /* 0x2d10000016047fae */ /* 0x0003e8000f1a100e */
[----:B------:R1:W-:Y:S01]  /*121b0*/  LDGSTS.E [R4+0x2d200], desc[UR14][R20.64], !P6 ;  /* 0x2d20000014047fae */ /* 0x0003e2000f1a100e */
[----:B------:R-:W-:-:S03]  /*121c0*/  IMAD.WIDE R14, R25, 0x4, R88 ;  /* 0x00000004190e7825 */ /* 0x000fc600078e0258 */
[----:B------:R3:W-:Y:S04]  /*121d0*/  LDGSTS.E [R4+0x2d300], desc[UR14][R18.64], !P6 ;  /* 0x2d30000012047fae */ /* 0x0007e8000f1a100e */
[----:B------:R1:W-:Y:S04]  /*121e0*/  LDGSTS.E [R4+0x2d400], desc[UR14][R16.64], !P6 ;  /* 0x2d40000010047fae */ /* 0x0003e8000f1a100e */
[----:B------:R1:W-:Y:S01]  /*121f0*/  LDGSTS.E [R4+0x2d500], desc[UR14][R14.64], !P6 ;  /* 0x2d5000000e047fae */ /* 0x0003e2000f1a100e */
[----:B--2---:R-:W-:-:S03]  /*12200*/  IMAD.WIDE R12, R25, 0x4, R84 ;  /* 0x00000004190c7825 */ /* 0x004fc600078e0254 */
[----:B------:R-:W2:Y:S04]  /*12210*/  LDL.LU.64 R84, [R1+0x910] ;  /* 0x0009100001547983 */ /* 0x000ea80000300a00 */
[----:B------:R1:W-:Y:S04]  /*12220*/  STL.64 [R1+0x958], R14 ;  /* 0x0009580e01007387 */ /* 0x0003e80000100a00 */
[----:B------:R2:W-:Y:S04]  /*12230*/  STL.64 [R1+0x950], R12 ;  /* 0x0009500c01007387 */ /* 0x0005e80000100a00 */
[----:B------:R-:W2:Y:S04]  /*12240*/  LDL.LU.64 R88, [R1+0x908] ;  /* 0x0009080001587983 */ /* 0x000ea80000300a00 */
[----:B------:R2:W-:Y:S01]  /*12250*/  LDGSTS.E [R4+0x2d600], desc[UR14][R12.64], !P6 ;  /* 0x2d6000000c047fae */ /* 0x0005e2000f1a100e */
[----:B------:R-:W-:-:S05]  /*12260*/  IMAD.WIDE R10, R25, 0x4, R82 ;  /* 0x00000004190a7825 */ /* 0x000fca00078e0252 */
[----:B------:R1:W-:Y:S04]  /*12270*/  STL.64 [R1+0x948], R10 ;  /* 0x0009480a01007387 */ /* 0x0003e80000100a00 */
[----:B----4-:R-:W4:Y:S04]  /*12280*/  LDL.LU.64 R38, [R1+0x900] ;  /* 0x0009000001267983 */ /* 0x010f280000300a00 */
[----:B------:R-:W4:Y:S04]  /*12290*/  LDL.LU.64 R110, [R1+0x8f8] ;  /* 0x0008f800016e7983 */ /* 0x000f280000300a00 */
[----:B------:R-:W4:Y:S04]  /*122a0*/  LDL.LU.64 R108, [R1+0x8f0] ;  /* 0x0008f000016c7983 */ /* 0x000f280000300a00 */
[----:B------:R-:W4:Y:S04]  /*122b0*/  LDL.LU.64 R82, [R1+0x8e8] ;  /* 0x0008e80001527983 */ /* 0x000f280000300a00 */
[----:B------:R1:W-:Y:S01]  /*122c0*/  LDGSTS.E [R4+0x2d700], desc[UR14][R10.64], !P6 ;  /* 0x2d7000000a047fae */ /* 0x0003e2000f1a100e */
[----:B-----5:R-:W-:-:S04]  /*122d0*/  IMAD.WIDE R36, R25, 0x4, R36 ;  /* 0x0000000419247825 */ /* 0x020fc800078e0224 */
[C---:B-1----:R-:W-:Y:S01]  /*122e0*/  IMAD.WIDE R22, R25.reuse, 0x4, R96 ;  /* 0x0000000419167825 */ /* 0x042fe200078e0260 */
[----:B------:R-:W-:Y:S03]  /*122f0*/  LDGSTS.E [R4+0x2f000], desc[UR14][R36.64], !P5 ;  /* 0x2f00000024047fae */ /* 0x000fe6000e9a100e */
[C---:B------:R-:W-:Y:S01]  /*12300*/  IMAD.WIDE R20, R25.reuse, 0x4, R94 ;  /* 0x0000000419147825 */ /* 0x040fe200078e025e */
[----:B------:R-:W-:Y:S04]  /*12310*/  LDGSTS.E [R4+0x2f100], desc[UR14][R22.64], !P5 ;  /* 0x2f10000016047fae */ /* 0x000fe8000e9a100e */
[----:B------:R-:W5:Y:S04]  /*12320*/  LDL.LU.64 R94, [R1+0x8e0] ;  /* 0x0008e000015e7983 */ /* 0x000f680000300a00 */
[----:B------:R1:W-:Y:S04]  /*12330*/  STL.64 [R1+0x940], R36 ;  /* 0x0009402401007387 */ /* 0x0003e80000100a00 */
[----:B------:R-:W-:Y:S04]  /*12340*/  STL.64 [R1+0x938], R22 ;  /* 0x0009381601007387 */ /* 0x000fe80000100a00 */
[----:B------:R-:W-:Y:S01]  /*12350*/  LDGSTS.E [R4+0x2f200], desc[UR14][R20.64], !P5 ;  /* 0x2f20000014047fae */ /* 0x000fe2000e9a100e */
[----:B---3--:R-:W-:-:S03]  /*12360*/  IMAD.WIDE R18, R25, 0x4, R92 ;  /* 0x0000000419127825 */ /* 0x008fc600078e025c */
[----:B------:R-:W3:Y:S04]  /*12370*/  LDL.LU.64 R92, [R1+0x8d8] ;  /* 0x0008d800015c7983 */ /* 0x000ee80000300a00 */
[----:B------:R-:W-:Y:S04]  /*12380*/  STL.64 [R1+0x968], R20 ;  /* 0x0009681401007387 */ /* 0x000fe80000100a00 */
[----:B------:R1:W-:Y:S01]  /*12390*/  LDGSTS.E [R4+0x2f300], desc[UR14][R18.64], !P5 ;  /* 0x2f30000012047fae */ /* 0x0003e2000e9a100e */
[----:B------:R-:W-:-:S03]  /*123a0*/  IMAD.WIDE R16, R25, 0x4, R86 ;  /* 0x0000000419107825 */ /* 0x000fc600078e0256 */
[----:B------:R-:W3:Y:S04]  /*123b0*/  LDL.LU.64 R86, [R1+0x8d0] ;  /* 0x0008d00001567983 */ /* 0x000ee80000300a00 */
[----:B------:R1:W-:Y:S04]  /*123c0*/  STL.64 [R1+0x978], R18 ;  /* 0x0009781201007387 */ /* 0x0003e80000100a00 */
[----:B------:R5:W-:Y:S04]  /*123d0*/  STL.64 [R1+0x988], R16 ;  /* 0x0009881001007387 */ /* 0x000be80000100a00 */
[----:B------:R5:W-:Y:S01]  /*123e0*/  LDGSTS.E [R4+0x2f400], desc[UR14][R16.64], !P5 ;  /* 0x2f40000010047fae */ /* 0x000be2000e9a100e */
[----:B------:R-:W-:-:S05]  /*123f0*/  IMAD.WIDE R14, R25, 0x4, R90 ;  /* 0x00000004190e7825 */ /* 0x000fca00078e025a */
[----:B------:R3:W-:Y:S01]  /*12400*/  LDGSTS.E [R4+0x2f500], desc[UR14][R14.64], !P5 ;  /* 0x2f5000000e047fae */ /* 0x0007e2000e9a100e */
[----:B--2---:R-:W-:-:S03]  /*12410*/  IMAD.WIDE R12, R25, 0x4, R84 ;  /* 0x00000004190c7825 */ /* 0x004fc600078e0254 */
[----:B------:R-:W2:Y:S04]  /*12420*/  LDL.LU.64 R84, [R1+0x8c8] ;  /* 0x0008c80001547983 */ /* 0x000ea80000300a00 */
[----:B------:R3:W-:Y:S01]  /*12430*/  STL.64 [R1+0x998], R14 ;  /* 0x0009980e01007387 */ /* 0x0007e20000100a00 */
[----:B------:R-:W-:-:S03]  /*12440*/  IMAD.WIDE R10, R25, 0x4, R88 ;  /* 0x00000004190a7825 */ /* 0x000fc600078e0258 */
[----:B------:R3:W-:Y:S04]  /*12450*/  STL.64 [R1+0x9a8], R12 ;  /* 0x0009a80c01007387 */ /* 0x0007e80000100a00 */
[----:B------:R2:W-:Y:S04]  /*12460*/  STL.64 [R1+0x9b8], R10 ;  /* 0x0009b80a01007387 */ /* 0x0005e80000100a00 */
[----:B-1----:R-:W2:Y:S04]  /*12470*/  LDL.LU.64 R36, [R1+0x8c0] ;  /* 0x0008c00001247983 */ /* 0x002ea80000300a00 */
[----:B------:R-:W2:Y:S01]  /*12480*/  LDL.LU.64 R90, [R1+0x8b8] ;  /* 0x0008b800015a7983 */ /* 0x000ea20000300a00 */
[----:B----4-:R-:W-:-:S03]  /*12490*/  IMAD.WIDE R38, R25, 0x4, R38 ;  /* 0x0000000419267825 */ /* 0x010fc600078e0226 */
[----:B------:R-:W4:Y:S04]  /*124a0*/  LDL.LU.64 R96, [R1+0x8b0] ;  /* 0x0008b00001607983 */ /* 0x000f280000300a00 */
[----:B------:R-:W4:Y:S04]  /*124b0*/  LDL.LU.64 R88, [R1+0x8a8] ;  /* 0x0008a80001587983 */ /* 0x000f280000300a00 */
[----:B------:R1:W-:Y:S01]  /*124c0*/  STL.64 [R1+0x9c8], R38 ;  /* 0x0009c82601007387 */ /* 0x0003e20000100a00 */
[----:B------:R-:W-:-:S03]  /*124d0*/  IMAD.WIDE R18, R25, 0x4, R82 ;  /* 0x0000000419127825 */ /* 0x000fc600078e0252 */
[----:B------:R-:W4:Y:S01]  /*124e0*/  LDL.LU.64 R82, [R1+0x8a0] ;  /* 0x0008a00001527983 */ /* 0x000f220000300a00 */
[----:B------:R-:W-:-:S03]  /*124f0*/  IMAD.WIDE R22, R25, 0x4, R110 ;  /* 0x0000000419167825 */ /* 0x000fc600078e026e */
[----:B------:R1:W-:Y:S01]  /*12500*/  LDGSTS.E [R4+0x2f600], desc[UR14][R12.64], !P5 ;  /* 0x2f6000000c047fae */ /* 0x0003e2000e9a100e */
[----:B------:R-:W-:-:S03]  /*12510*/  IMAD.WIDE R20, R25, 0x4, R108 ;  /* 0x0000000419147825 */ /* 0x000fc600078e026c */
[----:B------:R1:W-:Y:S04]  /*12520*/  STL.64 [R1+0x9d8], R22 ;  /* 0x0009d81601007387 */ /* 0x0003e80000100a00 */
[----:B------:R4:W-:Y:S04]  /*12530*/  STL.64 [R1+0x9e8], R20 ;  /* 0x0009e81401007387 */ /* 0x0009e80000100a00 */
[----:B------:R1:W-:Y:S04]  /*12540*/  STL.64 [R1+0x9f8], R18 ;  /* 0x0009f81201007387 */ /* 0x0003e80000100a00 */
[----:B------:R2:W-:Y:S04]  /*12550*/  LDGSTS.E [R4+0x2f700], desc[UR14][R10.64], !P5 ;  /* 0x2f7000000a047fae */ /* 0x0005e8000e9a100e */
[----:B------:R-:W-:Y:S04]  /*12560*/  LDGSTS.E [R4+0x31000], desc[UR14][R38.64], !P4 ;  /* 0x3100000026047fae */ /* 0x000fe8000e1a100e */
[----:B------:R1:W-:Y:S04]  /*12570*/  LDGSTS.E [R4+0x31100], desc[UR14][R22.64], !P4 ;  /* 0x3110000016047fae */ /* 0x0003e8000e1a100e */
[----:B------:R4:W-:Y:S04]  /*12580*/  LDGSTS.E [R4+0x31200], desc[UR14][R20.64], !P4 ;  /* 0x3120000014047fae */ /* 0x0009e8000e1a100e */
[----:B------:R1:W-:Y:S01]  /*12590*/  LDGSTS.E [R4+0x31300], desc[UR14][R18.64], !P4 ;  /* 0x3130000012047fae */ /* 0x0003e2000e1a100e */
[----:B-----5:R-:W-:-:S03]  /*125a0*/  IMAD.WIDE R16, R25, 0x4, R94 ;  /* 0x0000000419107825 */ /* 0x020fc600078e025e */
[----:B------:R-:W5:Y:S04]  /*125b0*/  LDL.LU.64 R94, [R1+0x898] ;  /* 0x00089800015e7983 */ /* 0x000f680000300a00 */
[----:B------:R1:W-:Y:S04]  /*125c0*/  STL.64 [R1+0xa08], R16 ;  /* 0x000a081001007387 */ /* 0x0003e80000100a00 */
[----:B------:R1:W-:Y:S01]  /*125d0*/  LDGSTS.E [R4+0x31400], desc[UR14][R16.64], !P4 ;  /* 0x3140000010047fae */ /* 0x0003e2000e1a100e */
[----:B---3--:R-:W-:-:S05]  /*125e0*/  IMAD.WIDE R14, R25, 0x4, R92 ;  /* 0x00000004190e7825 */ /* 0x008fca00078e025c */
[----:B------:R5:W-:Y:S04]  /*125f0*/  STL.64 [R1+0xa18], R14 ;  /* 0x000a180e01007387 */ /* 0x000be80000100a00 */
[----:B------:R5:W-:Y:S01]  /*12600*/  LDGSTS.E [R4+0x31500], desc[UR14][R14.64], !P4 ;  /* 0x315000000e047fae */ /* 0x000be2000e1a100e */
[----:B-1----:R-:W-:-:S03]  /*12610*/  IMAD.WIDE R12, R25, 0x4, R86 ;  /* 0x00000004190c7825 */ /* 0x002fc600078e0256 */
[----:B------:R-:W3:Y:S04]  /*12620*/  LDL.LU.64 R86, [R1+0x890] ;  /* 0x0008900001567983 */ /* 0x000ee80000300a00 */
[----:B------:R3:W-:Y:S04]  /*12630*/  STL.64 [R1+0xa28], R12 ;  /* 0x000a280c01007387 */ /* 0x0007e80000100a00 */
[----:B------:R3:W-:Y:S01]  /*12640*/  LDGSTS.E [R4+0x31600], desc[UR14][R12.64], !P4 ;  /* 0x316000000c047fae */ /* 0x0007e2000e1a100e */
[----:B--2---:R-:W-:-:S03]  /*12650*/  IMAD.WIDE R10, R25, 0x4, R84 ;  /* 0x00000004190a7825 */ /* 0x004fc600078e0254 */
[----:B------:R-:W2:Y:S04]  /*12660*/  LDL.LU.64 R84, [R1+0x888] ;  /* 0x0008880001547983 */ /* 0x000ea80000300a00 */
[----:B------:R2:W-:Y:S04]  /*12670*/  STL.64 [R1+0xa38], R10 ;  /* 0x000a380a01007387 */ /* 0x0005e80000100a00 */
[----:B------:R-:W2:Y:S04]  /*12680*/  LDL.LU.64 R38, [R1+0x880] ;  /* 0x0008800001267983 */ /* 0x000ea80000300a00 */
[----:B------:R-:W2:Y:S04]  /*12690*/  LDL.LU.64 R92, [R1+0x878] ;  /* 0x00087800015c7983 */ /* 0x000ea80000300a00 */
[----:B------:R2:W-:Y:S01]  /*126a0*/  LDGSTS.E [R4+0x31700], desc[UR14][R10.64], !P4 ;  /* 0x317000000a047fae */ /* 0x0005e2000e1a100e */
[----:B------:R-:W-:-:S04]  /*126b0*/  IMAD.WIDE R36, R25, 0x4, R36 ;  /* 0x0000000419247825 */ /* 0x000fc800078e0224 */
[C---:B------:R-:W-:Y:S01]  /*126c0*/  IMAD.WIDE R22, R25.reuse, 0x4, R90 ;  /* 0x0000000419167825 */ /* 0x040fe200078e025a */
[----:B------:R-:W-:Y:S03]  /*126d0*/  LDGSTS.E [R4+0x33000], desc[UR14][R36.64], !P0 ;  /* 0x3300000024047fae */ /* 0x000fe6000c1a100e */
[C---:B----4-:R-:W-:Y:S01]  /*126e0*/  IMAD.WIDE R20, R25.reuse, 0x4, R96 ;  /* 0x0000000419147825 */ /* 0x050fe200078e0260 */
[----:B------:R-:W4:Y:S03]  /*126f0*/  LDL.LU.64 R90, [R1+0x870] ;  /* 0x00087000015a7983 */ /* 0x000f260000300a00 */
[C---:B------:R-:W-:Y:S01]  /*12700*/  IMAD.WIDE R18, R25.reuse, 0x4, R88 ;  /* 0x0000000419127825 */ /* 0x040fe200078e0258 */
[----:B------:R1:W-:Y:S04]  /*12710*/  STL.64 [R1+0x1308], R36 ;  /* 0x0013082401007387 */ /* 0x0003e80000100a00 */
[----:B------:R1:W-:Y:S04]  /*12720*/  STL.64 [R1+0x1310], R22 ;  /* 0x0013101601007387 */ /* 0x0003e80000100a00 */
[----:B------:R-:W4:Y:S01]  /*12730*/  LDL.LU.64 R110, [R1+0x868] ;  /* 0x00086800016e7983 */ /* 0x000f220000300a00 */
[----:B------:R-:W-:-:S03]  /*12740*/  IMAD.WIDE R16, R25, 0x4, R82 ;  /* 0x0000000419107825 */ /* 0x000fc600078e0252 */
[----:B------:R-:W4:Y:S04]  /*12750*/  LDL.LU.64 R108, [R1+0x860] ;  /* 0x00086000016c7983 */ /* 0x000f280000300a00 */
[----:B------:R4:W-:Y:S04]  /*12760*/  STL.64 [R1+0x1318], R20 ;  /* 0x0013181401007387 */ /* 0x0009e80000100a00 */
[----:B------:R1:W-:Y:S04]  /*12770*/  STL.64 [R1+0x1320], R18 ;  /* 0x0013201201007387 */ /* 0x0003e80000100a00 */
[----:B------:R-:W4:Y:S04]  /*12780*/  LDL.LU.64 R88, [R1+0x858] ;  /* 0x0008580001587983 */ /* 0x000f280000300a00 */
[----:B------:R-:W4:Y:S04]  /*12790*/  LDL.LU.64 R82, [R1+0x850] ;  /* 0x0008500001527983 */ /* 0x000f280000300a00 */
[----:B------:R1:W-:Y:S04]  /*127a0*/  STL.64 [R1+0x1328], R16 ;  /* 0x0013281001007387 */ /* 0x0003e80000100a00 */
[----:B------:R1:W-:Y:S04]  /*127b0*/  LDGSTS.E [R4+0x33100], desc[UR14][R22.64], !P0 ;  /* 0x3310000016047fae */ /* 0x0003e8000c1a100e */
[----:B------:R4:W-:Y:S04]  /*127c0*/  LDGSTS.E [R4+0x33200], desc[UR14][R20.64], !P0 ;  /* 0x3320000014047fae */ /* 0x0009e8000c1a100e */
[----:B------:R1:W-:Y:S04]  /*127d0*/  LDGSTS.E [R4+0x33300], desc[UR14][R18.64], !P0 ;  /* 0x3330000012047fae */ /* 0x0003e8000c1a100e */
[----:B------:R1:W-:Y:S01]  /*127e0*/  LDGSTS.E [R4+0x33400], desc[UR14][R16.64], !P0 ;  /* 0x3340000010047fae */ /* 0x0003e2000c1a100e */
[----:B-----5:R-:W-:-:S05]  /*127f0*/  IMAD.WIDE R14, R25, 0x4, R94 ;  /* 0x00000004190e7825 */ /* 0x020fca00078e025e */
[----:B------:R5:W-:Y:S01]  /*12800*/  LDGSTS.E [R4+0x33500], desc[UR14][R14.64], !P0 ;  /* 0x335000000e047fae */ /* 0x000be2000c1a100e */
[----:B---3--:R-:W-:-:S03]  /*12810*/  IMAD.WIDE R12, R25, 0x4, R86 ;  /* 0x00000004190c7825 */ /* 0x008fc600078e0256 */
[----:B------:R-:W3:Y:S04]  /*12820*/  LDL.LU.64 R86, [R1+0x848] ;  /* 0x0008480001567983 */ /* 0x000ee80000300a00 */
[----:B------:R5:W-:Y:S04]  /*12830*/  STL.64 [R1+0x1330], R14 ;  /* 0x0013300e01007387 */ /* 0x000be80000100a00 */
[----:B------:R1:W-:Y:S04]  /*12840*/  STL.64 [R1+0x1338], R12 ;  /* 0x0013380c01007387 */ /* 0x0003e80000100a00 */
[----:B------:R1:W-:Y:S01]  /*12850*/  LDGSTS.E [R4+0x33600], desc[UR14][R12.64], !P0 ;  /* 0x336000000c047fae */ /* 0x0003e2000c1a100e */
[----:B--2---:R-:W-:-:S05]  /*12860*/  IMAD.WIDE R10, R25, 0x4, R84 ;  /* 0x00000004190a7825 */ /* 0x004fca00078e0254 */
[----:B------:R3:W-:Y:S04]  /*12870*/  STL.64 [R1+0x1340], R10 ;  /* 0x0013400a01007387 */ /* 0x0007e80000100a00 */
[----:B-1----:R-:W2:Y:S01]  /*12880*/  LDL.LU.64 R36, [R1+0x840] ;  /* 0x0008400001247983 */ /* 0x002ea20000300a00 */
[----:B------:R-:W-:-:S03]  /*12890*/  IMAD.WIDE R38, R25, 0x4, R38 ;  /* 0x0000000419267825 */ /* 0x000fc600078e0226 */
[----:B------:R-:W2:Y:S01]  /*128a0*/  LDL.LU.64 R96, [R1+0x838] ;  /* 0x0008380001607983 */ /* 0x000ea20000300a00 */
[----:B------:R-:W-:-:S03]  /*128b0*/  IMAD.WIDE R22, R25, 0x4, R92 ;  /* 0x0000000419167825 */ /* 0x000fc600078e025c */
[----:B------:R-:W2:Y:S04]  /*128c0*/  LDL.LU.64 R84, [R1+0x830] ;  /* 0x0008300001547983 */ /* 0x000ea80000300a00 */
[----:B------:R-:W2:Y:S04]  /*128d0*/  LDL.LU.64 R94, [R1+0x828] ;  /* 0x00082800015e7983 */ /* 0x000ea80000300a00 */
[----:B------:R-:W2:Y:S01]  /*128e0*/  LDL.LU.64 R92, [R1+0x820] ;  /* 0x00082000015c7983 */ /* 0x000ea20000300a00 */
[----:B----4-:R-:W-:-:S03]  /*128f0*/  IMAD.WIDE R20, R25, 0x4, R90 ;  /* 0x0000000419147825 */ /* 0x010fc600078e025a */
[----:B------:R1:W-:Y:S04]  /*12900*/  STL.64 [R1+0x1408], R38 ;  /* 0x0014082601007387 */ /* 0x0003e80000100a00 */
[----:B------:R-:W4:Y:S01]  /*12910*/  LDL.LU.64 R90, [R1+0x818] ;  /* 0x00081800015a7983 */ /* 0x000f220000300a00 */
[----:B------:R-:W-:-:S03]  /*12920*/  IMAD.WIDE R18, R25, 0x4, R110 ;  /* 0x0000000419127825 */ /* 0x000fc600078e026e */
[----:B------:R1:W-:Y:S01]  /*12930*/  STL.64 [R1+0x1410], R22 ;  /* 0x0014101601007387 */ /* 0x0003e20000100a00 */
[----:B------:R-:W-:-:S03]  /*12940*/  IMAD.WIDE R16, R25, 0x4, R108 ;  /* 0x0000000419107825 */ /* 0x000fc600078e026c */
[----:B------:R1:W-:Y:S04]  /*12950*/  STL.64 [R1+0x1418], R20 ;  /* 0x0014181401007387 */ /* 0x0003e80000100a00 */
[----:B------:R1:W-:Y:S04]  /*12960*/  STL.64 [R1+0x1420], R18 ;  /* 0x0014201201007387 */ /* 0x0003e80000100a00 */
[----:B------:R3:W-:Y:S01]  /*12970*/  LDGSTS.E [R4+0x33700], desc[UR14][R10.64], !P0 ;  /* 0x337000000a047fae */ /* 0x0007e2000c1a100e */
[----:B-----5:R-:W-:-:S03]  /*12980*/  IMAD.WIDE R14, R25, 0x4, R88 ;  /* 0x00000004190e7825 */ /* 0x020fc600078e0258 */
[----:B------:R-:W-:Y:S01]  /*12990*/  LDGSTS.E [R4+0x35000], desc[UR14][R38.64], !P1 ;  /* 0x3500000026047fae */ /* 0x000fe2000c9a100e */
[----:B------:R-:W-:-:S03]  /*129a0*/  IMAD.WIDE R12, R25, 0x4, R82 ;  /* 0x00000004190c7825 */ /* 0x000fc600078e0252 */
[----:B------:R5:W-:Y:S04]  /*129b0*/  LDGSTS.E [R4+0x35100], desc[UR14][R22.64], !P1 ;  /* 0x3510000016047fae */ /* 0x000be8000c9a100e */
[----:B------:R-:W4:Y:S04]  /*129c0*/  LDL.LU.64 R82, [R1+0x810] ;  /* 0x0008100001527983 */ /* 0x000f280000300a00 */
[----:B------:R1:W-:Y:S04]  /*129d0*/  STL.64 [R1+0x1428], R16 ;  /* 0x0014281001007387 */ /* 0x0003e80000100a00 */
[----:B------:R4:W-:Y:S04]  /*129e0*/  STL.64 [R1+0x1430], R14 ;  /* 0x0014300e01007387 */ /* 0x0009e80000100a00 */
[----:B------:R1:W-:Y:S04]  /*129f0*/  STL.64 [R1+0x1438], R12 ;  /* 0x0014380c01007387 */ /* 0x0003e80000100a00 */
[----:B------:R-:W4:Y:S04]  /*12a00*/  LDL.LU.64 R88, [R1+0x808] ;  /* 0x0008080001587983 */ /* 0x000f280000300a00 */
[----:B------:R1:W-:Y:S04]  /*12a10*/  LDGSTS.E [R4+0x35200], desc[UR14][R20.64], !P1 ;  /* 0x3520000014047fae */ /* 0x0003e8000c9a100e */
[----:B------:R1:W-:Y:S04]  /*12a20*/  LDGSTS.E [R4+0x35300], desc[UR14][R18.64], !P1 ;  /* 0x3530000012047fae */ /* 0x0003e8000c9a100e */
[----:B------:R1:W-:Y:S04]  /*12a30*/  LDGSTS.E [R4+0x35400], desc[UR14][R16.64], !P1 ;  /* 0x3540000010047fae */ /* 0x0003e8000c9a100e */
[----:B------:R4:W-:Y:S04]  /*12a40*/  LDGSTS.E [R4+0x35500], desc[UR14][R14.64], !P1 ;  /* 0x355000000e047fae */ /* 0x0009e8000c9a100e */
[----:B------:R1:W-:Y:S01]  /*12a50*/  LDGSTS.E [R4+0x35600], desc[UR14][R12.64], !P1 ;  /* 0x356000000c047fae */ /* 0x0003e2000c9a100e */
[----:B---3--:R-:W-:-:S05]  /*12a60*/  IMAD.WIDE R10, R25, 0x4, R86 ;  /* 0x00000004190a7825 */ /* 0x008fca00078e0256 */
[----:B------:R3:W-:Y:S04]  /*12a70*/  STL.64 [R1+0x1440], R10 ;  /* 0x0014400a01007387 */ /* 0x0007e80000100a00 */
[----:B-1----:R-:W3:Y:S04]  /*12a80*/  LDL.LU.64 R38, [R1+0x800] ;  /* 0x0008000001267983 */ /* 0x002ee80000300a00 */
[----:B------:R-:W3:Y:S04]  /*12a90*/  LDL.LU.64 R122, [R1+0x7f8] ;  /* 0x0007f800017a7983 */ /* 0x000ee80000300a00 */
[----:B------:R-:W3:Y:S04]  /*12aa0*/  LDL.LU.64 R86, [R1+0x7f0] ;  /* 0x0007f00001567983 */ /* 0x000ee80000300a00 */
[----:B------:R3:W-:Y:S01]  /*12ab0*/  LDGSTS.E [R4+0x35700], desc[UR14][R10.64], !P1 ;  /* 0x357000000a047fae */ /* 0x0007e2000c9a100e */
[----:B--2---:R-:W-:-:S04]  /*12ac0*/  IMAD.WIDE R36, R25, 0x4, R36 ;  /* 0x0000000419247825 */ /* 0x004fc800078e0224 */
[C---:B-----5:R-:W-:Y:S01]  /*12ad0*/  IMAD.WIDE R22, R25.reuse, 0x4, R96 ;  /* 0x0000000419167825 */ /* 0x060fe200078e0260 */
[----:B------:R1:W-:Y:S03]  /*12ae0*/  STL.64 [R1+0x1510], R36 ;  /* 0x0015102401007387 */ /* 0x0003e60000100a00 */
[C---:B------:R-:W-:Y:S01]  /*12af0*/  IMAD.WIDE R20, R25.reuse, 0x4, R84 ;  /* 0x0000000419147825 */ /* 0x040fe200078e0254 */
[----:B------:R-:W-:Y:S03]  /*12b00*/  LDGSTS.E [R4+0x37000], desc[UR14][R36.64], !P3 ;  /* 0x3700000024047fae */ /* 0x000fe6000d9a100e */
[C---:B------:R-:W-:Y:S01]  /*12b10*/  IMAD.WIDE R18, R25.reuse, 0x4, R94 ;  /* 0x0000000419127825 */ /* 0x040fe200078e025e */
[----:B------:R-:W2:Y:S03]  /*12b20*/  LDL.LU.64 R84, [R1+0x7e8] ;  /* 0x0007e80001547983 */ /* 0x000ea60000300a00 */
[C---:B------:R-:W-:Y:S01]  /*12b30*/  IMAD.WIDE R16, R25.reuse, 0x4, R92 ;  /* 0x0000000419107825 */ /* 0x040fe200078e025c */
[----:B------:R5:W-:Y:S04]  /*12b40*/  STL.64 [R1+0x1518], R22 ;  /* 0x0015181601007387 */ /* 0x000be80000100a00 */
[----:B------:R1:W-:Y:S01]  /*12b50*/  STL.64 [R1+0x1520], R20 ;  /* 0x0015201401007387 */ /* 0x0003e20000100a00 */
[----:B----4-:R-:W-:-:S03]  /*12b60*/  IMAD.WIDE R14, R25, 0x4, R90 ;  /* 0x00000004190e7825 */ /* 0x010fc600078e025a */
[----:B------:R-:W4:Y:S04]  /*12b70*/  LDL.LU.64 R110, [R1+0x7e0] ;  /* 0x0007e000016e7983 */ /* 0x000f280000300a00 */
[----:B------:R2:W-:Y:S04]  /*12b80*/  STL.64 [R1+0x1528], R18 ;  /* 0x0015281201007387 */ /* 0x0005e80000100a00 */
[----:B------:R-:W4:Y:S04]  /*12b90*/  LDL.LU.64 R108, [R1+0x7d8] ;  /* 0x0007d800016c7983 */ /* 0x000f280000300a00 */
[----:B------:R4:W-:Y:S04]  /*12ba0*/  STL.64 [R1+0x1530], R16 ;  /* 0x0015301001007387 */ /* 0x0009e80000100a00 */
[----:B------:R1:W-:Y:S04]  /*12bb0*/  STL.64 [R1+0x1538], R14 ;  /* 0x0015380e01007387 */ /* 0x0003e80000100a00 */
[----:B------:R-:W4:Y:S04]  /*12bc0*/  LDL.LU.64 R92, [R1+0x7d0] ;  /* 0x0007d000015c7983 */ /* 0x000f280000300a00 */
[----:B------:R5:W-:Y:S01]  /*12bd0*/  LDGSTS.E [R4+0x37100], desc[UR14][R22.64], !P3 ;  /* 0x3710000016047fae */ /* 0x000be2000d9a100e */
[----:B------:R-:W-:-:S03]  /*12be0*/  ISETP.GE.U32.AND P6, PT, R6, 0x7fffff4e, PT ;  /* 0x7fffff4e0600780c */ /* 0x000fc60003fc6070 */
[----:B------:R1:W-:Y:S01]  /*12bf0*/  LDGSTS.E [R4+0x37200], desc[UR14][R20.64], !P3 ;  /* 0x3720000014047fae */ /* 0x0003e2000d9a100e */
[----:B------:R-:W-:-:S03]  /*12c00*/  IMAD.WIDE R12, R25, 0x4, R82 ;  /* 0x00000004190c7825 */ /* 0x000fc600078e0252 */
[----:B------:R-:W4:Y:S04]  /*12c10*/  LDL.LU.64 R82, [R1+0x7c8] ;  /* 0x0007c80001527983 */ /* 0x000f280000300a00 */
[----:B------:R1:W-:Y:S04]  /*12c20*/  STL.64 [R1+0x1540], R12 ;  /* 0x0015400c01007387 */ /* 0x0003e80000100a00 */
[----:B------:R2:W-:Y:S04]  /*12c30*/  LDGSTS.E [R4+0x37300], desc[UR14][R18.64], !P3 ;  /* 0x3730000012047fae */ /* 0x0005e8000d9a100e */
[----:B------:R4:W-:Y:S01]  /*12c40*/  LDGSTS.E [R4+0x37400], desc[UR14][R16.64], !P3 ;  /* 0x3740000010047fae */ /* 0x0009e2000d9a100e */
[----:B---3--:R-:W-:-:S03]  /*12c50*/  IMAD.WIDE R10, R25, 0x4, R88 ;  /* 0x00000004190a7825 */ /* 0x008fc600078e0258 */
[----:B------:R3:W-:Y:S04]  /*12c60*/  LDGSTS.E [R4+0x37500], desc[UR14][R14.64], !P3 ;  /* 0x375000000e047fae */ /* 0x0007e8000d9a100e */
[----:B------:R2:W-:Y:S04]  /*12c70*/  STL.64 [R1+0x1548], R10 ;  /* 0x0015480a01007387 */ /* 0x0005e80000100a00 */
[----:B-1----:R-:W4:Y:S04]  /*12c80*/  LDL.LU.64 R36, [R1+0x7c0] ;  /* 0x0007c00001247983 */ /* 0x002f280000300a00 */
[----:B------:R-:W4:Y:S04]  /*12c90*/  LDL.LU.64 R96, [R1+0x7b8] ;  /* 0x0007b80001607983 */ /* 0x000f280000300a00 */
[----:B------:R-:W4:Y:S04]  /*12ca0*/  LDL.LU.64 R90, [R1+0x7b0] ;  /* 0x0007b000015a7983 */ /* 0x000f280000300a00 */
[----:B------:R-:W4:Y:S04]  /*12cb0*/  LDL.LU.64 R94, [R1+0x7a8] ;  /* 0x0007a800015e7983 */ /* 0x000f280000300a00 */
[----:B------:R-:W4:Y:S04]  /*12cc0*/  LDL.LU.64 R88, [R1+0x7a0] ;  /* 0x0007a00001587983 */ /* 0x000f280000300a00 */
[----:B------:R1:W-:Y:S04]  /*12cd0*/  LDGSTS.E [R4+0x37600], desc[UR14][R12.64], !P3 ;  /* 0x376000000c047fae */ /* 0x0003e8000d9a100e */
[----:B------:R1:W-:Y:S01]  /*12ce0*/  LDGSTS.E [R4+0x37700], desc[UR14][R10.64], !P3 ;  /* 0x377000000a047fae */ /* 0x0003e2000d9a100e */
[----:B------:R-:W-:-:S04]  /*12cf0*/  IMAD.WIDE R38, R25, 0x4, R38 ;  /* 0x0000000419267825 */ /* 0x000fc800078e0226 */
[C---:B-----5:R-:W-:Y:S01]  /*12d00*/  IMAD.WIDE R22, R25.reuse, 0x4, R122 ;  /* 0x0000000419167825 */ /* 0x060fe200078e027a */
[----:B------:R-:W-:Y:S03]  /*12d10*/  STL.64 [R1+0x1610], R38 ;  /* 0x0016102601007387 */ /* 0x000fe60000100a00 */
[C---:B------:R-:W-:Y:S01]  /*12d20*/  IMAD.WIDE R20, R25.reuse, 0x4, R86 ;  /* 0x0000000419147825 */ /* 0x040fe200078e0256 */
[----:B------:R-:W-:Y:S04]  /*12d30*/  LDGSTS.E [R4+0x39000], desc[UR14][R38.64], !P6 ;  /* 0x3900000026047fae */ /* 0x000fe8000f1a100e */
[----:B------:R-:W5:Y:S04]  /*12d40*/  LDL.LU.64 R86, [R1+0x798] ;  /* 0x0007980001567983 */ /* 0x000f680000300a00 */
[----:B------:R1:W-:Y:S04]  /*12d50*/  STL.64 [R1+0x1618], R22 ;  /* 0x0016181601007387 */ /* 0x0003e80000100a00 */
[----:B------:R1:W-:Y:S04]  /*12d60*/  LDGSTS.E [R4+0x39100], desc[UR14][R22.64], !P6 ;  /* 0x3910000016047fae */ /* 0x0003e8000f1a100e */
[----:B------:R1:W-:Y:S01]  /*12d70*/  LDGSTS.E [R4+0x39200], desc[UR14][R20.64], !P6 ;  /* 0x3920000014047fae */ /* 0x0003e2000f1a100e */
[----:B--2---:R-:W-:-:S03]  /*12d80*/  IMAD.WIDE R18, R25, 0x4, R84 ;  /* 0x0000000419127825 */ /* 0x004fc600078e0254 */
[----:B------:R-:W2:Y:S04]  /*12d90*/  LDL.LU.64 R84, [R1+0x790] ;  /* 0x0007900001547983 */ /* 0x000ea80000300a00 */
[----:B------:R1:W-:Y:S01]  /*12da0*/  STL.64 [R1+0x1620], R20 ;  /* 0x0016201401007387 */ /* 0x0003e20000100a00 */
[----:B----4-:R-:W-:-:S03]  /*12db0*/  IMAD.WIDE R16, R25, 0x4, R110 ;  /* 0x0000000419107825 */ /* 0x010fc600078e026e */
[----:B------:R-:W-:Y:S04]  /*12dc0*/  STL.64 [R1+0x1628], R18 ;  /* 0x0016281201007387 */ /* 0x000fe80000100a00 */
[----:B------:R4:W-:Y:S01]  /*12dd0*/  STL.64 [R1+0x1630], R16 ;  /* 0x0016301001007387 */ /* 0x0009e20000100a00 */
[----:B---3--:R-:W-:-:S03]  /*12de0*/  IMAD.WIDE R14, R25, 0x4, R108 ;  /* 0x00000004190e7825 */ /* 0x008fc600078e026c */
[----:B------:R-:W-:Y:S04]  /*12df0*/  LDGSTS.E [R4+0x39300], desc[UR14][R18.64], !P6 ;  /* 0x3930000012047fae */ /* 0x000fe8000f1a100e */
[----:B------:R4:W-:Y:S01]  /*12e00*/  LDGSTS.E [R4+0x39400], desc[UR14][R16.64], !P6 ;  /* 0x3940000010047fae */ /* 0x0009e2000f1a100e */
[----:B------:R-:W-:Y:S02]  /*12e10*/  VIADD R6, R9, 0xffffff89 ;  /* 0xffffff8909067836 */ /* 0x000fe40000000000 */
[----:B------:R-:W3:Y:S01]  /*12e20*/  LDC R9, c[0x0][0x3a0] ;  /* 0x0000e800ff097b82 */ /* 0x000ee20000000800 */
[----:B------:R5:W-:Y:S01]  /*12e30*/  LDGSTS.E [R4+0x39500], desc[UR14][R14.64], !P6 ;  /* 0x395000000e047fae */ /* 0x000be2000f1a100e */
[----:B-1----:R-:W-:-:S04]  /*12e40*/  IMAD.WIDE R12, R25, 0x4, R92 ;  /* 0x00000004190c7825 */ /* 0x002fc800078e025c */
[----:B------:R-:W-:-:S04]  /*12e50*/  IMAD.WIDE R10, R25, 0x4, R82 ;  /* 0x00000004190a7825 */ /* 0x000fc800078e0252 */
[C---:B------:R-:W-:Y:S01]  /*12e60*/  IMAD.WIDE R36, R25.reuse, 0x4, R36 ;  /* 0x0000000419247825 */ /* 0x040fe200078e0224 */
[----:B------:R-:W2:Y:S04]  /*12e70*/  LDL.LU.64 R82, [R1+0x788] ;  /* 0x0007880001527983 */ /* 0x000ea80000300a00 */
[----:B------:R5:W-:Y:S04]  /*12e80*/  STL.64 [R1+0x1638], R14 ;  /* 0x0016380e01007387 */ /* 0x000be80000100a00 */
[----:B------:R2:W-:Y:S01]  /*12e90*/  STL.64 [R1+0x1640], R12 ;  /* 0x0016400c01007387 */ /* 0x0005e20000100a00 */
[----:B------:R-:W-:-:S03]  /*12ea0*/  IMAD.WIDE R22, R25, 0x4, R96 ;  /* 0x0000000419167825 */ /* 0x000fc600078e0260 */
[----:B------:R1:W-:Y:S01]  /*12eb0*/  STL.64 [R1+0x1648], R10 ;  /* 0x0016480a01007387 */ /* 0x0003e20000100a00 */
[----:B------:R-:W-:-:S03]  /*12ec0*/  IMAD.WIDE R20, R25, 0x4, R90 ;  /* 0x0000000419147825 */ /* 0x000fc600078e025a */
[----:B------:R-:W2:Y:S04]  /*12ed0*/  LDL.LU.64 R38, [R1+0x780] ;  /* 0x0007800001267983 */ /* 0x000ea80000300a00 */
[----:B------:R-:W3:Y:S01]  /*12ee0*/  LDL.LU.64 R92, [R1+0x778] ;  /* 0x00077800015c7983 */ /* 0x000ee20000300a00 */
[----:B----4-:R-:W-:-:S03]  /*12ef0*/  IMAD.WIDE R16, R25, 0x4, R88 ;  /* 0x0000000419107825 */ /* 0x010fc600078e0258 */
[----:B------:R-:W4:Y:S04]  /*12f00*/  LDL.LU.64 R90, [R1+0x770] ;  /* 0x00077000015a7983 */ /* 0x000f280000300a00 */
[----:B------:R-:W-:Y:S04]  /*12f10*/  STL.64 [R1+0x1710], R36 ;  /* 0x0017102401007387 */ /* 0x000fe80000100a00 */
[----:B------:R3:W-:Y:S04]  /*12f20*/  STL.64 [R1+0x1718], R22 ;  /* 0x0017181601007387 */ /* 0x0007e80000100a00 */
[----:B------:R4:W-:Y:S04]  /*12f30*/  STL.64 [R1+0x1720], R20 ;  /* 0x0017201401007387 */ /* 0x0009e80000100a00 */
[----:B------:R-:W4:Y:S01]  /*12f40*/  LDL.LU.64 R88, [R1+0x768] ;  /* 0x0007680001587983 */ /* 0x000f220000300a00 */
[----:B------:R-:W-:Y:S01]  /*12f50*/  IMAD.WIDE R18, R25, 0x4, R94 ;  /* 0x0000000419127825 */ /* 0x000fe200078e025e */
[----:B------:R-:W-:-:S02]  /*12f60*/  ISETP.GE.U32.AND P5, PT, R6, 0x7fffff4a, PT ;  /* 0x7fffff4a0600780c */ /* 0x000fc40003fa6070 */
[----:B------:R1:W-:Y:S04]  /*12f70*/  LDGSTS.E [R4+0x39600], desc[UR14][R12.64], !P6 ;  /* 0x396000000c047fae */ /* 0x0003e8000f1a100e */
[----:B------:R1:W-:Y:S01]  /*12f80*/  STL.64 [R1+0x1728], R18 ;  /* 0x0017281201007387 */ /* 0x0003e20000100a00 */
[----:B-----5:R-:W-:-:S03]  /*12f90*/  IMAD.WIDE R14, R25, 0x4, R86 ;  /* 0x00000004190e7825 */ /* 0x020fc600078e0256 */
[----:B------:R5:W-:Y:S04]  /*12fa0*/  STL.64 [R1+0x1730], R16 ;  /* 0x0017301001007387 */ /* 0x000be80000100a00 */
[----:B------:R-:W5:Y:S04]  /*12fb0*/  LDL.LU.64 R122, [R1+0x760] ;  /* 0x00076000017a7983 */ /* 0x000f680000300a00 */
[----:B------:R-:W5:Y:S04]  /*12fc0*/  LDL.LU.64 R110, [R1+0x758] ;  /* 0x00075800016e7983 */ /* 0x000f680000300a00 */
[----:B------:R1:W-:Y:S04]  /*12fd0*/  STL.64 [R1+0x1738], R14 ;  /* 0x0017380e01007387 */ /* 0x0003e80000100a00 */
[----:B------:R1:W-:Y:S04]  /*12fe0*/  LDGSTS.E [R4+0x39700], desc[UR14][R10.64], !P6 ;  /* 0x397000000a047fae */ /* 0x0003e8000f1a100e */
[----:B------:R-:W-:Y:S04]  /*12ff0*/  LDGSTS.E [R4+0x3b000], desc[UR14][R36.64], !P5 ;  /* 0x3b00000024047fae */ /* 0x000fe8000e9a100e */
[----:B------:R3:W-:Y:S04]  /*13000*/  LDGSTS.E [R4+0x3b100], desc[UR14][R22.64], !P5 ;  /* 0x3b10000016047fae */ /* 0x0007e8000e9a100e */
[----:B------:R4:W-:Y:S04]  /*13010*/  LDGSTS.E [R4+0x3b200], desc[UR14][R20.64], !P5 ;  /* 0x3b20000014047fae */ /* 0x0009e8000e9a100e */
[----:B------:R1:W-:Y:S01]  /*13020*/  LDGSTS.E [R4+0x3b300], desc[UR14][R18.64], !P5 ;  /* 0x3b30000012047fae */ /* 0x0003e2000e9a100e */
[----:B--2---:R-:W-:Y:S01]  /*13030*/  IMAD.WIDE R38, R25, 0x4, R38 ;  /* 0x0000000419267825 */ /* 0x004fe200078e0226 */
[----:B------:R-:W-:-:S02]  /*13040*/  IADD3 R6, PT, PT, R8, -0x7b, RZ ;  /* 0xffffff8508067810 */ /* 0x000fc40007ffe0ff */
[----:B------:R5:W-:Y:S01]  /*13050*/  LDGSTS.E [R4+0x3b400], desc[UR14][R16.64], !P5 ;  /* 0x3b40000010047fae */ /* 0x000be2000e9a100e */
[----:B------:R-:W2:Y:S01]  /*13060*/  LDC R8, c[0x0][0x3a0] ;  /* 0x0000e800ff087b82 */ /* 0x000ea20000000800 */
[----:B-1----:R-:W-:-:S04]  /*13070*/  IMAD.WIDE R12, R25, 0x4, R84 ;  /* 0x00000004190c7825 */ /* 0x002fc800078e0254 */
[C---:B------:R-:W-:Y:S01]  /*13080*/  IMAD.WIDE R10, R25.reuse, 0x4, R82 ;  /* 0x00000004190a7825 */ /* 0x040fe200078e0252 */
[----:B------:R1:W-:Y:S04]  /*13090*/  STL.64 [R1+0x1740], R12 ;  /* 0x0017400c01007387 */ /* 0x0003e80000100a00 */
[----:B------:R-:W1:Y:S04]  /*130a0*/  LDL.LU.64 R84, [R1+0x750] ;  /* 0x0007500001547983 */ /* 0x000e680000300a00 */
[----:B------:R-:W2:Y:S01]  /*130b0*/  LDL.LU.64 R82, [R1+0x748] ;  /* 0x0007480001527983 */ /* 0x000ea20000300a00 */
[----:B---3--:R-:W-:-:S03]  /*130c0*/  IMAD.WIDE R22, R25, 0x4, R92 ;  /* 0x0000000419167825 */ /* 0x008fc600078e025c */
[----:B------:R2:W-:Y:S04]  /*130d0*/  STL.64 [R1+0x1748], R10 ;  /* 0x0017480a01007387 */ /* 0x0005e80000100a00 */
[----:B------:R-:W3:Y:S04]  /*130e0*/  LDL.LU.64 R86, [R1+0x740] ;  /* 0x0007400001567983 */ /* 0x000ee80000300a00 */
[----:B------:R-:W3:Y:S04]  /*130f0*/  LDL.LU.64 R36, [R1+0x738] ;  /* 0x0007380001247983 */ /* 0x000ee80000300a00 */
[----:B------:R-:W3:Y:S04]  /*13100*/  LDL.LU.64 R108, [R1+0x730] ;  /* 0x00073000016c7983 */ /* 0x000ee80000300a00 */
[----:B------:R-:W3:Y:S01]  /*13110*/  LDL.LU.64 R96, [R1+0x728] ;  /* 0x0007280001607983 */ /* 0x000ee20000300a00 */
[----:B----4-:R-:W-:-:S03]  /*13120*/  IMAD.WIDE R20, R25, 0x4, R90 ;  /* 0x0000000419147825 */ /* 0x010fc600078e025a */
[----:B------:R-:W4:Y:S04]  /*13130*/  LDL.LU.64 R94, [R1+0x720] ;  /* 0x00072000015e7983 */ /* 0x000f280000300a00 */
[----:B------:R-:W-:Y:S01]  /*13140*/  STL.64 [R1+0x1810], R38 ;  /* 0x0018102601007387 */ /* 0x000fe20000100a00 */
[----:B------:R-:W-:-:S03]  /*13150*/  IMAD.WIDE R18, R25, 0x4, R88 ;  /* 0x0000000419127825 */ /* 0x000fc600078e0258 */
[----:B------:R-:W4:Y:S04]  /*13160*/  LDL.LU.64 R92, [R1+0x718] ;  /* 0x00071800015c7983 */ /* 0x000f280000300a00 */
[----:B------:R1:W-:Y:S04]  /*13170*/  STL.64 [R1+0x1818], R22 ;  /* 0x0018181601007387 */ /* 0x0003e80000100a00 */
[----:B------:R-:W4:Y:S04]  /*13180*/  LDL.LU.64 R90, [R1+0x710] ;  /* 0x00071000015a7983 */ /* 0x000f280000300a00 */
[----:B------:R-:W4:Y:S01]  /*13190*/  LDL.LU.64 R88, [R1+0x708] ;  /* 0x0007080001587983 */ /* 0x000f220000300a00 */
[----:B------:R-:W-:Y:S01]  /*131a0*/  ISETP.GE.U32.AND P4, PT, R6, 0x7fffff46, PT ;  /* 0x7fffff460600780c */ /* 0x000fe20003f86070 */
[----:B-----5:R-:W-:-:S02]  /*131b0*/  IMAD.WIDE R16, R25, 0x4, R122 ;  /* 0x0000000419107825 */ /* 0x020fc400078e027a */
[----:B------:R5:W-:Y:S04]  /*131c0*/  LDGSTS.E [R4+0x3b500], desc[UR14][R14.64], !P5 ;  /* 0x3b5000000e047fae */ /* 0x000be8000e9a100e */
[----:B------:R1:W-:Y:S04]  /*131d0*/  LDGSTS.E [R4+0x3b600], desc[UR14][R12.64], !P5 ;  /* 0x3b6000000c047fae */ /* 0x0003e8000e9a100e */
[----:B------:R2:W-:Y:S01]  /*131e0*/  LDGSTS.E [R4+0x3b700], desc[UR14][R10.64], !P5 ;  /* 0x3b7000000a047fae */ /* 0x0005e2000e9a100e */
[----:B-----5:R-:W-:-:S03]  /*131f0*/  IMAD.WIDE R14, R25, 0x4, R110 ;  /* 0x00000004190e7825 */ /* 0x020fc600078e026e */
[----:B------:R5:W-:Y:S04]  /*13200*/  STL.64 [R1+0x1820], R20 ;  /* 0x0018201401007387 */ /* 0x000be80000100a00 */
[----:B------:R1:W-:Y:S04]  /*13210*/  STL.64 [R1+0x1828], R18 ;  /* 0x0018281201007387 */ /* 0x0003e80000100a00 */
[----:B------:R4:W-:Y:S04]  /*13220*/  STL.64 [R1+0x1830], R16 ;  /* 0x0018301001007387 */ /* 0x0009e80000100a00 */
[----:B------:R1:W-:Y:S04]  /*13230*/  STL.64 [R1+0x1838], R14 ;  /* 0x0018380e01007387 */ /* 0x0003e80000100a00 */
[----:B------:R-:W-:Y:S04]  /*13240*/  LDGSTS.E [R4+0x3d000], desc[UR14][R38.64], !P4 ;  /* 0x3d00000026047fae */ /* 0x000fe8000e1a100e */
[----:B------:R1:W-:Y:S04]  /*13250*/  LDGSTS.E [R4+0x3d100], desc[UR14][R22.64], !P4 ;  /* 0x3d10000016047fae */ /* 0x0003e8000e1a100e */
[----:B------:R5:W-:Y:S04]  /*13260*/  LDGSTS.E [R4+0x3d200], desc[UR14][R20.64], !P4 ;  /* 0x3d20000014047fae */ /* 0x000be8000e1a100e */
[----:B------:R1:W-:Y:S04]  /*13270*/  LDGSTS.E [R4+0x3d300], desc[UR14][R18.64], !P4 ;  /* 0x3d30000012047fae */ /* 0x0003e8000e1a100e */
[----:B------:R4:W-:Y:S04]  /*13280*/  LDGSTS.E [R4+0x3d400], desc[UR14][R16.64], !P4 ;  /* 0x3d40000010047fae */ /* 0x0009e8000e1a100e */
[----:B------:R1:W-:Y:S02]  /*13290*/  LDGSTS.E [R4+0x3d500], desc[UR14][R14.64], !P4 ;  /* 0x3d5000000e047fae */ /* 0x0003e4000e1a100e */
[----:B-1----:R-:W-:-:S04]  /*132a0*/  IMAD.WIDE R12, R25, 0x4, R84 ;  /* 0x00000004190c7825 */ /* 0x002fc800078e0254 */
[C---:B--2---:R-:W-:Y:S01]  /*132b0*/  IMAD.WIDE R10, R25.reuse, 0x4, R82 ;  /* 0x00000004190a7825 */ /* 0x044fe200078e0252 */
[----:B------:R1:W-:Y:S04]  /*132c0*/  STL.64 [R1+0x1840], R12 ;  /* 0x0018400c01007387 */ /* 0x0003e80000100a00 */
[----:B------:R2:W-:Y:S01]  /*132d0*/  STL.64 [R1+0x1848], R10 ;  /* 0x0018480a01007387 */ /* 0x0005e20000100a00 */
[----:B---3--:R-:W-:-:S03]  /*132e0*/  IMAD.WIDE R86, R25, 0x4, R86 ;  /* 0x0000000419567825 */ /* 0x008fc600078e0256 */
[----:B------:R-:W3:Y:S01]  /*132f0*/  LDL.LU.64 R84, [R1+0xa48] ;  /* 0x000a480001547983 */ /* 0x000ee20000300a00 */
[----:B------:R-:W-:-:S03]  /*13300*/  IMAD.WIDE R22, R25, 0x4, R36 ;  /* 0x0000000419167825 */ /* 0x000fc600078e0224 */
[----:B------:R-:W3:Y:S01]  /*13310*/  LDL.LU.64 R38, [R1+0xa50] ;  /* 0x000a500001267983 */ /* 0x000ee20000300a00 */
[----:B-----5:R-:W-:-:S03]  /*13320*/  IMAD.WIDE R20, R25, 0x4, R108 ;  /* 0x0000000419147825 */ /* 0x020fc600078e026c */
[----:B------:R-:W5:Y:S01]  /*13330*/  LDL.LU.64 R82, [R1+0xa58] ;  /* 0x000a580001527983 */ /* 0x000f620000300a00 */
[----:B------:R-:W-:-:S03]  /*13340*/  IMAD.WIDE R18, R25, 0x4, R96 ;  /* 0x0000000419127825 */ /* 0x000fc600078e0260 */
[----:B------:R-:W5:Y:S01]  /*13350*/  LDL.LU.64 R36, [R1+0xa60] ;  /* 0x000a600001247983 */ /* 0x000f620000300a00 */
[----:B----4-:R-:W-:-:S03]  /*13360*/  IMAD.WIDE R16, R25, 0x4, R94 ;  /* 0x0000000419107825 */ /* 0x010fc600078e025e */
[----:B------:R-:W-:Y:S04]  /*13370*/  STL.64 [R1+0x1cd8], R86 ;  /* 0x001cd85601007387 */ /* 0x000fe80000100a00 */
[----:B------:R4:W-:Y:S01]  /*13380*/  STL.64 [R1+0x1cd0], R22 ;  /* 0x001cd01601007387 */ /* 0x0009e20000100a00 */
[----:B------:R-:W-:-:S03]  /*13390*/  IMAD.WIDE R14, R25, 0x4, R92 ;  /* 0x00000004190e7825 */ /* 0x000fc600078e025c */
[----:B------:R1:W-:Y:S04]  /*133a0*/  LDGSTS.E [R4+0x3d600], desc[UR14][R12.64], !P4 ;  /* 0x3d6000000c047fae */ /* 0x0003e8000e1a100e */
[----:B------:R5:W-:Y:S04]  /*133b0*/  STL.64 [R1+0x1cc8], R20 ;  /* 0x001cc81401007387 */ /* 0x000be80000100a00 */
[----:B------:R2:W-:Y:S01]  /*133c0*/  STL.64 [R1+0x1cc0], R18 ;  /* 0x001cc01201007387 */ /* 0x0005e20000100a00 */
[----:B-1----:R-:W-:-:S03]  /*133d0*/  IMAD.WIDE R12, R25, 0x4, R90 ;  /* 0x00000004190c7825 */ /* 0x002fc600078e025a */
[----:B------:R2:W-:Y:S04]  /*133e0*/  LDGSTS.E [R4+0x3d700], desc[UR14][R10.64], !P4 ;  /* 0x3d7000000a047fae */ /* 0x0005e8000e1a100e */
[----:B------:R1:W-:Y:S04]  /*133f0*/  STL.64 [R1+0x1cb8], R16 ;  /* 0x001cb81001007387 */ /* 0x0003e80000100a00 */
[----:B------:R-:W1:Y:S01]  /*13400*/  LDL.LU.64 R122, [R1+0xa68] ;  /* 0x000a6800017a7983 */ /* 0x000e620000300a00 */
[----:B--2---:R-:W-:-:S03]  /*13410*/  IMAD.WIDE R10, R25, 0x4, R88 ;  /* 0x00000004190a7825 */ /* 0x004fc600078e0258 */
[----:B------:R2:W-:Y:S04]  /*13420*/  STL.64 [R1+0x1cb0], R14 ;  /* 0x001cb00e01007387 */ /* 0x0005e80000100a00 */
[----:B------:R-:W2:Y:S04]  /*13430*/  LDL.LU.64 R110, [R1+0xa70] ;  /* 0x000a7000016e7983 */ /* 0x000ea80000300a00 */
[----:B------:R1:W-:Y:S04]  /*13440*/  STL.64 [R1+0x1ca8], R12 ;  /* 0x001ca80c01007387 */ /* 0x0003e80000100a00 */
[----:B------:R-:W2:Y:S04]  /*13450*/  LDL.LU.64 R108, [R1+0xa78] ;  /* 0x000a7800016c7983 */ /* 0x000ea80000300a00 */
[----:B------:R1:W-:Y:S04]  /*13460*/  STL.64 [R1+0x1ca0], R10 ;  /* 0x001ca00a01007387 */ /* 0x0003e80000100a00 */
[----:B------:R-:W2:Y:S01]  /*13470*/  LDL.LU.64 R96, [R1+0xa80] ;  /* 0x000a800001607983 */ /* 0x000ea20000300a00 */
[----:B------:R-:W-:-:S02]  /*13480*/  VIADD R6, R7, 0xffffff81 ;  /* 0xffffff8107067836 */ /* 0x000fc40000000000 */
[----:B------:R-:W1:Y:S01]  /*13490*/  LDC R7, c[0x0][0x3a0] ;  /* 0x0000e800ff077b82 */ /* 0x000e620000000800 */
[----:B------:R-:W2:Y:S02]  /*134a0*/  LDL.LU.64 R92, [R1+0xa88] ;  /* 0x000a8800015c7983 */ /* 0x000ea40000300a00 */
[----:B------:R-:W-:Y:S01]  /*134b0*/  ISETP.GE.U32.AND P0, PT, R6, 0x7fffff42, PT ;  /* 0x7fffff420600780c */ /* 0x000fe20003f06070 */
[----:B------:R-:W-:Y:S01]  /*134c0*/  VIADD R6, R9, 0xffffffbc ;  /* 0xffffffbc09067836 */ /* 0x000fe20000000000 */
[----:B------:R-:W2:Y:S03]  /*134d0*/  LDL.LU.64 R90, [R1+0xa90] ;  /* 0x000a9000015a7983 */ /* 0x000ea60000300a00 */
[----:B------:R-:W1:Y:S01]  /*134e0*/  LDC R9, c[0x0][0x3a0] ;  /* 0x0000e800ff097b82 */ /* 0x000e620000000800 */
[----:B------:R-:W-:-:S07]  /*134f0*/  ISETP.GE.U32.AND P1, PT, R6, 0x7fffff7d, PT ;  /* 0x7fffff7d0600780c */ /* 0x000fce0003f26070 */
[----:B------:R-:W-:Y:S04]  /*13500*/  LDGSTS.E [R4+0x3f000], desc[UR14][R86.64], !P0 ;  /* 0x3f00000056047fae */ /* 0x000fe8000c1a100e */
[----:B------:R4:W-:Y:S04]  /*13510*/  LDGSTS.E [R4+0x3f100], desc[UR14][R22.64], !P0 ;  /* 0x3f10000016047fae */ /* 0x0009e8000c1a100e */
[----:B------:R5:W-:Y:S04]  /*13520*/  LDGSTS.E [R4+0x3f200], desc[UR14][R20.64], !P0 ;  /* 0x3f20000014047fae */ /* 0x000be8000c1a100e */
[----:B------:R3:W-:Y:S04]  /*13530*/  LDGSTS.E [R4+0x3f300], desc[UR14][R18.64], !P0 ;  /* 0x3f30000012047fae */ /* 0x0007e8000c1a100e */
[----:B------:R1:W-:Y:S04]  /*13540*/  LDGSTS.E [R4+0x3f400], desc[UR14][R16.64], !P0 ;  /* 0x3f40000010047fae */ /* 0x0003e8000c1a100e */
[----:B------:R2:W-:Y:S04]  /*13550*/  LDGSTS.E [R4+0x3f500], desc[UR14][R14.64], !P0 ;  /* 0x3f5000000e047fae */ /* 0x0005e8000c1a100e */
[----:B------:R1:W-:Y:S04]  /*13560*/  LDGSTS.E [R4+0x3f600], desc[UR14][R12.64], !P0 ;  /* 0x3f6000000c047fae */ /* 0x0003e8000c1a100e */
[----:B------:R1:W-:Y:S01]  /*13570*/  LDGSTS.E [R4+0x3f700], desc[UR14][R10.64], !P0 ;  /* 0x3f7000000a047fae */ /* 0x0003e2000c1a100e */
[----:B---3--:R-:W-:-:S04]  /*13580*/  IMAD.WIDE R94, R25, 0x4, R84 ;  /* 0x00000004195e7825 */ /* 0x008fc800078e0254 */
[C---:B----4-:R-:W-:Y:S01]  /*13590*/  IMAD.WIDE R22, R25.reuse, 0x4, R38 ;  /* 0x0000000419167825 */ /* 0x050fe200078e0226 */
[----:B------:R-:W-:Y:S04]  /*135a0*/  LDGSTS.E [R5+0x21800], desc[UR14][R94.64], !P1 ;  /* 0x218000005e057fae */ /* 0x000fe8000c9a100e */
[----:B------:R-:W3:Y:S01]  /*135b0*/  LDL.LU.64 R38, [R1+0xa98] ;  /* 0x000a980001267983 */ /* 0x000ee20000300a00 */
[----:B-----5:R-:W-:-:S03]  /*135c0*/  IMAD.WIDE R20, R25, 0x4, R82 ;  /* 0x0000000419147825 */ /* 0x020fc600078e0252 */
[----:B------:R-:W-:Y:S01]  /*135d0*/  STL.64 [R1+0x80], R94 ;  /* 0x0000805e01007387 */ /* 0x000fe20000100a00 */
[----:B------:R-:W-:-:S03]  /*135e0*/  IMAD.WIDE R18, R25, 0x4, R36 ;  /* 0x0000000419127825 */ /* 0x000fc600078e0224 */
[----:B------:R-:W4:Y:S04]  /*135f0*/  LDL.LU.64 R88, [R1+0xaa0] ;  /* 0x000aa00001587983 */ /* 0x000f280000300a00 */
[----:B------:R-:W-:Y:S04]  /*13600*/  STL.64 [R1+0x78], R22 ;  /* 0x0000781601007387 */ /* 0x000fe80000100a00 */
[----:B------:R-:W5:Y:S04]  /*13610*/  LDL.LU.64 R86, [R1+0xaa8] ;  /* 0x000aa80001567983 */ /* 0x000f680000300a00 */
[----:B------:R-:W-:Y:S04]  /*13620*/  STL.64 [R1+0x70], R20 ;  /* 0x0000701401007387 */ /* 0x000fe80000100a00 */
[----:B------:R-:W4:Y:S04]  /*13630*/  LDL.LU.64 R84, [R1+0xab0] ;  /* 0x000ab00001547983 */ /* 0x000f280000300a00 */
[----:B------:R-:W4:Y:S04]  /*13640*/  LDL.LU.64 R82, [R1+0xab8] ;  /* 0x000ab80001527983 */ /* 0x000f280000300a00 */
[----:B------:R-:W-:Y:S01]  /*13650*/  STL.64 [R1+0x68], R18 ;  /* 0x0000681201007387 */ /* 0x000fe20000100a00 */
[----:B-1----:R-:W-:-:S03]  /*13660*/  IMAD.WIDE R16, R25, 0x4, R122 ;  /* 0x0000000419107825 */ /* 0x002fc600078e027a */
[----:B------:R-:W4:Y:S04]  /*13670*/  LDL.LU.64 R36, [R1+0xac0] ;  /* 0x000ac00001247983 */ /* 0x000f280000300a00 */
[----:B------:R-:W-:Y:S01]  /*13680*/  LDGSTS.E [R5+0x21900], desc[UR14][R22.64], !P1 ;  /* 0x2190000016057fae */ /* 0x000fe2000c9a100e */
[----:B--2---:R-:W-:-:S03]  /*13690*/  IMAD.WIDE R14, R25, 0x4, R110 ;  /* 0x00000004190e7825 */ /* 0x004fc600078e026e */
[----:B------:R-:W-:Y:S04]  /*136a0*/  STL.64 [R1+0x60], R16 ;  /* 0x0000601001007387 */ /* 0x000fe80000100a00 */
[----:B------:R1:W-:Y:S01]  /*136b0*/  LDGSTS.E [R5+0x21a00], desc[UR14][R20.64], !P1 ;  /* 0x21a0000014057fae */ /* 0x0003e2000c9a100e */
[----:B------:R-:W-:-:S03]  /*136c0*/  IMAD.WIDE R12, R25, 0x4, R108 ;  /* 0x00000004190c7825 */ /* 0x000fc600078e026c */
[----:B------:R2:W-:Y:S04]  /*136d0*/  STL.64 [R1+0x58], R14 ;  /* 0x0000580e01007387 */ /* 0x0005e80000100a00 */
[----:B------:R1:W-:Y:S01]  /*136e0*/  LDGSTS.E [R5+0x21b00], desc[UR14][R18.64], !P1 ;  /* 0x21b0000012057fae */ /* 0x0003e2000c9a100e */
[----:B------:R-:W-:-:S03]  /*136f0*/  IMAD.WIDE R10, R25, 0x4, R96 ;  /* 0x00000004190a7825 */ /* 0x000fc600078e0260 */
[----:B------:R1:W-:Y:S04]  /*13700*/  STL.64 [R1+0x50], R12 ;  /* 0x0000500c01007387 */ /* 0x0003e80000100a00 */
[----:B------:R1:W-:Y:S04]  /*13710*/  LDGSTS.E [R5+0x21c00], desc[UR14][R16.64], !P1 ;  /* 0x21c0000010057fae */ /* 0x0003e8000c9a100e */
[----:B------:R1:W-:Y:S04]  /*13720*/  STL.64 [R1+0x48], R10 ;  /* 0x0000480a01007387 */ /* 0x0003e80000100a00 */
[----:B------:R1:W-:Y:S01]  /*13730*/  LDGSTS.E [R5+0x21d00], desc[UR14][R14.64], !P1 ;  /* 0x21d000000e057fae */ /* 0x0003e2000c9a100e */
[----:B------:R-:W-:-:S03]  /*13740*/  IMAD.WIDE R96, R25, 0x4, R92 ;  /* 0x0000000419607825 */ /* 0x000fc600078e025c */
[----:B------:R1:W-:Y:S01]  /*13750*/  LDGSTS.E [R5+0x21e00], desc[UR14][R12.64], !P1 ;  /* 0x21e000000c057fae */ /* 0x0003e2000c9a100e */
[----:B------:R-:W-:Y:S02]  /*13760*/  IADD3 R6, PT, PT, R8, -0x48, RZ ;  /* 0xffffffb808067810 */ /* 0x000fe40007ffe0ff */
[----:B------:R-:W3:Y:S01]  /*13770*/  LDC R8, c[0x0][0x3a0] ;  /* 0x0000e800ff087b82 */ /* 0x000ee20000000800 */
[----:B------:R1:W-:Y:S04]  /*13780*/  LDGSTS.E [R5+0x21f00], desc[UR14][R10.64], !P1 ;  /* 0x21f000000a057fae */ /* 0x0003e8000c9a100e */
[----:B--2---:R-:W2:Y:S04]  /*13790*/  LDL.LU.64 R14, [R1+0xac8] ;  /* 0x000ac800010e7983 */ /* 0x004ea80000300a00 */
[----:B------:R-:W2:Y:S04]  /*137a0*/  LDL.LU.64 R138, [R1+0xad0] ;  /* 0x000ad000018a7983 */ /* 0x000ea80000300a00 */
[----:B------:R-:W4:Y:S04]  /*137b0*/  LDL.LU.64 R124, [R1+0xad8] ;  /* 0x000ad800017c7983 */ /* 0x000f280000300a00 */
[----:B------:R-:W5:Y:S04]  /*137c0*/  LDL.LU.64 R108, [R1+0xae0] ;  /* 0x000ae000016c7983 */ /* 0x000f680000300a00 */
[----:B-1----:R-:W5:Y:S04]  /*137d0*/  LDL.LU.64 R12, [R1+0xae8] ;  /* 0x000ae800010c7983 */ /* 0x002f680000300a00 */
[----:B------:R-:W5:Y:S01]  /*137e0*/  LDL.LU.64 R122, [R1+0xaf0] ;  /* 0x000af000017a7983 */ /* 0x000f620000300a00 */
[----:B---3--:R-:W-:-:S03]  /*137f0*/  IMAD.WIDE R92, R25, 0x4, R38 ;  /* 0x00000004195c7825 */ /* 0x008fc600078e0226 */
[----:B------:R-:W3:Y:S04]  /*13800*/  LDL.LU.64 R38, [R1+0xaf8] ;  /* 0x000af80001267983 */ /* 0x000ee80000300a00 */
[----:B------:R-:W3:Y:S04]  /*13810*/  LDL.LU.64 R110, [R1+0xb00] ;  /* 0x000b0000016e7983 */ /* 0x000ee80000300a00 */
[----:B------:R-:W3:Y:S04]  /*13820*/  LDL.LU.64 R150, [R1+0xb08] ;  /* 0x000b080001967983 */ /* 0x000ee80000300a00 */
[----:B------:R-:W3:Y:S04]  /*13830*/  LDL.LU.64 R136, [R1+0xb10] ;  /* 0x000b100001887983 */ /* 0x000ee80000300a00 */
[----:B------:R-:W3:Y:S01]  /*13840*/  LDL.LU.64 R134, [R1+0xb18] ;  /* 0x000b180001867983 */ /* 0x000ee20000300a00 */
[----:B--2---:R-:W-:-:S03]  /*13850*/  IMAD.WIDE R20, R25, 0x4, R138 ;  /* 0x0000000419147825 */ /* 0x004fc600078e028a */
[----:B------:R-:W2:Y:S01]  /*13860*/  LDL.LU.64 R138, [R1+0xb20] ;  /* 0x000b2000018a7983 */ /* 0x000ea20000300a00 */
[----:B----4-:R-:W-:-:S03]  /*13870*/  IMAD.WIDE R18, R25, 0x4, R124 ;  /* 0x0000000419127825 */ /* 0x010fc600078e027c */
[----:B------:R-:W4:Y:S01]  /*13880*/  LDL.LU.64 R124, [R1+0xb28] ;  /* 0x000b2800017c7983 */ /* 0x000f220000300a00 */
[----:B-----5:R-:W-:-:S03]  /*13890*/  IMAD.WIDE R16, R25, 0x4, R108 ;  /* 0x0000000419107825 */ /* 0x020fc600078e026c */
[----:B------:R-:W5:Y:S01]  /*138a0*/  LDL.LU.64 R108, [R1+0xb30] ;  /* 0x000b3000016c7983 */ /* 0x000f620000300a00 */
[----:B------:R-:W-:Y:S01]  /*138b0*/  ISETP.GE.U32.AND P3, PT, R6, 0x7fffff79, PT ;  /* 0x7fffff790600780c */ /* 0x000fe20003f66070 */
[----:B------:R-:W-:Y:S02]  /*138c0*/  VIADD R6, R7, 0xffffffb4 ;  /* 0xffffffb407067836 */ /* 0x000fe40000000000 */
[----:B------:R-:W1:Y:S03]  /*138d0*/  LDC R7, c[0x0][0x3a0] ;  /* 0x0000e800ff077b82 */ /* 0x000e660000000800 */
[----:B------:R-:W-:Y:S01]  /*138e0*/  ISETP.GE.U32.AND P6, PT, R6, 0x7fffff75, PT ;  /* 0x7fffff750600780c */ /* 0x000fe20003fc6070 */
[----:B------:R-:W-:-:S04]  /*138f0*/  VIADD R6, R9, 0xffffffb0 ;  /* 0xffffffb009067836 */ /* 0x000fc80000000000 */
[----:B------:R-:W1:Y:S01]  /*13900*/  LDC R9, c[0x0][0x3a0] ;  /* 0x0000e800ff097b82 */ /* 0x000e620000000800 */
[----:B------:R-:W-:Y:S01]  /*13910*/  ISETP.GE.U32.AND P5, PT, R6, 0x7fffff71, PT ;  /* 0x7fffff710600780c */ /* 0x000fe20003fa6070 */
[C---:B------:R-:W-:Y:S01]  /*13920*/  IMAD.WIDE R22, R25.reuse, 0x4, R14 ;  /* 0x0000000419167825 */ /* 0x040fe200078e020e */
[----:B------:R-:W-:Y:S01]  /*13930*/  IADD3 R6, PT, PT, R8, -0x54, RZ ;  /* 0xffffffac08067810 */ /* 0x000fe20007ffe0ff */
[----:B------:R-:W-:Y:S04]  /*13940*/  LDGSTS.E [R5+0x23800], desc[UR14][R96.64], !P3 ;  /* 0x2380000060057fae */ /* 0x000fe8000d9a100e */
[----:B------:R-:W1:Y:S01]  /*13950*/  LDC R8, c[0x0][0x3a0] ;  /* 0x0000e800ff087b82 */ /* 0x000e620000000800 */
[----:B------:R-:W-:Y:S01]  /*13960*/  ISETP.GE.U32.AND P4, PT, R6, 0x7fffff6d, PT ;  /* 0x7fffff6d0600780c */ /* 0x000fe20003f86070 */
[----:B------:R-:W-:-:S04]  /*13970*/  IMAD.WIDE R14, R25, 0x4, R12 ;  /* 0x00000004190e7825 */ /* 0x000fc800078e020c */
[----:B------:R-:W-:Y:S02]  /*13980*/  IMAD.WIDE R12, R25, 0x4, R122 ;  /* 0x00000004190c7825 */ /* 0x000fe400078e027a */
[----:B------:R-:W4:Y:S02]  /*13990*/  LDL.LU.64 R122, [R1+0xb38] ;  /* 0x000b3800017a7983 */ /* 0x000f240000300a00 */
[----:B-1----:R-:W-:Y:S02]  /*139a0*/  VIADD R6, R7, 0xffffffa8 ;  /* 0xffffffa807067836 */ /* 0x002fe40000000000 */
[----:B------:R-:W1:Y:S03]  /*139b0*/  LDC R7, c[0x0][0x3a0] ;  /* 0x0000e800ff077b82 */ /* 0x000e660000000800 */
[----:B------:R-:W-:Y:S01]  /*139c0*/  ISETP.GE.U32.AND P0, PT, R6, 0x7fffff69, PT ;  /* 0x7fffff690600780c */ /* 0x000fe20003f06070 */
[----:B------:R-:W-:-:S05]  /*139d0*/  VIADD R6, R9, 0xffffffa4 ;  /* 0xffffffa409067836 */ /* 0x000fca0000000000 */
[----:B------:R-:W-:Y:S02]  /*139e0*/  ISETP.GE.U32.AND P1, PT, R6, 0x7fffff65, PT ;  /* 0x7fffff650600780c */ /* 0x000fe40003f26070 */
[----:B------:R-:W-:Y:S01]  /*139f0*/  IADD3 R6, PT, PT, R8, -0x60, RZ ;  /* 0xffffffa008067810 */ /* 0x000fe20007ffe0ff */
[C---:B---3--:R-:W-:Y:S02]  /*13a00*/  IMAD.WIDE R10, R25.reuse, 0x4, R38 ;  /* 0x00000004190a7825 */ /* 0x048fe400078e0226 */
[----:B------:R-:W3:Y:S02]  /*13a10*/  LDL.LU.64 R38, [R1+0xb40] ;  /* 0x000b400001267983 */ /* 0x000ee40000300a00 */
[C---:B------:R-:W-:Y:S02]  /*13a20*/  IMAD.WIDE R8, R25.reuse, 0x4, R110 ;  /* 0x0000000419087825 */ /* 0x040fe400078e026e */
[----:B------:R-:W3:Y:S04]  /*13a30*/  LDL.LU.64 R158, [R1+0xb48] ;  /* 0x000b4800019e7983 */ /* 0x000ee80000300a00 */
[----:B------:R-:W3:Y:S01]  /*13a40*/  LDL.LU.64 R110, [R1+0xb50] ;  /* 0x000b5000016e7983 */ /* 0x000ee20000300a00 */
[----:B------:R-:W-:-:S03]  /*13a50*/  IMAD.WIDE R162, R25, 0x4, R136 ;  /* 0x0000000419a27825 */ /* 0x000fc600078e0288 */
[----:B------:R-:W3:Y:S01]  /*13a60*/  LDL.LU.64 R156, [R1+0xb58] ;  /* 0x000b5800019c7983 */ /* 0x000ee20000300a00 */
[----:B------:R-:W-:-:S03]  /*13a70*/  IMAD.WIDE R160, R25, 0x4, R134 ;  /* 0x0000000419a07825 */ /* 0x000fc600078e0286 */
[----:B------:R-:W3:Y:S04]  /*13a80*/  LDL.LU.64 R152, [R1+0xb60] ;  /* 0x000b600001987983 */ /* 0x000ee80000300a00 */
[----:B------:R-:W3:Y:S04]  /*13a90*/  LDL.LU.64 R136, [R1+0xb68] ;  /* 0x000b680001887983 */ /* 0x000ee80000300a00 */
[----:B------:R-:W-:Y:S04]  /*13aa0*/  STL.64 [R1+0x220], R162 ;  /* 0x000220a201007387 */ /* 0x000fe80000100a00 */
[----:B------:R-:W3:Y:S04]  /*13ab0*/  LDL.LU.64 R134, [R1+0xb70] ;  /* 0x000b700001867983 */ /* 0x000ee80000300a00 */
[----:B------:R-:W-:Y:S01]  /*13ac0*/  STL.64 [R1+0x228], R160 ;  /* 0x000228a001007387 */ /* 0x000fe20000100a00 */
[----:B--2---:R-:W-:-:S04]  /*13ad0*/  IMAD.WIDE R154, R25, 0x4, R138 ;  /* 0x00000004199a7825 */ /* 0x004fc800078e028a */
[C---:B-----5:R-:W-:Y:S02]  /*13ae0*/  IMAD.WIDE R138, R25.reuse, 0x4, R108 ;  /* 0x00000004198a7825 */ /* 0x060fe400078e026c */
[----:B------:R-:W2:Y:S02]  /*13af0*/  LDL.LU.64 R108, [R1+0xb78] ;  /* 0x000b7800016c7983 */ /* 0x000ea40000300a00 */
[----:B------:R-:W-:-:S04]  /*13b00*/  IMAD.WIDE R94, R25, 0x4, R90 ;  /* 0x00000004195e7825 */ /* 0x000fc800078e025a */
        /* <DEDUP_REMOVED lines=9> */
[----:B------:R-:W-:Y:S01]  /*13ba0*/  LDGSTS.E [R5+0x23d00], desc[UR14][R86.64], !P3 ;  /* 0x23d0000056057fae */ /* 0x000fe2000d9a100e */
[----:B------:R-:W5:Y:S03]  /*13bb0*/  LDC R37, c[0x0][0x3a0] ;  /* 0x0000e800ff257b82 */ /* 0x000f660000000800 */
[----:B------:R-:W-:Y:S04]  /*13bc0*/  LDGSTS.E [R5+0x23e00], desc[UR14][R84.64], !P3 ;  /* 0x23e0000054057fae */ /* 0x000fe8000d9a100e */
[----:B------:R-:W-:Y:S01]  /*13bd0*/  LDGSTS.E [R5+0x23f00], desc[UR14][R82.64], !P3 ;  /* 0x23f0000052057fae */ /* 0x000fe2000d9a100e */
[----:B------:R-:W-:Y:S01]  /*13be0*/  ISETP.GE.U32.AND P3, PT, R6, 0x7fffff61, PT ;  /* 0x7fffff610600780c */ /* 0x000fe20003f66070 */
[----:B----4-:R-:W-:Y:S01]  /*13bf0*/  IMAD.WIDE R122, R25, 0x4, R122 ;  /* 0x00000004197a7825 */ /* 0x010fe200078e027a */
[----:B------:R-:W4:Y:S01]  /*13c00*/  LDC R36, c[0x0][0x3a0] ;  /* 0x0000e800ff247b82 */ /* 0x000f220000000800 */
[----:B------:R-:W-:Y:S02]  /*13c10*/  LDGSTS.E [R5+0x25800], desc[UR14][R22.64], !P6 ;  /* 0x2580000016057fae */ /* 0x000fe4000f1a100e */
[----:B-1----:R-:W-:-:S02]  /*13c20*/  VIADD R6, R7, 0xffffff9c ;  /* 0xffffff9c07067836 */ /* 0x002fc40000000000 */
        /* <DEDUP_REMOVED lines=8> */
[----:B------:R-:W-:-:S04]  /*13cb0*/  IMAD.WIDE R6, R25, 0x4, R150 ;  /* 0x0000000419067825 */ /* 0x000fc800078e0296 */
[C---:B------:R-:W-:Y:S01]  /*13cc0*/  IMAD.WIDE R150, R25.reuse, 0x4, R124 ;  /* 0x0000000419967825 */ /* 0x040fe200078e027c */
[----:B------:R-:W-:Y:S04]  /*13cd0*/  STL.64 [R1+0x288], R154 ;  /* 0x0002889a01007387 */ /* 0x000fe80000100a00 */
[----:B------:R-:W-:Y:S04]  /*13ce0*/  LDGSTS.E [R5+0x27800], desc[UR14][R6.64], !P5 ;  /* 0x2780000006057fae */ /* 0x000fe8000e9a100e */
[----:B------:R-:W-:Y:S04]  /*13cf0*/  STL.64 [R1+0x2a0], R150 ;  /* 0x0002a09601007387 */ /* 0x000fe80000100a00 */
[----:B------:R1:W-:Y:S04]  /*13d00*/  LDGSTS.E [R5+0x27900], desc[UR14][R162.64], !P5 ;  /* 0x27900000a2057fae */ /* 0x0003e8000e9a100e */
[----:B------:R-:W-:Y:S04]  /*13d10*/  STL.64 [R1+0x2a8], R138 ;  /* 0x0002a88a01007387 */ /* 0x000fe80000100a00 */
[----:B------:R1:W-:Y:S04]  /*13d20*/  LDGSTS.E [R5+0x27a00], desc[UR14][R160.64], !P5 ;  /* 0x27a00000a0057fae */ /* 0x0003e8000e9a100e */
[----:B------:R-:W4:Y:S04]  /*13d30*/  LDL.LU.64 R124, [R1+0xb80] ;  /* 0x000b8000017c7983 */ /* 0x000f280000300a00 */
[----:B------:R-:W-:Y:S04]  /*13d40*/  LDGSTS.E [R5+0x27b00], desc[UR14][R154.64], !P5 ;  /* 0x27b000009a057fae */ /* 0x000fe8000e9a100e */
[----:B------:R-:W-:Y:S04]  /*13d50*/  LDGSTS.E [R5+0x27c00], desc[UR14][R150.64], !P5 ;  /* 0x27c0000096057fae */ /* 0x000fe8000e9a100e */
[----:B------:R1:W-:Y:S04]  /*13d60*/  STL.64 [R1+0x2c0], R122 ;  /* 0x0002c07a01007387 */ /* 0x0003e80000100a00 */
[----:B------:R-:W-:Y:S04]  /*13d70*/  LDGSTS.E [R5+0x27d00], desc[UR14][R138.64], !P5 ;  /* 0x27d000008a057fae */ /* 0x000fe8000e9a100e */
[----:B------:R-:W-:Y:S01]  /*13d80*/  LDGSTS.E [R5+0x27e00], desc[UR14][R122.64], !P5 ;  /* 0x27e000007a057fae */ /* 0x000fe2000e9a100e */
[----:B---3--:R-:W-:-:S05]  /*13d90*/  IMAD.WIDE R38, R25, 0x4, R38 ;  /* 0x0000000419267825 */ /* 0x008fca00078e0226 */
[----:B------:R3:W-:Y:S01]  /*13da0*/  STL.64 [R1+0x2c8], R38 ;  /* 0x0002c82601007387 */ /* 0x0007e20000100a00 */
[----:B------:R-:W-:-:S03]  /*13db0*/  IMAD.WIDE R166, R25, 0x4, R158 ;  /* 0x0000000419a67825 */ /* 0x000fc600078e029e */
[----:B-1----:R-:W5:Y:S01]  /*13dc0*/  LDL.LU.64 R122, [R1+0xb88] ;  /* 0x000b8800017a7983 */ /* 0x002f620000300a00 */
[----:B------:R-:W-:-:S03]  /*13dd0*/  IMAD.WIDE R164, R25, 0x4, R110 ;  /* 0x0000000419a47825 */ /* 0x000fc600078e026e */
[----:B------:R-:W5:Y:S01]  /*13de0*/  LDL.LU.64 R154, [R1+0xb90] ;  /* 0x000b9000019a7983 */ /* 0x000f620000300a00 */
[----:B------:R-:W-:-:S03]  /*13df0*/  IMAD.WIDE R162, R25, 0x4, R156 ;  /* 0x0000000419a27825 */ /* 0x000fc600078e029c */
[----:B------:R-:W5:Y:S01]  /*13e00*/  LDL.LU.64 R150, [R1+0xb98] ;  /* 0x000b980001967983 */ /* 0x000f620000300a00 */
[----:B------:R-:W-:-:S03]  /*13e10*/  IMAD.WIDE R160, R25, 0x4, R152 ;  /* 0x0000000419a07825 */ /* 0x000fc600078e0298 */
[----:B------:R-:W5:Y:S01]  /*13e20*/  LDL.LU.64 R138, [R1+0xba0] ;  /* 0x000ba000018a7983 */ /* 0x000f620000300a00 */
[----:B------:R-:W-:-:S03]  /*13e30*/  IMAD.WIDE R158, R25, 0x4, R136 ;  /* 0x00000004199e7825 */ /* 0x000fc600078e0288 */
[----:B------:R-:W5:Y:S04]  /*13e40*/  LDL.LU.64 R110, [R1+0xba8] ;  /* 0x000ba800016e7983 */ /* 0x000f680000300a00 */
[----:B------:R-:W-:Y:S04]  /*13e50*/  STL.64 [R1+0x2e0], R166 ;  /* 0x0002e0a601007387 */ /* 0x000fe80000100a00 */
[----:B------:R-:W-:Y:S04]  /*13e60*/  STL.64 [R1+0x2e8], R164 ;  /* 0x0002e8a401007387 */ /* 0x000fe80000100a00 */
[----:B------:R-:W-:Y:S04]  /*13e70*/  STL.64 [R1+0x2f0], R162 ;  /* 0x0002f0a201007387 */ /* 0x000fe80000100a00 */
[----:B------:R-:W5:Y:S04]  /*13e80*/  LDL.LU.64 R136, [R1+0xbb0] ;  /* 0x000bb00001887983 */ /* 0x000f680000300a00 */
[----:B------:R-:W-:Y:S04]  /*13e90*/  STL.64 [R1+0x2f8], R160 ;  /* 0x0002f8a001007387 */ /* 0x000fe80000100a00 */
[----:B------:R-:W-:Y:S01]  /*13ea0*/  STL.64 [R1+0x300], R158 ;  /* 0x0003009e01007387 */ /* 0x000fe20000100a00 */
[----:B------:R-:W-:-:S03]  /*13eb0*/  IMAD.WIDE R156, R25, 0x4, R134 ;  /* 0x00000004199c7825 */ /* 0x000fc600078e0286 */
[----:B------:R3:W-:Y:S04]  /*13ec0*/  LDGSTS.E [R5+0x27f00], desc[UR14][R38.64], !P5 ;  /* 0x27f0000026057fae */ /* 0x0007e8000e9a100e */
[----:B------:R-:W-:Y:S04]  /*13ed0*/  LDGSTS.E [R5+0x29800], desc[UR14][R166.64], !P4 ;  /* 0x29800000a6057fae */ /* 0x000fe8000e1a100e */
[----:B------:R5:W-:Y:S04]  /*13ee0*/  LDGSTS.E [R5+0x29900], desc[UR14][R164.64], !P4 ;  /* 0x29900000a4057fae */ /* 0x000be8000e1a100e */
[----:B------:R1:W-:Y:S01]  /*13ef0*/  LDGSTS.E [R5+0x29a00], desc[UR14][R162.64], !P4 ;  /* 0x29a00000a2057fae */ /* 0x0003e2000e1a100e */
[----:B---3--:R-:W3:Y:S03]  /*13f00*/  LDC R38, c[0x0][0x3a0] ;  /* 0x0000e800ff267b82 */ /* 0x008ee60000000800 */
[----:B------:R1:W-:Y:S04]  /*13f10*/  LDGSTS.E [R5+0x29b00], desc[UR14][R160.64], !P4 ;  /* 0x29b00000a0057fae */ /* 0x0003e8000e1a100e */
[----:B------:R1:W-:Y:S04]  /*13f20*/  LDGSTS.E [R5+0x29c00], desc[UR14][R158.64], !P4 ;  /* 0x29c000009e057fae */ /* 0x0003e8000e1a100e */
[----:B------:R1:W-:Y:S01]  /*13f30*/  LDGSTS.E [R5+0x29d00], desc[UR14][R156.64], !P4 ;  /* 0x29d000009c057fae */ /* 0x0003e2000e1a100e */
[----:B--2---:R-:W-:-:S03]  /*13f40*/  IMAD.WIDE R152, R25, 0x4, R108 ;  /* 0x0000000419987825 */ /* 0x004fc600078e026c */
[----:B------:R-:W2:Y:S04]  /*13f50*/  LDL.LU.64 R108, [R1+0xbb8] ;  /* 0x000bb800016c7983 */ /* 0x000ea80000300a00 */
[----:B------:R-:W-:Y:S04]  /*13f60*/  STL.64 [R1+0x308], R156 ;  /* 0x0003089c01007387 */ /* 0x000fe80000100a00 */
[----:B------:R-:W3:Y:S04]  /*13f70*/  LDL.LU.64 R134, [R1+0xbc0] ;  /* 0x000bc00001867983 */ /* 0x000ee80000300a00 */
[----:B------:R1:W-:Y:S04]  /*13f80*/  STL.64 [R1+0x310], R152 ;  /* 0x0003109801007387 */ /* 0x0003e80000100a00 */
[----:B------:R-:W-:Y:S01]  /*13f90*/  LDGSTS.E [R5+0x29e00], desc[UR14][R152.64], !P4 ;  /* 0x29e0000098057fae */ /* 0x000fe2000e1a100e */
[----:B----4-:R-:W-:-:S05]  /*13fa0*/  IMAD.WIDE R124, R25, 0x4, R124 ;  /* 0x00000004197c7825 */ /* 0x010fca00078e027c */
[----:B------:R4:W-:Y:S04]  /*13fb0*/  STL.64 [R1+0x318], R124 ;  /* 0x0003187c01007387 */ /* 0x0009e80000100a00 */
[----:B------:R-:W-:Y:S04]  /*13fc0*/  LDGSTS.E [R5+0x29f00], desc[UR14][R124.64], !P4 ;  /* 0x29f000007c057fae */ /* 0x000fe8000e1a100e */
[----:B-1----:R-:W3:Y:S04]  /*13fd0*/  LDL.LU.64 R152, [R1+0xbc8] ;  /* 0x000bc80001987983 */ /* 0x002ee80000300a00 */
[----:B----4-:R-:W4:Y:S01]  /*13fe0*/  LDL.LU.64 R124, [R1+0xbd8] ;  /* 0x000bd800017c7983 */ /* 0x010f220000300a00 */
[----:B-----5:R-:W-:-:S03]  /*13ff0*/  IMAD.WIDE R164, R25, 0x4, R122 ;  /* 0x0000000419a47825 */ /* 0x020fc600078e027a */
[----:B------:R-:W5:Y:S01]  /*14000*/  LDL.LU.64 R122, [R1+0xc18] ;  /* 0x000c1800017a7983 */ /* 0x000f620000300a00 */
[----:B------:R-:W-:-:S03]  /*14010*/  IMAD.WIDE R162, R25, 0x4, R154 ;  /* 0x0000000419a27825 */ /* 0x000fc600078e029a */
[----:B------:R-:W-:Y:S01]  /*14020*/  STL.64 [R1+0x3a0], R164 ;  /* 0x0003a0a401007387 */ /* 0x000fe20000100a00 */
[----:B------:R-:W-:-:S03]  /*14030*/  IMAD.WIDE R160, R25, 0x4, R150 ;  /* 0x0000000419a07825 */ /* 0x000fc600078e0296 */
[----:B------:R-:W5:Y:S01]  /*14040*/  LDL.LU.64 R150, [R1+0xc58] ;  /* 0x000c580001967983 */ /* 0x000f620000300a00 */
[----:B------:R-:W-:-:S03]  /*14050*/  IMAD.WIDE R158, R25, 0x4, R138 ;  /* 0x00000004199e7825 */ /* 0x000fc600078e028a */
[----:B------:R-:W-:Y:S01]  /*14060*/  STL.64 [R1+0x3a8], R162 ;  /* 0x0003a8a201007387 */ /* 0x000fe20000100a00 */
[----:B------:R-:W-:-:S03]  /*14070*/  IMAD.WIDE R156, R25, 0x4, R110 ;  /* 0x00000004199c7825 */ /* 0x000fc600078e026e */
[----:B------:R-:W-:Y:S04]  /*14080*/  STL.64 [R1+0x3b0], R160 ;  /* 0x0003b0a001007387 */ /* 0x000fe80000100a00 */
[----:B------:R-:W5:Y:S04]  /*14090*/  LDL.LU.64 R138, [R1+0xc98] ;  /* 0x000c9800018a7983 */ /* 0x000f680000300a00 */
[----:B------:R-:W-:Y:S04]  /*140a0*/  STL.64 [R1+0x3b8], R158 ;  /* 0x0003b89e01007387 */ /* 0x000fe80000100a00 */
[----:B------:R-:W5:Y:S01]  /*140b0*/  LDL.LU.64 R110, [R1+0xcd8] ;  /* 0x000cd800016e7983 */ /* 0x000f620000300a00 */
[----:B------:R-:W-:-:S03]  /*140c0*/  IMAD.WIDE R154, R25, 0x4, R136 ;  /* 0x00000004199a7825 */ /* 0x000fc600078e0288 */
[----:B------:R-:W-:Y:S04]  /*140d0*/  STL.64 [R1+0x3c0], R156 ;  /* 0x0003c09c01007387 */ /* 0x000fe80000100a00 */
[----:B------:R1:W-:Y:S04]  /*140e0*/  LDGSTS.E [R5+0x2b800], desc[UR14][R164.64], !P0 ;  /* 0x2b800000a4057fae */ /* 0x0003e8000c1a100e */
[----:B------:R-:W-:Y:S04]  /*140f0*/  LDGSTS.E [R5+0x2b900], desc[UR14][R162.64], !P0 ;  /* 0x2b900000a2057fae */ /* 0x000fe8000c1a100e */
[----:B------:R4:W-:Y:S04]  /*14100*/  LDGSTS.E [R5+0x2ba00], desc[UR14][R160.64], !P0 ;  /* 0x2ba00000a0057fae */ /* 0x0009e8000c1a100e */
[----:B------:R5:W-:Y:S04]  /*14110*/  LDGSTS.E [R5+0x2bb00], desc[UR14][R158.64], !P0 ;  /* 0x2bb000009e057fae */ /* 0x000be8000c1a100e */
[----:B------:R1:W-:Y:S04]  /*14120*/  LDGSTS.E [R5+0x2bc00], desc[UR14][R156.64], !P0 ;  /* 0x2bc000009c057fae */ /* 0x0003e8000c1a100e */
[----:B------:R-:W-:Y:S01]  /*14130*/  LDGSTS.E [R5+0x2bd00], desc[UR14][R154.64], !P0 ;  /* 0x2bd000009a057fae */ /* 0x000fe2000c1a100e */
[----:B--2---:R-:W-:-:S03]  /*14140*/  IMAD.WIDE R136, R25, 0x4, R108 ;  /* 0x0000000419887825 */ /* 0x004fc600078e026c */
[----:B------:R-:W2:Y:S04]  /*14150*/  LDL.LU.64 R108, [R1+0xd38] ;  /* 0x000d3800016c7983 */ /* 0x000ea80000300a00 */
[----:B------:R-:W-:Y:S04]  /*14160*/  STL.64 [R1+0x3c8], R154 ;  /* 0x0003c89a01007387 */ /* 0x000fe80000100a00 */
[----:B------:R1:W-:Y:S04]  /*14170*/  STL.64 [R1+0x3d0], R136 ;  /* 0x0003d08801007387 */ /* 0x0003e80000100a00 */
[----:B------:R-:W2:Y:S01]  /*14180*/  LDL.LU.64 R166, [R1+0xd48] ;  /* 0x000d480001a67983 */ /* 0x000ea20000300a00 */
[----:B---3--:R-:W-:-:S03]  /*14190*/  IMAD.WIDE R134, R25, 0x4, R134 ;  /* 0x0000000419867825 */ /* 0x008fc600078e0286 */
[----:B------:R-:W-:Y:S04]  /*141a0*/  LDGSTS.E [R5+0x2be00], desc[UR14][R136.64], !P0 ;  /* 0x2be0000088057fae */ /* 0x000fe8000c1a100e */
[----:B------:R3:W-:Y:S04]  /*141b0*/  STL.64 [R1+0x3d8], R134 ;  /* 0x0003d88601007387 */ /* 0x0007e80000100a00 */
[----:B------:R-:W-:Y:S04]  /*141c0*/  LDGSTS.E [R5+0x2bf00], desc[UR14][R134.64], !P0 ;  /* 0x2bf0000086057fae */ /* 0x000fe8000c1a100e */
[----:B-1----:R-:W2:Y:S04]  /*141d0*/  LDL.LU.64 R136, [R1+0xdd8] ;  /* 0x000dd80001887983 */ /* 0x002ea80000300a00 */
[----:B---3--:R-:W3:Y:S01]  /*141e0*/  LDL.LU.64 R134, [R1+0xdd0] ;  /* 0x000dd00001867983 */ /* 0x008ee20000300a00 */
[----:B------:R-:W-:-:S03]  /*141f0*/  VIADD R24, R24, 0xffffff98 ;  /* 0xffffff9818187836 */ /* 0x000fc60000000000 */
[----:B------:R-:W3:Y:S02]  /*14200*/  LDL.LU.64 R154, [R1+0xdc8] ;  /* 0x000dc800019a7983 */ /* 0x000ee40000300a00 */
[----:B------:R-:W-:Y:S02]  /*14210*/  ISETP.GE.U32.AND P5, PT, R24, 0x7fffff59, PT ;  /* 0x7fffff591800780c */ /* 0x000fe40003fa6070 */
[----:B------:R-:W-:Y:S02]  /*14220*/  IADD3 R24, PT, PT, R37, -0x6c, RZ ;  /* 0xffffff9425187810 */ /* 0x000fe40007ffe0ff */
[----:B------:R-:W1:Y:S02]  /*14230*/  LDC R37, c[0x0][0x3a0] ;  /* 0x0000e800ff257b82 */ /* 0x000e640000000800 */
[----:B------:R-:W-:Y:S01]  /*14240*/  ISETP.GE.U32.AND P4, PT, R24, 0x7fffff55, PT ;  /* 0x7fffff551800780c */ /* 0x000fe20003f86070 */
[----:B------:R-:W-:-:S05]  /*14250*/  VIADD R24, R36, 0xffffff90 ;  /* 0xffffff9024187836 */ /* 0x000fca0000000000 */
[----:B------:R-:W-:Y:S01]  /*14260*/  ISETP.GE.U32.AND P0, PT, R24, 0x7fffff51, PT ;  /* 0x7fffff511800780c */ /* 0x000fe20003f06070 */
[----:B------:R-:W-:Y:S01]  /*14270*/  VIADD R24, R38, 0xffffff8c ;  /* 0xffffff8c26187836 */ /* 0x000fe20000000000 */
[----:B------:R-:W1:Y:S01]  /*14280*/  LDC R36, c[0x0][0x3a0] ;  /* 0x0000e800ff247b82 */ /* 0x000e620000000800 */
[C---:B------:R-:W-:Y:S02]  /*14290*/  IMAD.WIDE R164, R25.reuse, 0x4, R152 ;  /* 0x0000000419a47825 */ /* 0x040fe400078e0298 */
[----:B------:R-:W3:Y:S02]  /*142a0*/  LDL.LU.64 R152, [R1+0xdc0] ;  /* 0x000dc00001987983 */ /* 0x000ee40000300a00 */
[C---:B----4-:R-:W-:Y:S02]  /*142b0*/  IMAD.WIDE R160, R25.reuse, 0x4, R124 ;  /* 0x0000000419a07825 */ /* 0x050fe400078e027c */
[----:B------:R-:W-:Y:S04]  /*142c0*/  STL.64 [R1+0x460], R164 ;  /* 0x000460a401007387 */ /* 0x000fe80000100a00 */
[----:B------:R-:W-:Y:S04]  /*142d0*/  STL.64 [R1+0x468], R160 ;  /* 0x000468a001007387 */ /* 0x000fe80000100a00 */
[----:B------:R-:W4:Y:S04]  /*142e0*/  LDL.LU.64 R124, [R1+0xdb8] ;  /* 0x000db800017c7983 */ /* 0x000f280000300a00 */
[----:B------:R-:W-:Y:S04]  /*142f0*/  LDGSTS.E [R5+0x2d800], desc[UR14][R164.64], !P1 ;  /* 0x2d800000a4057fae */ /* 0x000fe8000c9a100e */
[----:B------:R1:W-:Y:S01]  /*14300*/  LDGSTS.E [R5+0x2d900], desc[UR14][R160.64], !P1 ;  /* 0x2d900000a0057fae */ /* 0x0003e2000c9a100e */
[----:B-----5:R-:W-:-:S03]  /*14310*/  IMAD.WIDE R158, R25, 0x4, R122 ;  /* 0x00000004199e7825 */ /* 0x020fc600078e027a */
[----:B------:R-:W5:Y:S01]  /*14320*/  LDL.LU.64 R122, [R1+0xdb0] ;  /* 0x000db000017a7983 */ /* 0x000f620000300a00 */
[----:B------:R-:W-:-:S03]  /*14330*/  IMAD.WIDE R156, R25, 0x4, R150 ;  /* 0x00000004199c7825 */ /* 0x000fc600078e0296 */
[----:B------:R-:W-:Y:S04]  /*14340*/  STL.64 [R1+0x470], R158 ;  /* 0x0004709e01007387 */ /* 0x000fe80000100a00 */
[----:B------:R3:W-:Y:S04]  /*14350*/  LDGSTS.E [R5+0x2da00], desc[UR14][R158.64], !P1 ;  /* 0x2da000009e057fae */ /* 0x0007e8000c9a100e */
[----:B------:R1:W-:Y:S01]  /*14360*/  LDGSTS.E [R5+0x2db00], desc[UR14][R156.64], !P1 ;  /* 0x2db000009c057fae */ /* 0x0003e2000c9a100e */
[----:B------:R-:W-:-:S05]  /*14370*/  IMAD.WIDE R150, R25, 0x4, R138 ;  /* 0x0000000419967825 */ /* 0x000fca00078e028a */
[----:B------:R-:W-:Y:S01]  /*14380*/  LDGSTS.E [R5+0x2dc00], desc[UR14][R150.64], !P1 ;  /* 0x2dc0000096057fae */ /* 0x000fe2000c9a100e */
[----:B------:R-:W-:-:S03]  /*14390*/  IMAD.WIDE R138, R25, 0x4, R110 ;  /* 0x00000004198a7825 */ /* 0x000fc600078e026e */
[----:B------:R-:W5:Y:S04]  /*143a0*/  LDL.LU.64 R110, [R1+0xda8] ;  /* 0x000da800016e7983 */ /* 0x000f680000300a00 */
[----:B------:R-:W-:Y:S04]  /*143b0*/  STL.64 [R1+0x478], R156 ;  /* 0x0004789c01007387 */ /* 0x000fe80000100a00 */
[----:B------:R-:W-:Y:S04]  /*143c0*/  STL.64 [R1+0x480], R150 ;  /* 0x0004809601007387 */ /* 0x000fe80000100a00 */
[----:B------:R-:W5:Y:S04]  /*143d0*/  LDL.LU.64 R162, [R1+0xda0] ;  /* 0x000da00001a27983 */ /* 0x000f680000300a00 */
[----:B------:R-:W-:Y:S04]  /*143e0*/  STL.64 [R1+0x488], R138 ;  /* 0x0004888a01007387 */ /* 0x000fe80000100a00 */
[----:B------:R-:W-:Y:S01]  /*143f0*/  LDGSTS.E [R5+0x2dd00], desc[UR14][R138.64], !P1 ;  /* 0x2dd000008a057fae */ /* 0x000fe2000c9a100e */
[----:B--2---:R-:W-:-:S05]  /*14400*/  IMAD.WIDE R108, R25, 0x4, R108 ;  /* 0x00000004196c7825 */ /* 0x004fca00078e026c */
[----:B------:R2:W-:Y:S04]  /*14410*/  STL.64 [R1+0x490], R108 ;  /* 0x0004906c01007387 */ /* 0x0005e80000100a00 */
[----:B------:R-:W-:Y:S01]  /*14420*/  LDGSTS.E [R5+0x2de00], desc[UR14][R108.64], !P1 ;  /* 0x2de000006c057fae */ /* 0x000fe2000c9a100e */
[----:B------:R-:W-:-:S05]  /*14430*/  IMAD.WIDE R38, R25, 0x4, R166 ;  /* 0x0000000419267825 */ /* 0x000fca00078e02a6 */
[----:B------:R1:W-:Y:S04]  /*14440*/  STL.64 [R1+0x498], R38 ;  /* 0x0004982601007387 */ /* 0x0003e80000100a00 */
[----:B--2---:R-:W2:Y:S04]  /*14450*/  LDL.LU.64 R108, [R1+0xe98] ;  /* 0x000e9800016c7983 */ /* 0x004ea80000300a00 */
[----:B------:R-:W2:Y:S04]  /*14460*/  LDL.LU.64 R150, [R1+0xe90] ;  /* 0x000e900001967983 */ /* 0x000ea80000300a00 */
[----:B------:R-:W2:Y:S01]  /*14470*/  LDL.LU.64 R138, [R1+0xe88] ;  /* 0x000e8800018a7983 */ /* 0x000ea20000300a00 */
[----:B-1----:R-:W-:-:S03]  /*14480*/  IMAD.WIDE R160, R25, 0x4, R136 ;  /* 0x0000000419a07825 */ /* 0x002fc600078e0288 */
[----:B------:R-:W2:Y:S01]  /*14490*/  LDL.LU.64 R136, [R1+0xe80] ;  /* 0x000e800001887983 */ /* 0x000ea20000300a00 */
[----:B---3--:R-:W-:-:S03]  /*144a0*/  IMAD.WIDE R158, R25, 0x4, R134 ;  /* 0x00000004199e7825 */ /* 0x008fc600078e0286 */
[----:B------:R1:W-:Y:S04]  /*144b0*/  LDGSTS.E [R5+0x2df00], desc[UR14][R38.64], !P1 ;  /* 0x2df0000026057fae */ /* 0x0003e8000c9a100e */
[----:B------:R-:W3:Y:S01]  /*144c0*/  LDL.LU.64 R134, [R1+0xe78] ;  /* 0x000e780001867983 */ /* 0x000ee20000300a00 */
[----:B------:R-:W-:-:S03]  /*144d0*/  IMAD.WIDE R156, R25, 0x4, R154 ;  /* 0x00000004199c7825 */ /* 0x000fc600078e029a */
[----:B------:R1:W-:Y:S04]  /*144e0*/  STL.64 [R1+0x4a0], R160 ;  /* 0x0004a0a001007387 */ /* 0x0003e80000100a00 */
[----:B------:R-:W-:Y:S04]  /*144f0*/  STL.64 [R1+0x4b8], R158 ;  /* 0x0004b89e01007387 */ /* 0x000fe80000100a00 */
[----:B------:R-:W-:Y:S04]  /*14500*/  STL.64 [R1+0x4c8], R156 ;  /* 0x0004c89c01007387 */ /* 0x000fe80000100a00 */
[----:B------:R-:W-:Y:S04]  /*14510*/  LDGSTS.E [R5+0x2f800], desc[UR14][R160.64], !P3 ;  /* 0x2f800000a0057fae */ /* 0x000fe8000d9a100e */
[----:B------:R2:W-:Y:S04]  /*14520*/  LDGSTS.E [R5+0x2f900], desc[UR14][R158.64], !P3 ;  /* 0x2f9000009e057fae */ /* 0x0005e8000d9a100e */
[----:B------:R1:W-:Y:S01]  /*14530*/  LDGSTS.E [R5+0x2fa00], desc[UR14][R156.64], !P3 ;  /* 0x2fa000009c057fae */ /* 0x0003e2000d9a100e */
[----:B------:R-:W-:-:S05]  /*14540*/  IMAD.WIDE R154, R25, 0x4, R152 ;  /* 0x00000004199a7825 */ /* 0x000fca00078e0298 */
[----:B------:R1:W-:Y:S01]  /*14550*/  LDGSTS.E [R5+0x2fb00], desc[UR14][R154.64], !P3 ;  /* 0x2fb000009a057fae */ /* 0x0003e2000d9a100e */
[----:B----4-:R-:W-:-:S03]  /*14560*/  IMAD.WIDE R152, R25, 0x4, R124 ;  /* 0x0000000419987825 */ /* 0x010fc600078e027c */
[----:B------:R-:W4:Y:S04]  /*14570*/  LDL.LU.64 R124, [R1+0xe70] ;  /* 0x000e7000017c7983 */ /* 0x000f280000300a00 */
[----:B------:R-:W-:Y:S04]  /*14580*/  STL.64 [R1+0x4d8], R154 ;  /* 0x0004d89a01007387 */ /* 0x000fe80000100a00 */
[----:B------:R-:W-:Y:S04]  /*14590*/  STL.64 [R1+0x4e8], R152 ;  /* 0x0004e89801007387 */ /* 0x000fe80000100a00 */
[----:B------:R1:W-:Y:S01]  /*145a0*/  LDGSTS.E [R5+0x2fc00], desc[UR14][R152.64], !P3 ;  /* 0x2fc0000098057fae */ /* 0x0003e2000d9a100e */
[----:B-----5:R-:W-:-:S05]  /*145b0*/  IMAD.WIDE R122, R25, 0x4, R122 ;  /* 0x00000004197a7825 */ /* 0x020fca00078e027a */
[----:B------:R5:W-:Y:S04]  /*145c0*/  STL.64 [R1+0x4f8], R122 ;  /* 0x0004f87a01007387 */ /* 0x000be80000100a00 */
[----:B------:R-:W4:Y:S04]  /*145d0*/  LDL.LU.64 R166, [R1+0xe68] ;  /* 0x000e680001a67983 */ /* 0x000f280000300a00 */
[----:B------:R-:W-:Y:S01]  /*145e0*/  LDGSTS.E [R5+0x2fd00], desc[UR14][R122.64], !P3 ;  /* 0x2fd000007a057fae */ /* 0x000fe2000d9a100e */
[----:B------:R-:W-:-:S05]  /*145f0*/  IMAD.WIDE R110, R25, 0x4, R110 ;  /* 0x00000004196e7825 */ /* 0x000fca00078e026e */
[----:B------:R5:W-:Y:S04]  /*14600*/  STL.64 [R1+0x508], R110 ;  /* 0x0005086e01007387 */ /* 0x000be80000100a00 */
[----:B------:R-:W-:Y:S01]  /*14610*/  LDGSTS.E [R5+0x2fe00], desc[UR14][R110.64], !P3 ;  /* 0x2fe000006e057fae */ /* 0x000fe2000d9a100e */
[----:B-1----:R-:W-:-:S05]  /*14620*/  IMAD.WIDE R38, R25, 0x4, R162 ;  /* 0x0000000419267825 */ /* 0x002fca00078e02a2 */
[----:B------:R1:W-:Y:S04]  /*14630*/  STL.64 [R1+0x518], R38 ;  /* 0x0005182601007387 */ /* 0x0003e80000100a00 */
[----:B------:R-:W4:Y:S04]  /*14640*/  LDL.LU.64 R160, [R1+0xe60] ;  /* 0x000e600001a07983 */ /* 0x000f280000300a00 */
[----:B-----5:R-:W5:Y:S04]  /*14650*/  LDL.LU.64 R122, [R1+0xe58] ;  /* 0x000e5800017a7983 */ /* 0x020f680000300a00 */
[----:B------:R-:W5:Y:S01]  /*14660*/  LDL.LU.64 R110, [R1+0xe50] ;  /* 0x000e5000016e7983 */ /* 0x000f620000300a00 */
[----:B------:R-:W-:Y:S01]  /*14670*/  ISETP.GE.U32.AND P1, PT, R24, 0x7fffff4d, PT ;  /* 0x7fffff4d1800780c */ /* 0x000fe20003f26070 */
[----:B--2---:R-:W-:-:S02]  /*14680*/  IMAD.WIDE R158, R25, 0x4, R108 ;  /* 0x00000004199e7825 */ /* 0x004fc400078e026c */
[----:B------:R1:W-:Y:S02]  /*14690*/  LDGSTS.E [R5+0x2ff00], desc[UR14][R38.64], !P3 ;  /* 0x2ff0000026057fae */ /* 0x0003e4000d9a100e */
[C---:B------:R-:W-:Y:S02]  /*146a0*/  IMAD.WIDE R156, R25.reuse, 0x4, R150 ;  /* 0x00000004199c7825 */ /* 0x040fe400078e0296 */
[----:B------:R-:W2:Y:S02]  /*146b0*/  LDL.LU.64 R108, [R1+0xe48] ;  /* 0x000e4800016c7983 */ /* 0x000ea40000300a00 */
[C---:B------:R-:W-:Y:S02]  /*146c0*/  IMAD.WIDE R154, R25.reuse, 0x4, R138 ;  /* 0x00000004199a7825 */ /* 0x040fe400078e028a */
[----:B------:R5:W-:Y:S02]  /*146d0*/  STL.64 [R1+0x528], R158 ;  /* 0x0005289e01007387 */ /* 0x000be40000100a00 */
[----:B------:R-:W-:-:S02]  /*146e0*/  IMAD.WIDE R152, R25, 0x4, R136 ;  /* 0x0000000419987825 */ /* 0x000fc400078e0288 */
[----:B------:R-:W2:Y:S04]  /*146f0*/  LDL.LU.64 R138, [R1+0xe40] ;  /* 0x000e4000018a7983 */ /* 0x000ea80000300a00 */
[----:B------:R-:W-:Y:S01]  /*14700*/  STL.64 [R1+0x538], R156 ;  /* 0x0005389c01007387 */ /* 0x000fe20000100a00 */
[----:B---3--:R-:W-:-:S03]  /*14710*/  IMAD.WIDE R150, R25, 0x4, R134 ;  /* 0x0000000419967825 */ /* 0x008fc600078e0286 */
[----:B------:R-:W-:Y:S04]  /*14720*/  STL.64 [R1+0x548], R154 ;  /* 0x0005489a01007387 */ /* 0x000fe80000100a00 */
[----:B------:R-:W3:Y:S04]  /*14730*/  LDL.LU.64 R136, [R1+0xe38] ;  /* 0x000e380001887983 */ /* 0x000ee80000300a00 */
[----:B------:R-:W3:Y:S04]  /*14740*/  LDL.LU.64 R134, [R1+0xe28] ;  /* 0x000e280001867983 */ /* 0x000ee80000300a00 */
[----:B------:R1:W-:Y:S04]  /*14750*/  STL.64 [R1+0x558], R152 ;  /* 0x0005589801007387 */ /* 0x0003e80000100a00 */
[----:B------:R-:W-:Y:S04]  /*14760*/  STL.64 [R1+0x900], R150 ;  /* 0x0009009601007387 */ /* 0x000fe80000100a00 */
[----:B------:R-:W3:Y:S04]  /*14770*/  LDL.LU.64 R164, [R1+0xd98] ;  /* 0x000d980001a47983 */ /* 0x000ee80000300a00 */
[----:B------:R-:W3:Y:S01]  /*14780*/  LDL.LU.64 R162, [R1+0xd90] ;  /* 0x000d900001a27983 */ /* 0x000ee20000300a00 */
[----:B------:R-:W-:-:S03]  /*14790*/  IADD3 R24, PT, PT, R37, -0x78, RZ ;  /* 0xffffff8825187810 */ /* 0x000fc60007ffe0ff */
[----:B------:R5:W-:Y:S01]  /*147a0*/  LDGSTS.E [R5+0x31800], desc[UR14][R158.64], !P6 ;  /* 0x318000009e057fae */ /* 0x000be2000f1a100e */
[----:B------:R-:W-:Y:S01]  /*147b0*/  ISETP.GE.U32.AND P3, PT, R24, 0x7fffff49, PT ;  /* 0x7fffff491800780c */ /* 0x000fe20003f66070 */
[----:B------:R-:W-:Y:S02]  /*147c0*/  VIADD R24, R36, 0xffffff84 ;  /* 0xffffff8424187836 */ /* 0x000fe40000000000 */
[----:B------:R1:W-:Y:S04]  /*147d0*/  LDGSTS.E [R5+0x31900], desc[UR14][R156.64], !P6 ;  /* 0x319000009c057fae */ /* 0x0003e8000f1a100e */
[----:B------:R2:W-:Y:S04]  /*147e0*/  LDGSTS.E [R5+0x31a00], desc[UR14][R154.64], !P6 ;  /* 0x31a000009a057fae */ /* 0x0005e8000f1a100e */
[----:B------:R-:W-:Y:S04]  /*147f0*/  LDGSTS.E [R5+0x31b00], desc[UR14][R152.64], !P6 ;  /* 0x31b0000098057fae */ /* 0x000fe8000f1a100e */
[----:B------:R-:W-:Y:S01]  /*14800*/  LDGSTS.E [R5+0x31c00], desc[UR14][R150.64], !P6 ;  /* 0x31c0000096057fae */ /* 0x000fe2000f1a100e */
[----:B----4-:R-:W-:-:S05]  /*14810*/  IMAD.WIDE R124, R25, 0x4, R124 ;  /* 0x00000004197c7825 */ /* 0x010fca00078e027c */
[----:B------:R4:W-:Y:S04]  /*14820*/  STL.64 [R1+0x908], R124 ;  /* 0x0009087c01007387 */ /* 0x0009e80000100a00 */
[----:B------:R-:W-:Y:S01]  /*14830*/  LDGSTS.E [R5+0x31d00], desc[UR14][R124.64], !P6 ;  /* 0x31d000007c057fae */ /* 0x000fe2000f1a100e */
[----:B-1----:R-:W-:-:S05]  /*14840*/  IMAD.WIDE R38, R25, 0x4, R166 ;  /* 0x0000000419267825 */ /* 0x002fca00078e02a6 */
[----:B------:R1:W-:Y:S04]  /*14850*/  STL.64 [R1+0x910], R38 ;  /* 0x0009102601007387 */ /* 0x0003e80000100a00 */
[----:B------:R1:W-:Y:S01]  /*14860*/  LDGSTS.E [R5+0x31e00], desc[UR14][R38.64], !P6 ;  /* 0x31e0000026057fae */ /* 0x0003e2000f1a100e */
[----:B------:R-:W-:-:S05]  /*14870*/  IMAD.WIDE R36, R25, 0x4, R160 ;  /* 0x0000000419247825 */ /* 0x000fca00078e02a0 */
[----:B------:R1:W-:Y:S01]  /*14880*/  STL.64 [R1+0x918], R36 ;  /* 0x0009182401007387 */ /* 0x0003e20000100a00 */
[----:B-----5:R-:W-:-:S03]  /*14890*/  IMAD.WIDE R158, R25, 0x4, R122 ;  /* 0x00000004199e7825 */ /* 0x020fc600078e027a */
[----:B------:R-:W5:Y:S01]  /*148a0*/  LDL.LU.64 R152, [R1+0xd88] ;  /* 0x000d880001987983 */ /* 0x000f620000300a00 */
[----:B------:R-:W-:-:S03]  /*148b0*/  IMAD.WIDE R156, R25, 0x4, R110 ;  /* 0x00000004199c7825 */ /* 0x000fc600078e026e */
[----:B----4-:R-:W4:Y:S04]  /*148c0*/  LDL.LU.64 R124, [R1+0xd80] ;  /* 0x000d8000017c7983 */ /* 0x010f280000300a00 */
[----:B------:R-:W4:Y:S04]  /*148d0*/  LDL.LU.64 R150, [R1+0xd78] ;  /* 0x000d780001967983 */ /* 0x000f280000300a00 */
[----:B------:R-:W4:Y:S04]  /*148e0*/  LDL.LU.64 R122, [R1+0xd70] ;  /* 0x000d7000017a7983 */ /* 0x000f280000300a00 */
[----:B------:R-:W4:Y:S04]  /*148f0*/  LDL.LU.64 R110, [R1+0xd68] ;  /* 0x000d6800016e7983 */ /* 0x000f280000300a00 */
[----:B------:R-:W-:Y:S04]  /*14900*/  STL.64 [R1+0x920], R158 ;  /* 0x0009209e01007387 */ /* 0x000fe80000100a00 */
[----:B------:R1:W-:Y:S04]  /*14910*/  LDGSTS.E [R5+0x31f00], desc[UR14][R36.64], !P6 ;  /* 0x31f0000024057fae */ /* 0x0003e8000f1a100e */
[----:B------:R5:W-:Y:S04]  /*14920*/  LDGSTS.E [R5+0x33800], desc[UR14][R158.64], !P5 ;  /* 0x338000009e057fae */ /* 0x000be8000e9a100e */
[----:B------:R-:W-:Y:S01]  /*14930*/  LDGSTS.E [R5+0x33900], desc[UR14][R156.64], !P5 ;  /* 0x339000009c057fae */ /* 0x000fe2000e9a100e */
[----:B--2---:R-:W-:-:S03]  /*14940*/  IMAD.WIDE R154, R25, 0x4, R108 ;  /* 0x00000004199a7825 */ /* 0x004fc600078e026c */
[----:B------:R-:W2:Y:S04]  /*14950*/  LDL.LU.64 R108, [R1+0xd60] ;  /* 0x000d6000016c7983 */ /* 0x000ea80000300a00 */
[----:B------:R-:W-:Y:S01]  /*14960*/  STL.64 [R1+0x928], R156 ;  /* 0x0009289c01007387 */ /* 0x000fe20000100a00 */
[----:B------:R-:W-:-:S03]  /*14970*/  IMAD.WIDE R138, R25, 0x4, R138 ;  /* 0x00000004198a7825 */ /* 0x000fc600078e028a */
[----:B------:R-:W2:Y:S04]  /*14980*/  LDL.LU.64 R160, [R1+0xd58] ;  /* 0x000d580001a07983 */ /* 0x000ea80000300a00 */
[----:B------:R-:W-:Y:S01]  /*14990*/  STL.64 [R1+0x930], R154 ;  /* 0x0009309a01007387 */ /* 0x000fe20000100a00 */
[----:B---3--:R-:W-:-:S03]  /*149a0*/  IMAD.WIDE R136, R25, 0x4, R136 ;  /* 0x0000000419887825 */ /* 0x008fc600078e0288 */
[----:B------:R3:W-:Y:S01]  /*149b0*/  STL.64 [R1+0x970], R138 ;  /* 0x0009708a01007387 */ /* 0x0007e20000100a00 */
[----:B------:R-:W-:-:S03]  /*149c0*/  IMAD.WIDE R134, R25, 0x4, R134 ;  /* 0x0000000419867825 */ /* 0x000fc600078e0286 */
[----:B------:R3:W-:Y:S04]  /*149d0*/  STL.64 [R1+0x980], R136 ;  /* 0x0009808801007387 */ /* 0x0007e80000100a00 */
[----:B------:R4:W-:Y:S04]  /*149e0*/  LDGSTS.E [R5+0x33a00], desc[UR14][R154.64], !P5 ;  /* 0x33a000009a057fae */ /* 0x0009e8000e9a100e */
[----:B------:R-:W-:Y:S01]  /*149f0*/  LDGSTS.E [R5+0x33b00], desc[UR14][R138.64], !P5 ;  /* 0x33b000008a057fae */ /* 0x000fe2000e9a100e */
[----:B-1----:R-:W-:-:S03]  /*14a00*/  IMAD.WIDE R38, R25, 0x4, R164 ;  /* 0x0000000419267825 */ /* 0x002fc600078e02a4 */
[----:B------:R-:W-:Y:S01]  /*14a10*/  LDGSTS.E [R5+0x33c00], desc[UR14][R136.64], !P5 ;  /* 0x33c0000088057fae */ /* 0x000fe2000e9a100e */
[----:B------:R-:W-:-:S03]  /*14a20*/  IMAD.WIDE R36, R25, 0x4, R162 ;  /* 0x0000000419247825 */ /* 0x000fc600078e02a2 */
[----:B------:R-:W-:Y:S04]  /*14a30*/  LDGSTS.E [R5+0x33d00], desc[UR14][R134.64], !P5 ;  /* 0x33d0000086057fae */ /* 0x000fe8000e9a100e */
[----:B------:R-:W2:Y:S04]  /*14a40*/  LDL.LU.64 R162, [R1+0xd50] ;  /* 0x000d500001a27983 */ /* 0x000ea80000300a00 */
[----:B------:R1:W-:Y:S04]  /*14a50*/  STL.64 [R1+0x990], R134 ;  /* 0x0009908601007387 */ /* 0x0003e80000100a00 */
[----:B------:R1:W-:Y:S04]  /*14a60*/  STL.64 [R1+0x9a0], R38 ;  /* 0x0009a02601007387 */ /* 0x0003e80000100a00 */
[----:B------:R1:W-:Y:S04]  /*14a70*/  STL.64 [R1+0x9b0], R36 ;  /* 0x0009b02401007387 */ /* 0x0003e80000100a00 */
[----:B---3--:R-:W3:Y:S04]  /*14a80*/  LDL.LU.64 R138, [R1+0xd30] ;  /* 0x000d3000018a7983 */ /* 0x008ee80000300a00 */
[----:B------:R-:W3:Y:S04]  /*14a90*/  LDL.LU.64 R136, [R1+0xd28] ;  /* 0x000d280001887983 */ /* 0x000ee80000300a00 */
[----:B-1----:R-:W3:Y:S04]  /*14aa0*/  LDL.LU.64 R134, [R1+0xd20] ;  /* 0x000d200001867983 */ /* 0x002ee80000300a00 */
[----:B------:R-:W3:Y:S04]  /*14ab0*/  LDL.LU.64 R156, [R1+0xd18] ;  /* 0x000d1800019c7983 */ /* 0x000ee80000300a00 */
[----:B------:R1:W-:Y:S04]  /*14ac0*/  LDGSTS.E [R5+0x33e00], desc[UR14][R38.64], !P5 ;  /* 0x33e0000026057fae */ /* 0x0003e8000e9a100e */
[----:B------:R1:W-:Y:S01]  /*14ad0*/  LDGSTS.E [R5+0x33f00], desc[UR14][R36.64], !P5 ;  /* 0x33f0000024057fae */ /* 0x0003e2000e9a100e */
[----:B-----5:R-:W-:-:S04]  /*14ae0*/  IMAD.WIDE R158, R25, 0x4, R152 ;  /* 0x00000004199e7825 */ /* 0x020fc800078e0298 */
[C---:B----4-:R-:W-:Y:S01]  /*14af0*/  IMAD.WIDE R154, R25.reuse, 0x4, R124 ;  /* 0x00000004199a7825 */ /* 0x050fe200078e027c */
[----:B------:R3:W-:Y:S03]  /*14b00*/  LDGSTS.E [R5+0x35800], desc[UR14][R158.64], !P4 ;  /* 0x358000009e057fae */ /* 0x0007e6000e1a100e */
[C---:B------:R-:W-:Y:S01]  /*14b10*/  IMAD.WIDE R152, R25.reuse, 0x4, R150 ;  /* 0x0000000419987825 */ /* 0x040fe200078e0296 */
[----:B------:R-:W4:Y:S03]  /*14b20*/  LDL.LU.64 R124, [R1+0xd10] ;  /* 0x000d1000017c7983 */ /* 0x000f260000300a00 */
[C---:B------:R-:W-:Y:S01]  /*14b30*/  IMAD.WIDE R150, R25.reuse, 0x4, R122 ;  /* 0x0000000419967825 */ /* 0x040fe200078e027a */
[----:B------:R-:W-:Y:S03]  /*14b40*/  STL.64 [R1+0x9c0], R158 ;  /* 0x0009c09e01007387 */ /* 0x000fe60000100a00 */
[C---:B------:R-:W-:Y:S01]  /*14b50*/  IMAD.WIDE R110, R25.reuse, 0x4, R110 ;  /* 0x00000004196e7825 */ /* 0x040fe200078e026e */
[----:B------:R-:W-:Y:S04]  /*14b60*/  STL.64 [R1+0x9d0], R154 ;  /* 0x0009d09a01007387 */ /* 0x000fe80000100a00 */
[----:B------:R-:W5:Y:S04]  /*14b70*/  LDL.LU.64 R122, [R1+0xd08] ;  /* 0x000d0800017a7983 */ /* 0x000f680000300a00 */
[----:B------:R-:W-:Y:S04]  /*14b80*/  STL.64 [R1+0x9e0], R152 ;  /* 0x0009e09801007387 */ /* 0x000fe80000100a00 */
[----:B------:R-:W-:Y:S04]  /*14b90*/  STL.64 [R1+0x9f0], R150 ;  /* 0x0009f09601007387 */ /* 0x000fe80000100a00 */
[----:B------:R-:W5:Y:S04]  /*14ba0*/  LDL.LU.64 R166, [R1+0xd00] ;  /* 0x000d000001a67983 */ /* 0x000f680000300a00 */
[----:B------:R1:W-:Y:S04]  /*14bb0*/  STL.64 [R1+0xa00], R110 ;  /* 0x000a006e01007387 */ /* 0x0003e80000100a00 */
[----:B------:R-:W-:Y:S04]  /*14bc0*/  LDGSTS.E [R5+0x35900], desc[UR14][R154.64], !P4 ;  /* 0x359000009a057fae */ /* 0x000fe8000e1a100e */
[----:B------:R-:W-:Y:S04]  /*14bd0*/  LDGSTS.E [R5+0x35a00], desc[UR14][R152.64], !P4 ;  /* 0x35a0000098057fae */ /* 0x000fe8000e1a100e */
[----:B------:R-:W-:Y:S04]  /*14be0*/  LDGSTS.E [R5+0x35b00], desc[UR14][R150.64], !P4 ;  /* 0x35b0000096057fae */ /* 0x000fe8000e1a100e */
[----:B------:R-:W-:Y:S01]  /*14bf0*/  LDGSTS.E [R5+0x35c00], desc[UR14][R110.64], !P4 ;  /* 0x35c000006e057fae */ /* 0x000fe2000e1a100e */
[----:B--2---:R-:W-:-:S05]  /*14c00*/  IMAD.WIDE R108, R25, 0x4, R108 ;  /* 0x00000004196c7825 */ /* 0x004fca00078e026c */
[----:B------:R-:W-:Y:S01]  /*14c10*/  LDGSTS.E [R5+0x35d00], desc[UR14][R108.64], !P4 ;  /* 0x35d000006c057fae */ /* 0x000fe2000e1a100e */
[----:B-1----:R-:W-:-:S03]  /*14c20*/  IMAD.WIDE R38, R25, 0x4, R160 ;  /* 0x0000000419267825 */ /* 0x002fc600078e02a0 */
[----:B------:R-:W2:Y:S04]  /*14c30*/  LDL.LU.64 R160, [R1+0xcd0] ;  /* 0x000cd00001a07983 */ /* 0x000ea80000300a00 */
[----:B------:R1:W-:Y:S04]  /*14c40*/  STL.64 [R1+0xa10], R108 ;  /* 0x000a106c01007387 */ /* 0x0003e80000100a00 */
[----:B------:R1:W-:Y:S04]  /*14c50*/  STL.64 [R1+0xa20], R38 ;  /* 0x000a202601007387 */ /* 0x0003e80000100a00 */
[----:B------:R1:W-:Y:S01]  /*14c60*/  LDGSTS.E [R5+0x35e00], desc[UR14][R38.64], !P4 ;  /* 0x35e0000026057fae */ /* 0x0003e2000e1a100e */
[----:B------:R-:W-:-:S05]  /*14c70*/  IMAD.WIDE R36, R25, 0x4, R162 ;  /* 0x0000000419247825 */ /* 0x000fca00078e02a2 */
[----:B------:R2:W-:Y:S04]  /*14c80*/  STL.64 [R1+0xa30], R36 ;  /* 0x000a302401007387 */ /* 0x0005e80000100a00 */
[----:B------:R-:W2:Y:S04]  /*14c90*/  LDL.LU.64 R110, [R1+0xcf8] ;  /* 0x000cf800016e7983 */ /* 0x000ea80000300a00 */
[----:B------:R-:W2:Y:S01]  /*14ca0*/  LDL.LU.64 R154, [R1+0xcc8] ;  /* 0x000cc800019a7983 */ /* 0x000ea20000300a00 */
[----:B---3--:R-:W-:-:S03]  /*14cb0*/  IMAD.WIDE R158, R25, 0x4, R138 ;  /* 0x00000004199e7825 */ /* 0x008fc600078e028a */
[----:B-1----:R-:W3:Y:S01]  /*14cc0*/  LDL.LU.64 R108, [R1+0xcc0] ;  /* 0x000cc000016c7983 */ /* 0x002ee20000300a00 */
[----:B------:R-:W-:-:S03]  /*14cd0*/  IMAD.WIDE R136, R25, 0x4, R136 ;  /* 0x0000000419887825 */ /* 0x000fc600078e0288 */
[----:B------:R-:W3:Y:S01]  /*14ce0*/  LDL.LU.64 R152, [R1+0xcb8] ;  /* 0x000cb80001987983 */ /* 0x000ee20000300a00 */
[----:B------:R-:W-:-:S03]  /*14cf0*/  IMAD.WIDE R134, R25, 0x4, R134 ;  /* 0x0000000419867825 */ /* 0x000fc600078e0286 */
[----:B------:R-:W3:Y:S04]  /*14d00*/  LDL.LU.64 R150, [R1+0xcb0] ;  /* 0x000cb00001967983 */ /* 0x000ee80000300a00 */
[----:B------:R-:W-:Y:S04]  /*14d10*/  STL.64 [R1+0xa40], R158 ;  /* 0x000a409e01007387 */ /* 0x000fe80000100a00 */
[----:B------:R-:W3:Y:S04]  /*14d20*/  LDL.LU.64 R138, [R1+0xca8] ;  /* 0x000ca800018a7983 */ /* 0x000ee80000300a00 */
[----:B------:R1:W-:Y:S04]  /*14d30*/  STL.64 [R1+0xa48], R136 ;  /* 0x000a488801007387 */ /* 0x0003e80000100a00 */
[----:B------:R1:W-:Y:S04]  /*14d40*/  STL.64 [R1+0xa50], R134 ;  /* 0x000a508601007387 */ /* 0x0003e80000100a00 */
[----:B------:R-:W3:Y:S01]  /*14d50*/  LDL.LU.64 R164, [R1+0xca0] ;  /* 0x000ca00001a47983 */ /* 0x000ee20000300a00 */
[----:B------:R-:W-:-:S03]  /*14d60*/  IMAD.WIDE R156, R25, 0x4, R156 ;  /* 0x00000004199c7825 */ /* 0x000fc600078e029c */
[----:B------:R2:W-:Y:S04]  /*14d70*/  LDGSTS.E [R5+0x35f00], desc[UR14][R36.64], !P4 ;  /* 0x35f0000024057fae */ /* 0x0005e8000e1a100e */
[----:B------:R-:W-:Y:S04]  /*14d80*/  STL.64 [R1+0xa58], R156 ;  /* 0x000a589c01007387 */ /* 0x000fe80000100a00 */
[----:B------:R-:W3:Y:S04]  /*14d90*/  LDL.LU.64 R162, [R1+0xc90] ;  /* 0x000c900001a27983 */ /* 0x000ee80000300a00 */
[----:B------:R1:W-:Y:S04]  /*14da0*/  LDGSTS.E [R5+0x37800], desc[UR14][R158.64], !P0 ;  /* 0x378000009e057fae */ /* 0x0003e8000c1a100e */
[----:B------:R-:W-:Y:S04]  /*14db0*/  LDGSTS.E [R5+0x37900], desc[UR14][R136.64], !P0 ;  /* 0x3790000088057fae */ /* 0x000fe8000c1a100e */
[----:B------:R-:W-:Y:S04]  /*14dc0*/  LDGSTS.E [R5+0x37a00], desc[UR14][R134.64], !P0 ;  /* 0x37a0000086057fae */ /* 0x000fe8000c1a100e */
[----:B------:R3:W-:Y:S01]  /*14dd0*/  LDGSTS.E [R5+0x37b00], desc[UR14][R156.64], !P0 ;  /* 0x37b000009c057fae */ /* 0x0007e2000c1a100e */
[----:B----4-:R-:W-:-:S05]  /*14de0*/  IMAD.WIDE R124, R25, 0x4, R124 ;  /* 0x00000004197c7825 */ /* 0x010fca00078e027c */
[----:B------:R4:W-:Y:S04]  /*14df0*/  STL.64 [R1+0xa60], R124 ;  /* 0x000a607c01007387 */ /* 0x0009e80000100a00 */
[----:B------:R-:W-:Y:S01]  /*14e00*/  LDGSTS.E [R5+0x37c00], desc[UR14][R124.64], !P0 ;  /* 0x37c000007c057fae */ /* 0x000fe2000c1a100e */
[----:B-----5:R-:W-:-:S05]  /*14e10*/  IMAD.WIDE R122, R25, 0x4, R122 ;  /* 0x00000004197a7825 */ /* 0x020fca00078e027a */
[----:B------:R5:W-:Y:S04]  /*14e20*/  STL.64 [R1+0xa68], R122 ;  /* 0x000a687a01007387 */ /* 0x000be80000100a00 */
[----:B------:R-:W-:Y:S01]  /*14e30*/  LDGSTS.E [R5+0x37d00], desc[UR14][R122.64], !P0 ;  /* 0x37d000007a057fae */ /* 0x000fe2000c1a100e */
[----:B------:R-:W-:-:S05]  /*14e40*/  IMAD.WIDE R38, R25, 0x4, R166 ;  /* 0x0000000419267825 */ /* 0x000fca00078e02a6 */
[----:B------:R1:W-:Y:S04]  /*14e50*/  STL.64 [R1+0xa70], R38 ;  /* 0x000a702601007387 */ /* 0x0003e80000100a00 */
[----:B------:R1:W-:Y:S01]  /*14e60*/  LDGSTS.E [R5+0x37e00], desc[UR14][R38.64], !P0 ;  /* 0x37e0000026057fae */ /* 0x0003e2000c1a100e */
[----:B--2---:R-:W-:-:S05]  /*14e70*/  IMAD.WIDE R36, R25, 0x4, R160 ;  /* 0x0000000419247825 */ /* 0x004fca00078e02a0 */
[----:B------:R2:W-:Y:S04]  /*14e80*/  STL.64 [R1+0xa78], R36 ;  /* 0x000a782401007387 */ /* 0x0005e80000100a00 */
[----:B-1----:R-:W2:Y:S04]  /*14e90*/  LDL.LU.64 R136, [R1+0xcf0] ;  /* 0x000cf00001887983 */ /* 0x002ea80000300a00 */
[----:B------:R-:W2:Y:S04]  /*14ea0*/  LDL.LU.64 R134, [R1+0xc88] ;  /* 0x000c880001867983 */ /* 0x000ea80000300a00 */
[----:B----4-:R-:W4:Y:S04]  /*14eb0*/  LDL.LU.64 R124, [R1+0xc80] ;  /* 0x000c8000017c7983 */ /* 0x010f280000300a00 */
[----:B-----5:R-:W5:Y:S04]  /*14ec0*/  LDL.LU.64 R122, [R1+0xc78] ;  /* 0x000c7800017a7983 */ /* 0x020f680000300a00 */
[----:B------:R2:W-:Y:S01]  /*14ed0*/  LDGSTS.E [R5+0x37f00], desc[UR14][R36.64], !P0 ;  /* 0x37f0000024057fae */ /* 0x0005e2000c1a100e */
[----:B------:R-:W-:-:S03]  /*14ee0*/  IMAD.WIDE R160, R25, 0x4, R110 ;  /* 0x0000000419a07825 */ /* 0x000fc600078e026e */
[----:B------:R-:W5:Y:S01]  /*14ef0*/  LDL.LU.64 R110, [R1+0xc70] ;  /* 0x000c7000016e7983 */ /* 0x000f620000300a00 */
[----:B------:R-:W-:-:S03]  /*14f00*/  IMAD.WIDE R158, R25, 0x4, R154 ;  /* 0x00000004199e7825 */ /* 0x000fc600078e029a */
[----:B------:R1:W-:Y:S01]  /*14f10*/  STL.64 [R1+0xa80], R160 ;  /* 0x000a80a001007387 */ /* 0x0003e20000100a00 */
[----:B---3--:R-:W-:-:S03]  /*14f20*/  IMAD.WIDE R156, R25, 0x4, R108 ;  /* 0x00000004199c7825 */ /* 0x008fc600078e026c */
[----:B------:R-:W3:Y:S01]  /*14f30*/  LDL.LU.64 R108, [R1+0xc68] ;  /* 0x000c6800016c7983 */ /* 0x000ee20000300a00 */
[----:B------:R-:W-:-:S03]  /*14f40*/  IMAD.WIDE R154, R25, 0x4, R152 ;  /* 0x00000004199a7825 */ /* 0x000fc600078e0298 */
[----:B------:R1:W-:Y:S01]  /*14f50*/  STL.64 [R1+0xa88], R158 ;  /* 0x000a889e01007387 */ /* 0x0003e20000100a00 */
[----:B------:R-:W-:-:S03]  /*14f60*/  IMAD.WIDE R152, R25, 0x4, R150 ;  /* 0x0000000419987825 */ /* 0x000fc600078e0296 */
[----:B------:R1:W-:Y:S04]  /*14f70*/  STL.64 [R1+0xa90], R156 ;  /* 0x000a909c01007387 */ /* 0x0003e80000100a00 */
[----:B------:R-:W-:Y:S01]  /*14f80*/  LDGSTS.E [R5+0x39800], desc[UR14][R160.64], !P1 ;  /* 0x39800000a0057fae */ /* 0x000fe2000c9a100e */
[----:B------:R-:W-:-:S03]  /*14f90*/  IMAD.WIDE R150, R25, 0x4, R138 ;  /* 0x0000000419967825 */ /* 0x000fc600078e028a */
[----:B------:R-:W3:Y:S04]  /*14fa0*/  LDL.LU.64 R138, [R1+0xc60] ;  /* 0x000c6000018a7983 */ /* 0x000ee80000300a00 */
[----:B------:R1:W-:Y:S04]  /*14fb0*/  STL.64 [R1+0xa98], R154 ;  /* 0x000a989a01007387 */ /* 0x0003e80000100a00 */
[----:B------:R1:W-:Y:S01]  /*14fc0*/  STL.64 [R1+0xaa0], R152 ;  /* 0x000aa09801007387 */ /* 0x0003e20000100a00 */
[----:B------:R-:W-:-:S03]  /*14fd0*/  IMAD.WIDE R38, R25, 0x4, R164 ;  /* 0x0000000419267825 */ /* 0x000fc600078e02a4 */
[----:B------:R1:W-:Y:S04]  /*14fe0*/  STL.64 [R1+0xaa8], R150 ;  /* 0x000aa89601007387 */ /* 0x0003e80000100a00 */
[----:B------:R-:W3:Y:S01]  /*14ff0*/  LDL.LU.64 R164, [R1+0xc50] ;  /* 0x000c500001a47983 */ /* 0x000ee20000300a00 */
[----:B--2---:R-:W-:-:S03]  /*15000*/  IMAD.WIDE R36, R25, 0x4, R162 ;  /* 0x0000000419247825 */ /* 0x004fc600078e02a2 */
[----:B------:R2:W-:Y:S04]  /*15010*/  STL.64 [R1+0xab0], R38 ;  /* 0x000ab02601007387 */ /* 0x0005e80000100a00 */
[----:B------:R1:W-:Y:S04]  /*15020*/  STL.64 [R1+0xab8], R36 ;  /* 0x000ab82401007387 */ /* 0x0003e80000100a00 */
[----:B------:R-:W3:Y:S04]  /*15030*/  LDL.LU.64 R162, [R1+0xce8] ;  /* 0x000ce80001a27983 */ /* 0x000ee80000300a00 */
[----:B------:R-:W3:Y:S04]  /*15040*/  LDL.LU.64 R166, [R1+0xce0] ;  /* 0x000ce00001a67983 */ /* 0x000ee80000300a00 */
[----:B------:R-:W-:Y:S04]  /*15050*/  LDGSTS.E [R5+0x39900], desc[UR14][R158.64], !P1 ;  /* 0x399000009e057fae */ /* 0x000fe8000c9a100e */
[----:B------:R-:W-:Y:S04]  /*15060*/  LDGSTS.E [R5+0x39a00], desc[UR14][R156.64], !P1 ;  /* 0x39a000009c057fae */ /* 0x000fe8000c9a100e */
[----:B------:R-:W-:Y:S04]  /*15070*/  LDGSTS.E [R5+0x39b00], desc[UR14][R154.64], !P1 ;  /* 0x39b000009a057fae */ /* 0x000fe8000c9a100e */
[----:B------:R-:W-:Y:S04]  /*15080*/  LDGSTS.E [R5+0x39c00], desc[UR14][R152.64], !P1 ;  /* 0x39c0000098057fae */ /* 0x000fe8000c9a100e */
[----:B------:R-:W-:Y:S04]  /*15090*/  LDGSTS.E [R5+0x39d00], desc[UR14][R150.64], !P1 ;  /* 0x39d0000096057fae */ /* 0x000fe8000c9a100e */
[----:B------:R2:W-:Y:S04]  /*150a0*/  LDGSTS.E [R5+0x39e00], desc[UR14][R38.64], !P1 ;  /* 0x39e0000026057fae */ /* 0x0005e8000c9a100e */
[----:B------:R1:W-:Y:S01]  /*150b0*/  LDGSTS.E [R5+0x39f00], desc[UR14][R36.64], !P1 ;  /* 0x39f0000024057fae */ /* 0x0003e2000c9a100e */
[----:B------:R-:W-:-:S04]  /*150c0*/  IMAD.WIDE R136, R25, 0x4, R136 ;  /* 0x0000000419887825 */ /* 0x000fc800078e0288 */
[C---:B------:R-:W-:Y:S01]  /*150d0*/  IMAD.WIDE R134, R25.reuse, 0x4, R134 ;  /* 0x0000000419867825 */ /* 0x040fe200078e0286 */
[----:B------:R2:W-:Y:S03]  /*150e0*/  STL.64 [R1+0xac0], R136 ;  /* 0x000ac08801007387 */ /* 0x0005e60000100a00 */
[C---:B----4-:R-:W-:Y:S01]  /*150f0*/  IMAD.WIDE R124, R25.reuse, 0x4, R124 ;  /* 0x00000004197c7825 */ /* 0x050fe200078e027c */
[----:B-1----:R-:W4:Y:S03]  /*15100*/  LDL.LU.64 R160, [R1+0xc48] ;  /* 0x000c480001a07983 */ /* 0x002f260000300a00 */
[C---:B-----5:R-:W-:Y:S01]  /*15110*/  IMAD.WIDE R122, R25.reuse, 0x4, R122 ;  /* 0x00000004197a7825 */ /* 0x060fe200078e027a */
[----:B------:R1:W-:Y:S04]  /*15120*/  STL.64 [R1+0xac8], R134 ;  /* 0x000ac88601007387 */ /* 0x0003e80000100a00 */
[----:B------:R-:W5:Y:S04]  /*15130*/  LDL.LU.64 R158, [R1+0xc40] ;  /* 0x000c4000019e7983 */ /* 0x000f680000300a00 */
[----:B------:R-:W5:Y:S04]  /*15140*/  LDL.LU.64 R156, [R1+0xc38] ;  /* 0x000c3800019c7983 */ /* 0x000f680000300a00 */
[----:B------:R1:W-:Y:S04]  /*15150*/  STL.64 [R1+0xad0], R124 ;  /* 0x000ad07c01007387 */ /* 0x0003e80000100a00 */
[----:B------:R-:W5:Y:S01]  /*15160*/  LDL.LU.64 R154, [R1+0xc30] ;  /* 0x000c3000019a7983 */ /* 0x000f620000300a00 */
[----:B------:R-:W-:-:S03]  /*15170*/  IMAD.WIDE R110, R25, 0x4, R110 ;  /* 0x00000004196e7825 */ /* 0x000fc600078e026e */
[----:B------:R1:W-:Y:S04]  /*15180*/  STL.64 [R1+0xad8], R122 ;  /* 0x000ad87a01007387 */ /* 0x0003e80000100a00 */
[----:B------:R-:W5:Y:S01]  /*15190*/  LDL.LU.64 R152, [R1+0xc28] ;  /* 0x000c280001987983 */ /* 0x000f620000300a00 */
[----:B---3--:R-:W-:-:S03]  /*151a0*/  IMAD.WIDE R108, R25, 0x4, R108 ;  /* 0x00000004196c7825 */ /* 0x008fc600078e026c */
[----:B------:R3:W-:Y:S04]  /*151b0*/  STL.64 [R1+0xae0], R110 ;  /* 0x000ae06e01007387 */ /* 0x0007e80000100a00 */
[----:B------:R-:W5:Y:S04]  /*151c0*/  LDL.LU.64 R150, [R1+0xc20] ;  /* 0x000c200001967983 */ /* 0x000f680000300a00 */
[----:B------:R1:W-:Y:S04]  /*151d0*/  STL.64 [R1+0xae8], R108 ;  /* 0x000ae86c01007387 */ /* 0x0003e80000100a00 */
[----:B------:R-:W-:Y:S01]  /*151e0*/  LDGSTS.E [R5+0x3b800], desc[UR14][R136.64], !P3 ;  /* 0x3b80000088057fae */ /* 0x000fe2000d9a100e */
[----:B--2---:R-:W-:-:S03]  /*151f0*/  IMAD.WIDE R38, R25, 0x4, R138 ;  /* 0x0000000419267825 */ /* 0x004fc600078e028a */
[----:B------:R-:W-:Y:S04]  /*15200*/  LDGSTS.E [R5+0x3b900], desc[UR14][R134.64], !P3 ;  /* 0x3b90000086057fae */ /* 0x000fe8000d9a100e */
[----:B------:R-:W2:Y:S04]  /*15210*/  LDL.LU.64 R138, [R1+0xc10] ;  /* 0x000c1000018a7983 */ /* 0x000ea80000300a00 */
[----:B------:R1:W-:Y:S04]  /*15220*/  STL.64 [R1+0xaf0], R38 ;  /* 0x000af02601007387 */ /* 0x0003e80000100a00 */
[----:B------:R-:W-:Y:S01]  /*15230*/  LDGSTS.E [R5+0x3ba00], desc[UR14][R124.64], !P3 ;  /* 0x3ba000007c057fae */ /* 0x000fe2000d9a100e */
[----:B------:R-:W-:-:S03]  /*15240*/  IMAD.WIDE R36, R25, 0x4, R164 ;  /* 0x0000000419247825 */ /* 0x000fc600078e02a4 */
[----:B------:R-:W-:Y:S04]  /*15250*/  LDGSTS.E [R5+0x3bb00], desc[UR14][R122.64], !P3 ;  /* 0x3bb000007a057fae */ /* 0x000fe8000d9a100e */
[----:B------:R-:W2:Y:S04]  /*15260*/  LDL.LU.64 R164, [R1+0xc08] ;  /* 0x000c080001a47983 */ /* 0x000ea80000300a00 */
[----:B------:R2:W-:Y:S04]  /*15270*/  STL.64 [R1+0xaf8], R36 ;  /* 0x000af82401007387 */ /* 0x0005e80000100a00 */
[----:B------:R-:W2:Y:S04]  /*15280*/  LDL.LU.64 R136, [R1+0xc00] ;  /* 0x000c000001887983 */ /* 0x000ea80000300a00 */
[----:B-1----:R-:W2:Y:S04]  /*15290*/  LDL.LU.64 R134, [R1+0xbf8] ;  /* 0x000bf80001867983 */ /* 0x002ea80000300a00 */
[----:B------:R-:W2:Y:S04]  /*152a0*/  LDL.LU.64 R124, [R1+0xbf0] ;  /* 0x000bf000017c7983 */ /* 0x000ea80000300a00 */
[----:B------:R-:W-:Y:S04]  /*152b0*/  LDGSTS.E [R5+0x3bc00], desc[UR14][R110.64], !P3 ;  /* 0x3bc000006e057fae */ /* 0x000fe8000d9a100e */
[----:B------:R-:W2:Y:S04]  /*152c0*/  LDL.LU.64 R122, [R1+0xbe8] ;  /* 0x000be800017a7983 */ /* 0x000ea80000300a00 */
[----:B------:R-:W-:Y:S04]  /*152d0*/  LDGSTS.E [R5+0x3bd00], desc[UR14][R108.64], !P3 ;  /* 0x3bd000006c057fae */ /* 0x000fe8000d9a100e */
[----:B---3--:R-:W3:Y:S01]  /*152e0*/  LDL.LU.64 R110, [R1+0xbe0] ;  /* 0x000be000016e7983 */ /* 0x008ee20000300a00 */
[----:B------:R-:W-:Y:S01]  /*152f0*/  UIADD3 UR6, UPT, UPT, UR6, -0x80, URZ ;  /* 0xffffff8006067890 */ /* 0x000fe2000fffe0ff */
[----:B------:R-:W-:Y:S01]  /*15300*/  ISETP.GE.U32.AND P6, PT, R24, 0x7fffff45, PT ;  /* 0x7fffff451800780c */ /* 0x000fe20003fc6070 */
[----:B------:R-:W-:Y:S01]  /*15310*/  IMAD.WIDE R162, R25, 0x4, R162 ;  /* 0x0000000419a27825 */ /* 0x000fe200078e02a2 */
[----:B------:R1:W-:Y:S04]  /*15320*/  LDGSTS.E [R5+0x3be00], desc[UR14][R38.64], !P3 ;  /* 0x3be0000026057fae */ /* 0x0003e8000d9a100e */
[----:B------:R-:W3:Y:S01]  /*15330*/  LDL.LU.64 R108, [R1+0xbd0] ;  /* 0x000bd000016c7983 */ /* 0x000ee20000300a00 */
[----:B------:R-:W-:-:S03]  /*15340*/  UISETP.GE.U32.AND UP0, UPT, UR6, 0x7fffff41, UPT ;  /* 0x7fffff410600788c */ /* 0x000fc6000bf06070 */
[----:B------:R2:W-:Y:S03]  /*15350*/  LDGSTS.E [R5+0x3bf00], desc[UR14][R36.64], !P3 ;  /* 0x3bf0000024057fae */ /* 0x0005e6000d9a100e */
[----:B------:R-:W-:Y:S01]  /*15360*/  PLOP3.LUT P5, PT, PT, PT, UP0, 0x80, 0x8 ;  /* 0x000000000008781c */ /* 0x000fe20003faf008 */
[----:B-1----:R-:W-:Y:S01]  /*15370*/  IMAD.WIDE R38, R25, 0x4, R166 ;  /* 0x0000000419267825 */ /* 0x002fe200078e02a6 */
[----:B------:R-:W-:Y:S01]  /*15380*/  PLOP3.LUT P4, PT, PT, PT, UP0, 0x80, 0x8 ;  /* 0x000000000008781c */ /* 0x000fe20003f8f008 */
[----:B------:R-:W-:Y:S04]  /*15390*/  STL.64 [R1+0xb08], R162 ;  /* 0x000b08a201007387 */ /* 0x000fe80000100a00 */
[----:B------:R-:W-:Y:S04]  /*153a0*/  LDGSTS.E [R5+0x3d800], desc[UR14][R162.64], !P6 ;  /* 0x3d800000a2057fae */ /* 0x000fe8000f1a100e */
[----:B------:R-:W-:Y:S01]  /*153b0*/  STL.64 [R1+0xb70], R38 ;  /* 0x000b702601007387 */ /* 0x000fe20000100a00 */
[----:B------:R-:W-:-:S02]  /*153c0*/  PLOP3.LUT P0, PT, PT, PT, UP0, 0x80, 0x8 ;  /* 0x000000000008781c */ /* 0x000fc40003f0f008 */
[----:B------:R-:W-:Y:S02]  /*153d0*/  PLOP3.LUT P1, PT, PT, PT, UP0, 0x80, 0x8 ;  /* 0x000000000008781c */ /* 0x000fe40003f2f008 */
[----:B------:R-:W-:Y:S01]  /*153e0*/  PLOP3.LUT P3, PT, PT, PT, UP0, 0x80, 0x8 ;  /* 0x000000000008781c */ /* 0x000fe20003f6f008 */
[----:B----4-:R-:W-:-:S05]  /*153f0*/  IMAD.WIDE R160, R25, 0x4, R160 ;  /* 0x0000000419a07825 */ /* 0x010fca00078e02a0 */
[----:B------:R-:W-:Y:S01]  /*15400*/  LDGSTS.E [R5+0x3d900], desc[UR14][R160.64], !P6 ;  /* 0x3d900000a0057fae */ /* 0x000fe2000f1a100e */
[----:B-----5:R-:W-:-:S04]  /*15410*/  IMAD.WIDE R158, R25, 0x4, R158 ;  /* 0x00000004199e7825 */ /* 0x020fc800078e029e */
[C---:B------:R-:W-:Y:S01]  /*15420*/  IMAD.WIDE R156, R25.reuse, 0x4, R156 ;  /* 0x00000004199c7825 */ /* 0x040fe200078e029c */
[----:B------:R-:W-:Y:S04]  /*15430*/  STL.64 [R1+0xb00], R160 ;  /* 0x000b00a001007387 */ /* 0x000fe80000100a00 */
[----:B------:R-:W-:Y:S01]  /*15440*/  LDGSTS.E [R5+0x3da00], desc[UR14][R158.64], !P6 ;  /* 0x3da000009e057fae */ /* 0x000fe2000f1a100e */
[----:B------:R-:W-:-:S03]  /*15450*/  IMAD.WIDE R154, R25, 0x4, R154 ;  /* 0x00000004199a7825 */ /* 0x000fc600078e029a */
        /* <DEDUP_REMOVED lines=9> */
[----:B------:R-:W-:Y:S01]  /*154f0*/  LDGSTS.E [R5+0x3de00], desc[UR14][R150.64], !P6 ;  /* 0x3de0000096057fae */ /* 0x000fe2000f1a100e */
[----:B--2---:R-:W-:-:S03]  /*15500*/  IMAD.WIDE R138, R25, 0x4, R138 ;  /* 0x00000004198a7825 */ /* 0x004fc600078e028a */
[----:B------:R-:W-:Y:S04]  /*15510*/  STL.64 [R1+0xb30], R150 ;  /* 0x000b309601007387 */ /* 0x000fe80000100a00 */
[----:B------:R-:W-:Y:S04]  /*15520*/  LDGSTS.E [R5+0x3df00], desc[UR14][R138.64], !P6 ;  /* 0x3df000008a057fae */ /* 0x000fe8000f1a100e */
[----:B------:R-:W-:Y:S04]  /*15530*/  STL.64 [R1+0xb38], R138 ;  /* 0x000b388a01007387 */ /* 0x000fe80000100a00 */
[----:B------:R2:W-:Y:S01]  /*15540*/  LDGSTS.E [R5+0x3f800], desc[UR14][R38.64], !P5 ;  /* 0x3f80000026057fae */ /* 0x0005e2000e9a100e */
[----:B------:R-:W-:-:S05]  /*15550*/  IMAD.WIDE R36, R25, 0x4, R164 ;  /* 0x0000000419247825 */ /* 0x000fca00078e02a4 */
[----:B------:R3:W-:Y:S01]  /*15560*/  STL.64 [R1+0xb68], R36 ;  /* 0x000b682401007387 */ /* 0x0007e20000100a00 */
[----:B-1----:R-:W-:-:S03]  /*15570*/  IMAD.WIDE R156, R25, 0x4, R136 ;  /* 0x00000004199c7825 */ /* 0x002fc600078e0288 */
[----:B------:R3:W-:Y:S01]  /*15580*/  LDGSTS.E [R5+0x3f900], desc[UR14][R36.64], !P4 ;  /* 0x3f90000024057fae */ /* 0x0007e2000e1a100e */
[----:B----4-:R-:W-:-:S03]  /*15590*/  IMAD.WIDE R154, R25, 0x4, R134 ;  /* 0x00000004199a7825 */ /* 0x010fc600078e0286 */
[----:B------:R1:W-:Y:S01]  /*155a0*/  STL.64 [R1+0xb60], R156 ;  /* 0x000b609c01007387 */ /* 0x0003e20000100a00 */
[----:B-----5:R-:W-:-:S03]  /*155b0*/  IMAD.WIDE R152, R25, 0x4, R124 ;  /* 0x0000000419987825 */ /* 0x020fc600078e027c */
[----:B------:R4:W-:Y:S04]  /*155c0*/  STL.64 [R1+0xb58], R154 ;  /* 0x000b589a01007387 */ /* 0x0009e80000100a00 */
[----:B------:R5:W-:Y:S01]  /*155d0*/  STL.64 [R1+0xb50], R152 ;  /* 0x000b509801007387 */ /* 0x000be20000100a00 */
[----:B--2---:R-:W-:-:S04]  /*155e0*/  IMAD.WIDE R38, R25, 0x4, R122 ;  /* 0x0000000419267825 */ /* 0x004fc800078e027a */
[----:B---3--:R-:W-:-:S05]  /*155f0*/  IMAD.WIDE R36, R25, 0x4, R110 ;  /* 0x0000000419247825 */ /* 0x008fca00078e026e */
[----:B------:R2:W-:Y:S04]  /*15600*/  STL.64 [R1+0xb40], R36 ;  /* 0x000b402401007387 */ /* 0x0005e80000100a00 */
[----:B------:R3:W-:Y:S01]  /*15610*/  STL.64 [R1+0xb48], R38 ;  /* 0x000b482601007387 */ /* 0x0007e20000100a00 */
[----:B------:R-:W-:Y:S01]  /*15620*/  PLOP3.LUT P6, PT, PT, PT, UP0, 0x80, 0x8 ;  /* 0x000000000008781c */ /* 0x000fe20003fcf008 */
[----:B------:R-:W-:Y:S01]  /*15630*/  IMAD.WIDE R24, R25, 0x4, R108 ;  /* 0x0000000419187825 */ /* 0x000fe200078e026c */
[----:B------:R-:W-:Y:S02]  /*15640*/  PLOP3.LUT P5, PT, PT, PT, UP0, 0x80, 0x8 ;  /* 0x000000000008781c */ /* 0x000fe40003faf008 */
[----:B------:R-:W-:Y:S01]  /*15650*/  PLOP3.LUT P4, PT, PT, PT, UP0, 0x80, 0x8 ;  /* 0x000000000008781c */ /* 0x000fe20003f8f008 */
[----:B------:R-:W2:Y:S04]  /*15660*/  LDL.64 R150, [R1+0x1f28] ;  /* 0x001f280001967983 */ /* 0x000ea80000100a00 */
[----:B------:R-:W3:Y:S04]  /*15670*/  LDL.64 R138, [R1+0x1ee8] ;  /* 0x001ee800018a7983 */ /* 0x000ee80000100a00 */
        /* <DEDUP_REMOVED lines=10> */
[----:B------:R-:W-:Y:S04]  /*15720*/  LDGSTS.E [R5+0x3fa00], desc[UR14][R156.64], !P0 ;  /* 0x3fa000009c057fae */ /* 0x000fe8000c1a100e */
[----:B------:R-:W3:Y:S04]  /*15730*/  LDL.64 R158, [R1+0x1f18] ;  /* 0x001f1800019e7983 */ /* 0x000ee80000100a00 */
[----:B------:R-:W-:Y:S04]  /*15740*/  LDGSTS.E [R5+0x3fb00], desc[UR14][R154.64], !P1 ;  /* 0x3fb000009a057fae */ /* 0x000fe8000c9a100e */
[----:B-1----:R-:W3:Y:S04]  /*15750*/  LDL.64 R156, [R1+0x1ed8] ;  /* 0x001ed800019c7983 */ /* 0x002ee80000100a00 */
[----:B------:R-:W-:Y:S04]  /*15760*/  LDGSTS.E [R5+0x3fc00], desc[UR14][R152.64], !P3 ;  /* 0x3fc0000098057fae */ /* 0x000fe8000d9a100e */
[----:B------:R-:W-:Y:S04]  /*15770*/  LDGSTS.E [R5+0x3fd00], desc[UR14][R38.64], !P6 ;  /* 0x3fd0000026057fae */ /* 0x000fe8000f1a100e */
[----:B------:R-:W-:Y:S04]  /*15780*/  LDGSTS.E [R5+0x3fe00], desc[UR14][R36.64], !P5 ;  /* 0x3fe0000024057fae */ /* 0x000fe8000e9a100e */
[----:B------:R-:W-:Y:S04]  /*15790*/  LDGSTS.E [R5+0x3ff00], desc[UR14][R24.64], !P4 ;  /* 0x3ff0000018057fae */ /* 0x000fe8000e1a100e */
[----:B------:R-:W0:Y:S04]  /*157a0*/  LDGDEPBAR ;  /* 0x00000000000079af */ /* 0x000e280000000000 */
[----:B----4-:R-:W4:Y:S04]  /*157b0*/  LDL.64 R154, [R1+0x1e18] ;  /* 0x001e1800019a7983 */ /* 0x010f280000100a00 */
[----:B-----5:R-:W5:Y:S04]  /*157c0*/  LDL.64 R152, [R1+0x1dd8] ;  /* 0x001dd80001987983 */ /* 0x020f680000100a00 */
[----:B--2---:R-:W-:Y:S04]  /*157d0*/  LDGSTS.E [R2+0x44000], desc[UR14][R150.64], P2 ;  /* 0x4400000096027fae */ /* 0x004fe800091a100e */
[----:B---3--:R-:W-:Y:S04]  /*157e0*/  LDGSTS.E [R2+0x44800], desc[UR14][R138.64], P2 ;  /* 0x448000008a027fae */ /* 0x008fe800091a100e */
[----:B------:R-:W-:Y:S04]  /*157f0*/  LDGSTS.E [R2+0x45000], desc[UR14][R136.64], P2 ;  /* 0x4500000088027fae */ /* 0x000fe800091a100e */
[----:B------:R-:W2:Y:S04]  /*15800*/  LDL.64 R150, [R1+0x1d98] ;  /* 0x001d980001967983 */ /* 0x000ea80000100a00 */
[----:B------:R-:W3:Y:S04]  /*15810*/  LDL.64 R138, [R1+0x1f10] ;  /* 0x001f1000018a7983 */ /* 0x000ee80000100a00 */
[----:B------:R-:W-:Y:S04]  /*15820*/  LDGSTS.E [R2+0x45800], desc[UR14][R134.64], P2 ;  /* 0x4580000086027fae */ /* 0x000fe800091a100e */
        /* <DEDUP_REMOVED lines=16> */
[----:B------:R-:W-:Y:S04]  /*15930*/  LDGSTS.E [R250+0x46100], desc[UR14][R72.64], P2 ;  /* 0x4610000048fa7fae */ /* 0x000fe800091a100e */
[----:B------:R-:W-:Y:S04]  /*15940*/  LDGSTS.E [R250+0x46900], desc[UR14][R70.64], P2 ;  /* 0x4690000046fa7fae */ /* 0x000fe800091a100e */
[----:B------:R-:W-:Y:S04]  /*15950*/  LDGSTS.E [R250+0x47100], desc[UR14][R162.64], P2 ;  /* 0x47100000a2fa7fae */ /* 0x000fe800091a100e */
[----:B------:R-:W3:Y:S04]  /*15960*/  LDL.64 R72, [R1+0x1f00] ;  /* 0x001f000001487983 */ /* 0x000ee80000100a00 */
[----:B------:R-:W3:Y:S04]  /*15970*/  LDL.64 R70, [R1+0x1ec0] ;  /* 0x001ec00001467983 */ /* 0x000ee80000100a00 */
[----:B------:R-:W-:Y:S04]  /*15980*/  LDGSTS.E [R250+0x47900], desc[UR14][R160.64], P2 ;  /* 0x47900000a0fa7fae */ /* 0x000fe800091a100e */
[----:B------:R-:W-:Y:S04]  /*15990*/  LDGSTS.E [R3+0x44200], desc[UR14][R158.64], P2 ;  /* 0x442000009e037fae */ /* 0x000fe800091a100e */
[----:B------:R-:W-:Y:S04]  /*159a0*/  LDGSTS.E [R3+0x44a00], desc[UR14][R156.64], P2 ;  /* 0x44a000009c037fae */ /* 0x000fe800091a100e */
[----:B------:R-:W-:Y:S04]  /*159b0*/  LDGSTS.E [R3+0x45200], desc[UR14][R60.64], P2 ;  /* 0x452000003c037fae */ /* 0x000fe800091a100e */
[----:B------:R-:W-:Y:S04]  /*159c0*/  LDGSTS.E [R3+0x45a00], desc[UR14][R58.64], P2 ;  /* 0x45a000003a037fae */ /* 0x000fe800091a100e */
[----:B----4-:R-:W-:Y:S04]  /*159d0*/  LDGSTS.E [R3+0x46200], desc[UR14][R154.64], P2 ;  /* 0x462000009a037fae */ /* 0x010fe800091a100e */
[----:B------:R-:W4:Y:S04]  /*159e0*/  LDL.64 R60, [R1+0x1ef8] ;  /* 0x001ef800013c7983 */ /* 0x000f280000100a00 */
[----:B------:R-:W4:Y:S04]  /*159f0*/  LDL.64 R58, [R1+0x1eb8] ;  /* 0x001eb800013a7983 */ /* 0x000f280000100a00 */
[----:B-----5:R-:W-:Y:S04]  /*15a00*/  LDGSTS.E [R3+0x46a00], desc[UR14][R152.64], P2 ;  /* 0x46a0000098037fae */ /* 0x020fe800091a100e */
[----:B--2---:R-:W-:Y:S04]  /*15a10*/  LDGSTS.E [R3+0x47200], desc[UR14][R150.64], P2 ;  /* 0x4720000096037fae */ /* 0x004fe800091a100e */
[----:B------:R-:W-:Y:S04]  /*15a20*/  LDGSTS.E [R3+0x47a00], desc[UR14][R140.64], P2 ;  /* 0x47a000008c037fae */ /* 0x000fe800091a100e */
[----:B---3--:R-:W-:Y:S04]  /*15a30*/  LDGSTS.E [R249+0x44300], desc[UR14][R138.64], P2 ;  /* 0x443000008af97fae */ /* 0x008fe800091a100e */
[----:B------:R-:W-:Y:S04]  /*15a40*/  LDGSTS.E [R249+0x44b00], desc[UR14][R136.64], P2 ;  /* 0x44b0000088f97fae */ /* 0x000fe800091a100e */
        /* <DEDUP_REMOVED lines=8> */
[----:B------:R-:W2:Y:S04]  /*15ad0*/  LDL.64 R52, [R1+0x1ef0] ;  /* 0x001ef00001347983 */ /* 0x000ea80000100a00 */
        /* <DEDUP_REMOVED lines=14> */
[----:B----4-:R1:W-:Y:S04]  /*15bc0*/  LDGSTS.E [R5+0x44600], desc[UR14][R60.64], P2 ;  /* 0x446000003c057fae */ /* 0x0103e800091a100e */
[----:B------:R-:W-:Y:S04]  /*15bd0*/  LDGSTS.E [R5+0x44e00], desc[UR14][R58.64], P2 ;  /* 0x44e000003a057fae */ /* 0x000fe800091a100e */
[----:B------:R-:W-:Y:S04]  /*15be0*/  LDGSTS.E [R5+0x45600], desc[UR14][R68.64], P2 ;  /* 0x4560000044057fae */ /* 0x000fe800091a100e */
[----:B------:R3:W-:Y:S04]  /*15bf0*/  LDGSTS.E [R5+0x45e00], desc[UR14][R56.64], P2 ;  /* 0x45e0000038057fae */ /* 0x0007e800091a100e */
[----:B------:R-:W-:Y:S04]  /*15c00*/  LDGSTS.E [R5+0x46600], desc[UR14][R54.64], P2 ;  /* 0x4660000036057fae */ /* 0x000fe800091a100e */
[----:B------:R-:W-:Y:S04]  /*15c10*/  LDGSTS.E [R5+0x46e00], desc[UR14][R116.64], P2 ;  /* 0x46e0000074057fae */ /* 0x000fe800091a100e */
[----:B------:R-:W-:Y:S04]  /*15c20*/  LDGSTS.E [R5+0x47600], desc[UR14][R132.64], P2 ;  /* 0x4760000084057fae */ /* 0x000fe800091a100e */
[----:B------:R4:W-:Y:S04]  /*15c30*/  LDGSTS.E [R5+0x47e00], desc[UR14][R148.64], P2 ;  /* 0x47e0000094057fae */ /* 0x0009e800091a100e */
[----:B------:R-:W5:Y:S04]  /*15c40*/  LDL.64 R4, [R1+0x1d30] ;  /* 0x001d300001047983 */ /* 0x000f680000100a00 */
[----:B------:R1:W-:Y:S04]  /*15c50*/  STL [R1+0x620], RZ ;  /* 0x000620ff01007387 */ /* 0x0003e80000100800 */
        /* <DEDUP_REMOVED lines=267> */
[----:B------:R1:W-:Y:S04]  /*16d10*/  STL [R1], RZ ;  /* 0x000000ff01007387 */ /* 0x0003e80000100800 */
        /* <DEDUP_REMOVED lines=50> */
[----:B--2---:R2:W-:Y:S04]  /*17040*/  LDGSTS.E [R0+0x44700], desc[UR14][R52.64], P2 ;  /* 0x4470000034007fae */ /* 0x0045e800091a100e */
[----:B------:R1:W-:Y:S04]  /*17050*/  STL [R1+0x1cc], RZ ;  /* 0x0001ccff01007387 */ /* 0x0003e80000100800 */
[----:B------:R-:W-:Y:S04]  /*17060*/  LDGSTS.E [R0+0x44f00], desc[UR14][R50.64], P2 ;  /* 0x44f0000032007fae */ /* 0x000fe800091a100e */
[----:B------:R1:W-:Y:S04]  /*17070*/  STL [R1+0x30], RZ ;  /* 0x000030ff01007387 */ /* 0x0003e80000100800 */
[----:B------:R1:W-:Y:S04]  /*17080*/  LDGSTS.E [R0+0x45700], desc[UR14][R48.64], P2 ;  /* 0x4570000030007fae */ /* 0x0003e800091a100e */
        /* <DEDUP_REMOVED lines=9> */
[----:B-----5:R1:W-:Y:S04]  /*17120*/  LDGSTS.E [R0+0x47f00], desc[UR14][R4.64], P2 ;  /* 0x47f0000004007fae */ /* 0x0203e800091a100e */
[----:B------:R1:W-:Y:S04]  /*17130*/  STL [R1+0x28], RZ ;  /* 0x000028ff01007387 */ /* 0x0003e80000100800 */
[----:B------:R-:W0:Y:S04]  /*17140*/  LDGDEPBAR ;  /* 0x00000000000079af */ /* 0x000e280000000000 */
[----:B------:R1:W-:Y:S01]  /*17150*/  STL [R1+0x2c], RZ ;  /* 0x00002cff01007387 */ /* 0x0003e20000100800 */
[----:B------:R-:W-:Y:S01]  /*17160*/  UISETP.GE.AND UP0, UPT, UR7, 0x40, UPT ;  /* 0x000000400700788c */ /* 0x000fe2000bf06270 */
[----:B------:R-:W-:-:S02]  /*17170*/  CS2R R196, SRZ ;  /* 0x0000000000c47805 */ /* 0x000fc4000001ff00 */
[----:B------:R-:W-:Y:S02]  /*17180*/  CS2R R198, SRZ ;  /* 0x0000000000c67805 */ /* 0x000fe4000001ff00 */
[----:B------:R-:W-:Y:S02]  /*17190*/  CS2R R200, SRZ ;  /* 0x0000000000c87805 */ /* 0x000fe4000001ff00 */
[----:B------:R-:W-:Y:S02]  /*171a0*/  CS2R R202, SRZ ;  /* 0x0000000000ca7805 */ /* 0x000fe4000001ff00 */
[----:B------:R-:W-:Y:S02]  /*171b0*/  CS2R R204, SRZ ;  /* 0x0000000000cc7805 */ /* 0x000fe4000001ff00 */
[----:B------:R-:W-:Y:S02]  /*171c0*/  CS2R R206, SRZ ;  /* 0x0000000000ce7805 */ /* 0x000fe4000001ff00 */
        /* <DEDUP_REMOVED lines=10> */
[----:B-1----:R-:W-:Y:S02]  /*17270*/  CS2R R60, SRZ ;  /* 0x00000000003c7805 */ /* 0x002fe4000001ff00 */
[----:B------:R-:W-:Y:S02]  /*17280*/  CS2R R62, SRZ ;  /* 0x00000000003e7805 */ /* 0x000fe4000001ff00 */
[----:B---3--:R-:W-:-:S02]  /*17290*/  CS2R R56, SRZ ;  /* 0x0000000000387805 */ /* 0x008fc4000001ff00 */
        /* <DEDUP_REMOVED lines=31> */
[----:B----4-:R-:W-:Y:S02]  /*17490*/  CS2R R148, SRZ ;  /* 0x0000000000947805 */ /* 0x010fe4000001ff00 */
        /* <DEDUP_REMOVED lines=27> */
[----:B--2---:R-:W-:-:S02]  /*17650*/  CS2R R52, SRZ ;  /* 0x0000000000347805 */ /* 0x004fc4000001ff00 */
        /* <DEDUP_REMOVED lines=12> */
[----:B------:R-:W-:Y:S01]  /*17720*/  CS2R R250, SRZ ;  /* 0x0000000000fa7805 */ /* 0x000fe2000001ff00 */
[----:B------:R-:W-:Y:S06]  /*17730*/  BRA.U !UP0, `(.L_x_0) ;  /* 0x000003b5081c7547 */ /* 0x000fec000b800000 */
[----:B------:R-:W2:Y:S04]  /*17740*/  LDL.LU.64 R250, [R1+0xfc0] ;  /* 0x000fc00001fa7983 */ /* 0x000ea80000300a00 */
[----:B------:R-:W3:Y:S04]  /*17750*/  LDL.LU.64 R40, [R1+0x1008] ;  /* 0x0010080001287983 */ /* 0x000ee80000300a00 */
[----:B------:R-:W4:Y:S04]  /*17760*/  LDL.LU.64 R2, [R1+0x1010] ;  /* 0x0010100001027983 */ /* 0x000f280000300a00 */
[----:B------:R-:W5:Y:S04]  /*17770*/  LDL.LU.64 R42, [R1+0x1018] ;  /* 0x00101800012a7983 */ /* 0x000f680000300a00 */
[----:B------:R-:W3:Y:S04]  /*17780*/  LDL.LU.64 R44, [R1+0x1020] ;  /* 0x00102000012c7983 */ /* 0x000ee80000300a00 */
[----:B------:R-:W4:Y:S04]  /*17790*/  LDL.LU.64 R36, [R1+0x1028] ;  /* 0x0010280001247983 */ /* 0x000f280000300a00 */
[----:B------:R-:W4:Y:S04]  /*177a0*/  LDL.LU.64 R38, [R1+0x1030] ;  /* 0x0010300001267983 */ /* 0x000f280000300a00 */
[----:B------:R-:W4:Y:S04]  /*177b0*/  LDL.LU.64 R46, [R1+0x1038] ;  /* 0x00103800012e7983 */ /* 0x000f280000300a00 */
[----:B------:R-:W4:Y:S04]  /*177c0*/  LDL.LU.64 R152, [R1+0x280] ;  /* 0x0002800001987983 */ /* 0x000f280000300a00 */
[----:B------:R-:W4:Y:S04]  /*177d0*/  LDL.LU.64 R154, [R1+0x258] ;  /* 0x00025800019a7983 */ /* 0x000f280000300a00 */
[----:B------:R-:W5:Y:S04]  /*177e0*/  LDL.LU.64 R248, [R1+0x250] ;  /* 0x0002500001f87983 */ /* 0x000f680000300a00 */
[----:B--2---:R1:W-:Y:S01]  /*177f0*/  STL [R1+0x1c54], R250 ;  /* 0x001c54fa01007387 */ /* 0x0043e20000100800 */
[----:B------:R-:W-:-:S03]  /*17800*/  IMAD.MOV.U32 R0, RZ, RZ, R251 ;  /* 0x000000ffff007224 */ /* 0x000fc600078e00fb */
[----:B-1----:R-:W2:Y:S04]  /*17810*/  LDL.LU.64 R250, [R1+0xf8] ;  /* 0x0000f80001fa7983 */ /* 0x002ea80000300a00 */
[----:B------:R1:W-:Y:S04]  /*17820*/  STL [R1+0x1c50], R0 ;  /* 0x001c500001007387 */ /* 0x0003e80000100800 */
[----:B---3--:R3:W-:Y:S01]  /*17830*/  STL [R1+0x1c5c], R40 ;  /* 0x001c5c2801007387 */ /* 0x0087e20000100800 */
[----:B-1----:R-:W-:-:S03]  /*17840*/  MOV R0, R41 ;  /* 0x0000002900007202 */ /* 0x002fc60000000f00 */
[----:B---3--:R-:W3:Y:S04]  /*17850*/  LDL.LU.64 R40, [R1+0xf0] ;  /* 0x0000f00001287983 */ /* 0x008ee80000300a00 */
[----:B------:R1:W-:Y:S04]  /*17860*/  STL [R1+0x1c58], R0 ;  /* 0x001c580001007387 */ /* 0x0003e80000100800 */
[----:B----4-:R4:W-:Y:S04]  /*17870*/  STL [R1+0x1c64], R2 ;  /* 0x001c640201007387 */ /* 0x0109e80000100800 */
[----:B-----5:R-:W-:Y:S01]  /*17880*/  STL [R1+0x1c6c], R42 ;  /* 0x001c6c2a01007387 */ /* 0x020fe20000100800 */
[----:B-1----:R-:W-:-:S05]  /*17890*/  IMAD.MOV.U32 R0, RZ, RZ, R3 ;  /* 0x000000ffff007224 */ /* 0x002fca00078e0003 */
[----:B------:R1:W-:Y:S04]  /*178a0*/  STL [R1+0x1c60], R0 ;  /* 0x001c600001007387 */ /* 0x0003e80000100800 */
[----:B----4-:R-:W4:Y:S04]  /*178b0*/  LDL.LU.64 R2, [R1+0xd8] ;  /* 0x0000d80001027983 */ /* 0x010f280000300a00 */
[----:B------:R-:W-:Y:S01]  /*178c0*/  STL [R1+0x1c74], R44 ;  /* 0x001c742c01007387 */ /* 0x000fe20000100800 */
[----:B-1----:R-:W-:-:S05]  /*178d0*/  IMAD.MOV.U32 R0, RZ, RZ, R43 ;  /* 0x000000ffff007224 */ /* 0x002fca00078e002b */
[----:B------:R1:W-:Y:S04]  /*178e0*/  STL [R1+0x1c68], R0 ;  /* 0x001c680001007387 */ /* 0x0003e80000100800 */
[----:B------:R-:W5:Y:S04]  /*178f0*/  LDL.LU.64 R42, [R1+0xd0] ;  /* 0x0000d000012a7983 */ /* 0x000f680000300a00 */
[----:B------:R-:W-:Y:S01]  /*17900*/  STL [R1+0x1c7c], R36 ;  /* 0x001c7c2401007387 */ /* 0x000fe20000100800 */
[----:B-1----:R-:W-:-:S05]  /*17910*/  MOV R0, R45 ;  /* 0x0000002d00007202 */ /* 0x002fca0000000f00 */
[----:B------:R1:W-:Y:S04]  /*17920*/  STL [R1+0x1c70], R0 ;  /* 0x001c700001007387 */ /* 0x0003e80000100800 */
[----:B------:R-:W5:Y:S04]  /*17930*/  LDL.LU.64 R48, [R1+0xc8] ;  /* 0x0000c80001307983 */ /* 0x000f680000300a00 */
[----:B------:R-:W-:Y:S01]  /*17940*/  STL [R1+0x1c84], R38 ;  /* 0x001c842601007387 */ /* 0x000fe20000100800 */
[----:B-1----:R-:W-:-:S05]  /*17950*/  IMAD.MOV.U32 R0, RZ, RZ, R37 ;  /* 0x000000ffff007224 */ /* 0x002fca00078e0025 */
[----:B------:R1:W-:Y:S04]  /*17960*/  STL [R1+0x1c78], R0 ;  /* 0x001c780001007387 */ /* 0x0003e80000100800 */
[----:B------:R-:W5:Y:S04]  /*17970*/  LDL.LU.64 R36, [R1+0xc0] ;  /* 0x0000c00001247983 */ /* 0x000f680000300a00 */
[----:B------:R-:W-:Y:S01]  /*17980*/  STL [R1+0x1c8c], R46 ;  /* 0x001c8c2e01007387 */ /* 0x000fe20000100800 */
[----:B-1----:R-:W-:-:S05]  /*17990*/  IMAD.MOV.U32 R0, RZ, RZ, R39 ;  /* 0x000000ffff007224 */ /* 0x002fca00078e0027 */
[----:B------:R1:W-:Y:S04]  /*179a0*/  STL [R1+0x1c80], R0 ;  /* 0x001c800001007387 */ /* 0x0003e80000100800 */
[----:B------:R-:W5:Y:S04]  /*179b0*/  LDL.LU.64 R38, [R1+0xb8] ;  /* 0x0000b80001267983 */ /* 0x000f680000300a00 */
[----:B------:R-:W5:Y:S01]  /*179c0*/  LDL.LU.64 R50, [R1+0xb0] ;  /* 0x0000b00001327983 */ /* 0x000f620000300a00 */
[----:B-1----:R-:W-:-:S05]  /*179d0*/  MOV R0, R47 ;  /* 0x0000002f00007202 */ /* 0x002fca0000000f00 */
[----:B------:R1:W-:Y:S04]  /*179e0*/  STL [R1+0x1c88], R0 ;  /* 0x001c880001007387 */ /* 0x0003e80000100800 */
[----:B------:R1:W-:Y:S02]  /*179f0*/  STL [R1+0x1c90], R152 ;  /* 0x001c909801007387 */ /* 0x0003e40000100800 */
[----:B-1----:R-:W-:Y:S02]  /*17a00*/  IMAD.MOV.U32 R0, RZ, RZ, R153 ;  /* 0x000000ffff007224 */ /* 0x002fe400078e0099 */
[----:B------:R-:W5:Y:S04]  /*17a10*/  LDL.LU.64 R152, [R1+0xa8] ;  /* 0x0000a80001987983 */ /* 0x000f680000300a00 */
[----:B------:R1:W-:Y:S04]  /*17a20*/  STL [R1+0x1c48], R0 ;  /* 0x001c480001007387 */ /* 0x0003e80000100800 */
[----:B------:R1:W-:Y:S02]  /*17a30*/  STL [R1+0x1c4c], R154 ;  /* 0x001c4c9a01007387 */ /* 0x0003e40000100800 */
[----:B-1----:R-:W-:-:S02]  /*17a40*/  IMAD.MOV.U32 R0, RZ, RZ, R155 ;  /* 0x000000ffff007224 */ /* 0x002fc400078e009b */
[----:B------:R-:W5:Y:S04]  /*17a50*/  LDL.LU.64 R154, [R1+0xa0] ;  /* 0x0000a000019a7983 */ /* 0x000f680000300a00 */
[----:B------:R1:W-:Y:S04]  /*17a60*/  STL [R1+0x1c40], R0 ;  /* 0x001c400001007387 */ /* 0x0003e80000100800 */
[----:B------:R2:W-:Y:S04]  /*17a70*/  STL [R1+0x1c44], R248 ;  /* 0x001c44f801007387 */ /* 0x0005e80000100800 */
[----:B------:R-:W5:Y:S01]  /*17a80*/  LDL.LU.64 R44, [R1+0x98] ;  /* 0x00009800012c7983 */ /* 0x000f620000300a00 */
[----:B-1----:R-:W-:-:S03]  /*17a90*/  MOV R0, R249 ;  /* 0x000000f900007202 */ /* 0x002fc60000000f00 */
[----:B--2---:R-:W-:Y:S04]  /*17aa0*/  STL [R1+0x1c3c], R250 ;  /* 0x001c3cfa01007387 */ /* 0x004fe80000100800 */
[----:B------:R1:W-:Y:S04]  /*17ab0*/  STL [R1+0x1c38], R0 ;  /* 0x001c380001007387 */ /* 0x0003e80000100800 */
[----:B------:R-:W2:Y:S01]  /*17ac0*/  LDL.LU.64 R248, [R1+0x90] ;  /* 0x0000900001f87983 */ /* 0x000ea20000300a00 */
[----:B-1----:R-:W-:-:S03]  /*17ad0*/  IMAD.MOV.U32 R0, RZ, RZ, R251 ;  /* 0x000000ffff007224 */ /* 0x002fc600078e00fb */
[----:B---3--:R-:W-:Y:S04]  /*17ae0*/  STL [R1+0x1c34], R40 ;  /* 0x001c342801007387 */ /* 0x008fe80000100800 */
[----:B------:R1:W-:Y:S04]  /*17af0*/  STL [R1+0x1c30], R0 ;  /* 0x001c300001007387 */ /* 0x0003e80000100800 */
[----:B------:R-:W3:Y:S04]  /*17b00*/  LDL.LU.64 R250, [R1+0x88] ;  /* 0x0000880001fa7983 */ /* 0x000ee80000300a00 */
[----:B------:R-:W3:Y:S01]  /*17b10*/  LDL.LU.64 R46, [R1+0x80] ;  /* 0x00008000012e7983 */ /* 0x000ee20000300a00 */
[----:B-1----:R-:W-:-:S05]  /*17b20*/  IMAD.MOV.U32 R0, RZ, RZ, R41 ;  /* 0x000000ffff007224 */ /* 0x002fca00078e0029 */
[----:B------:R1:W-:Y:S04]  /*17b30*/  STL [R1+0x1c28], R0 ;  /* 0x001c280001007387 */ /* 0x0003e80000100800 */
[----:B----4-:R4:W-:Y:S01]  /*17b40*/  STL [R1+0x1c2c], R2 ;  /* 0x001c2c0201007387 */ /* 0x0109e20000100800 */
[----:B-1----:R-:W-:-:S03]  /*17b50*/  MOV R0, R3 ;  /* 0x0000000300007202 */ /* 0x002fc60000000f00 */
[----:B----4-:R-:W4:Y:S04]  /*17b60*/  LDL.LU.64 R2, [R1+0x78] ;  /* 0x0000780001027983 */ /* 0x010f280000300a00 */
[----:B------:R1:W-:Y:S04]  /*17b70*/  STL [R1+0x1c20], R0 ;  /* 0x001c200001007387 */ /* 0x0003e80000100800 */
[----:B-----5:R5:W-:Y:S04]  /*17b80*/  STL [R1+0x1c24], R42 ;  /* 0x001c242a01007387 */ /* 0x020be80000100800 */
[----:B------:R-:W4:Y:S01]  /*17b90*/  LDL.LU.64 R40, [R1+0x70] ;  /* 0x0000700001287983 */ /* 0x000f220000300a00 */
[----:B-1----:R-:W-:-:S05]  /*17ba0*/  IMAD.MOV.U32 R0, RZ, RZ, R43 ;  /* 0x000000ffff007224 */ /* 0x002fca00078e002b */
[----:B------:R1:W-:Y:S04]  /*17bb0*/  STL [R1+0x1c18], R0 ;  /* 0x001c180001007387 */ /* 0x0003e80000100800 */
[----:B------:R-:W-:Y:S04]  /*17bc0*/  STL [R1+0x1c1c], R48 ;  /* 0x001c1c3001007387 */ /* 0x000fe80000100800 */
[----:B-----5:R-:W5:Y:S01]  /*17bd0*/  LDL.LU.64 R42, [R1+0x68] ;  /* 0x00006800012a7983 */ /* 0x020f620000300a00 */
[----:B-1----:R-:W-:-:S03]  /*17be0*/  IMAD.MOV.U32 R0, RZ, RZ, R49 ;  /* 0x000000ffff007224 */ /* 0x002fc600078e0031 */
[----:B------:R-:W-:Y:S04]  /*17bf0*/  STL [R1+0x1c14], R36 ;  /* 0x001c142401007387 */ /* 0x000fe80000100800 */
[----:B------:R1:W-:Y:S02]  /*17c00*/  STL [R1+0x1c10], R0 ;  /* 0x001c100001007387 */ /* 0x0003e40000100800 */
[----:B-1----:R-:W-:Y:S02]  /*17c10*/  MOV R0, R37 ;  /* 0x0000002500007202 */ /* 0x002fe40000000f00 */
[----:B------:R-:W5:Y:S04]  /*17c20*/  LDL.LU.64 R36, [R1+0x60] ;  /* 0x0000600001247983 */ /* 0x000f680000300a00 */
[----:B------:R1:W-:Y:S04]  /*17c30*/  STL [R1+0x1c08], R0 ;  /* 0x001c080001007387 */ /* 0x0003e80000100800 */
[----:B------:R1:W-:Y:S02]  /*17c40*/  STL [R1+0x1c0c], R38 ;  /* 0x001c0c2601007387 */ /* 0x0003e40000100800 */
[----:B-1----:R-:W-:-:S02]  /*17c50*/  IMAD.MOV.U32 R0, RZ, RZ, R39 ;  /* 0x000000ffff007224 */ /* 0x002fc400078e0027 */
[----:B------:R-:W-:Y:S04]  /*17c60*/  STL [R1+0x1c04], R50 ;  /* 0x001c043201007387 */ /* 0x000fe80000100800 */
[----:B------:R1:W-:Y:S04]  /*17c70*/  STL [R1+0x1c00], R0 ;  /* 0x001c000001007387 */ /* 0x0003e80000100800 */
[----:B------:R-:W5:Y:S01]  /*17c80*/  LDL.LU.64 R38, [R1+0x58] ;  /* 0x0000580001267983 */ /* 0x000f620000300a00 */
        /* <DEDUP_REMOVED lines=12> */
[----:B--2---:R-:W-:Y:S04]  /*17d50*/  STL [R1+0x1be4], R248 ;  /* 0x001be4f801007387 */ /* 0x004fe80000100800 */
[----:B------:R1:W-:Y:S02]  /*17d60*/  STL [R1+0x1be0], R0 ;  /* 0x001be00001007387 */ /* 0x0003e40000100800 */
[----:B-1----:R-:W-:Y:S02]  /*17d70*/  MOV R0, R249 ;  /* 0x000000f900007202 */ /* 0x002fe40000000f00 */
[----:B------:R-:W2:Y:S04]  /*17d80*/  LDL.LU.64 R248, [R1+0xde0] ;  /* 0x000de00001f87983 */ /* 0x000ea80000300a00 */
[----:B------:R1:W-:Y:S04]  /*17d90*/  STL [R1+0x1bd8], R0 ;  /* 0x001bd80001007387 */ /* 0x0003e80000100800 */
[----:B---3--:R3:W-:Y:S01]  /*17da0*/  STL [R1+0x1bdc], R250 ;  /* 0x001bdcfa01007387 */ /* 0x0087e20000100800 */
[----:B-1----:R-:W-:-:S03]  /*17db0*/  IMAD.MOV.U32 R0, RZ, RZ, R251 ;  /* 0x000000ffff007224 */ /* 0x002fc600078e00fb */
[----:B------:R-:W-:Y:S04]  /*17dc0*/  STL [R1+0x1bd4], R46 ;  /* 0x001bd42e01007387 */ /* 0x000fe80000100800 */
[----:B------:R1:W-:Y:S04]  /*17dd0*/  STL [R1+0x1bd0], R0 ;  /* 0x001bd00001007387 */ /* 0x0003e80000100800 */
[----:B---3--:R-:W3:Y:S01]  /*17de0*/  LDL.LU.64 R250, [R1+0xdf0] ;  /* 0x000df00001fa7983 */ /* 0x008ee20000300a00 */
[----:B-1----:R-:W-:-:S03]  /*17df0*/  IMAD.MOV.U32 R0, RZ, RZ, R47 ;  /* 0x000000ffff007224 */ /* 0x002fc600078e002f */
[----:B----4-:R-:W-:Y:S04]  /*17e00*/  STL [R1+0x1bcc], R2 ;  /* 0x001bcc0201007387 */ /* 0x010fe80000100800 */
[----:B------:R1:W-:Y:S02]  /*17e10*/  STL [R1+0x1bc8], R0 ;  /* 0x001bc80001007387 */ /* 0x0003e40000100800 */
[----:B-1----:R-:W-:Y:S02]  /*17e20*/  MOV R0, R3 ;  /* 0x0000000300007202 */ /* 0x002fe40000000f00 */
[----:B------:R-:W4:Y:S04]  /*17e30*/  LDL.LU.64 R2, [R1+0xe00] ;  /* 0x000e000001027983 */ /* 0x000f280000300a00 */
[----:B------:R1:W-:Y:S04]  /*17e40*/  STL [R1+0x1bc0], R0 ;  /* 0x001bc00001007387 */ /* 0x0003e80000100800 */
[----:B------:R-:W-:Y:S01]  /*17e50*/  STL [R1+0x1bc4], R40 ;  /* 0x001bc42801007387 */ /* 0x000fe20000100800 */
[----:B-1----:R-:W-:-:S03]  /*17e60*/  IMAD.MOV.U32 R0, RZ, RZ, R41 ;  /* 0x000000ffff007224 */ /* 0x002fc600078e0029 */
[----:B-----5:R-:W-:Y:S04]  /*17e70*/  STL [R1+0x1bbc], R42 ;  /* 0x001bbc2a01007387 */ /* 0x020fe80000100800 */
[----:B------:R1:W-:Y:S04]  /*17e80*/  STL [R1+0x1bb8], R0 ;  /* 0x001bb80001007387 */ /* 0x0003e80000100800 */
[----:B------:R-:W5:Y:S04]  /*17e90*/  LDL.LU.64 R110, [R1+0xe08] ;  /* 0x000e0800016e7983 */ /* 0x000f680000300a00 */
[----:B------:R-:W5:Y:S01]  /*17ea0*/  LDL.LU.64 R52, [R1+0xe10] ;  /* 0x000e100001347983 */ /* 0x000f620000300a00 */
[----:B-1----:R-:W-:-:S05]  /*17eb0*/  IMAD.MOV.U32 R0, RZ, RZ, R43 ;  /* 0x000000ffff007224 */ /* 0x002fca00078e002b */
[----:B------:R1:W-:Y:S04]  /*17ec0*/  STL [R1+0x1bb0], R0 ;  /* 0x001bb00001007387 */ /* 0x0003e80000100800 */
[----:B------:R-:W-:Y:S04]  /*17ed0*/  STL [R1+0x1bb4], R36 ;  /* 0x001bb42401007387 */ /* 0x000fe80000100800 */
[----:B------:R-:W5:Y:S01]  /*17ee0*/  LDL.LU.64 R54, [R1+0xe18] ;  /* 0x000e180001367983 */ /* 0x000f620000300a00 */
[----:B-1----:R-:W-:-:S03]  /*17ef0*/  MOV R0, R37 ;  /* 0x0000002500007202 */ /* 0x002fc60000000f00 */
[----:B------:R-:W5:Y:S04]  /*17f00*/  LDL.LU.64 R48, [R1+0xe20] ;  /* 0x000e200001307983 */ /* 0x000f680000300a00 */
[----:B------:R1:W-:Y:S04]  /*17f10*/  STL [R1+0x1ba8], R0 ;  /* 0x001ba80001007387 */ /* 0x0003e80000100800 */
[----:B------:R-:W-:Y:S04]  /*17f20*/  STL [R1+0x1bac], R38 ;  /* 0x001bac2601007387 */ /* 0x000fe80000100800 */
[----:B------:R-:W5:Y:S01]  /*17f30*/  LDL.LU.64 R50, [R1+0xe30] ;  /* 0x000e300001327983 */ /* 0x000f620000300a00 */
[----:B-1----:R-:W-:-:S03]  /*17f40*/  IMAD.MOV.U32 R0, RZ, RZ, R39 ;  /* 0x000000ffff007224 */ /* 0x002fc600078e0027 */
        /* <DEDUP_REMOVED lines=9> */
[----:B-1----:R-:W-:-:S03]  /*17fe0*/  MOV R0, R155 ;  /* 0x0000009b00007202 */ /* 0x002fc60000000f00 */
[----:B------:R-:W5:Y:S04]  /*17ff0*/  LDL.LU.64 R36, [R1+0x368] ;  /* 0x0003680001247983 */ /* 0x000f680000300a00 */
[----:B------:R1:W-:Y:S04]  /*18000*/  STL [R1+0x1b10], R0 ;  /* 0x001b100001007387 */ /* 0x0003e80000100800 */
[----:B--2---:R-:W-:Y:S04]  /*18010*/  STL [R1+0x1b18], R248 ;  /* 0x001b18f801007387 */ /* 0x004fe80000100800 */
[----:B------:R-:W2:Y:S01]  /*18020*/  LDL.LU.64 R38, [R1+0x378] ;  /* 0x0003780001267983 */ /* 0x000ea20000300a00 */
[----:B-1----:R-:W-:-:S03]  /*18030*/  IMAD.MOV.U32 R0, RZ, RZ, R249 ;  /* 0x000000ffff007224 */ /* 0x002fc600078e00f9 */
[----:B------:R-:W2:Y:S04]  /*18040*/  LDL.LU.64 R152, [R1+0x388] ;  /* 0x0003880001987983 */ /* 0x000ea80000300a00 */
[----:B------:R1:W-:Y:S04]  /*18050*/  STL [R1+0x1b14], R0 ;  /* 0x001b140001007387 */ /* 0x0003e80000100800 */
[----:B---3--:R3:W-:Y:S04]  /*18060*/  STL [R1+0x1b20], R250 ;  /* 0x001b20fa01007387 */ /* 0x0087e80000100800 */
[----:B------:R-:W2:Y:S01]  /*18070*/  LDL.LU.64 R154, [R1+0x398] ;  /* 0x00039800019a7983 */ /* 0x000ea20000300a00 */
[----:B-1----:R-:W-:-:S03]  /*18080*/  IMAD.MOV.U32 R0, RZ, RZ, R251 ;  /* 0x000000ffff007224 */ /* 0x002fc600078e00fb */
[----:B------:R-:W2:Y:S04]  /*18090*/  LDL.LU.64 R248, [R1+0x40] ;  /* 0x0000400001f87983 */ /* 0x000ea80000300a00 */
[----:B------:R1:W-:Y:S04]  /*180a0*/  STL [R1+0x1b1c], R0 ;  /* 0x001b1c0001007387 */ /* 0x0003e80000100800 */
[----:B----4-:R4:W-:Y:S04]  /*180b0*/  STL [R1+0x1b28], R2 ;  /* 0x001b280201007387 */ /* 0x0109e80000100800 */
[----:B---3--:R-:W3:Y:S01]  /*180c0*/  LDL.LU.64 R250, [R1+0x18] ;  /* 0x0000180001fa7983 */ /* 0x008ee20000300a00 */
[----:B-1----:R-:W-:-:S03]  /*180d0*/  MOV R0, R3 ;  /* 0x0000000300007202 */ /* 0x002fc60000000f00 */
[----:B----4-:R-:W4:Y:S04]  /*180e0*/  LDL.LU.64 R2, [R1+0x10] ;  /* 0x0000100001027983 */ /* 0x010f280000300a00 */
[----:B------:R1:W-:Y:S04]  /*180f0*/  STL [R1+0x1b24], R0 ;  /* 0x001b240001007387 */ /* 0x0003e80000100800 */
[----:B-----5:R-:W-:Y:S01]  /*18100*/  STL [R1+0x1b30], R110 ;  /* 0x001b306e01007387 */ /* 0x020fe20000100800 */
[----:B-1----:R-:W-:-:S03]  /*18110*/  IMAD.MOV.U32 R0, RZ, RZ, R111 ;  /* 0x000000ffff007224 */ /* 0x002fc600078e006f */
[----:B------:R-:W-:Y:S04]  /*18120*/  STL [R1+0x1b38], R52 ;  /* 0x001b383401007387 */ /* 0x000fe80000100800 */
[----:B------:R1:W-:Y:S02]  /*18130*/  STL [R1+0x1b2c], R0 ;  /* 0x001b2c0001007387 */ /* 0x0003e40000100800 */
[----:B-1----:R-:W-:Y:S02]  /*18140*/  IMAD.MOV.U32 R0, RZ, RZ, R53 ;  /* 0x000000ffff007224 */ /* 0x002fe400078e0035 */
[----:B------:R-:W-:Y:S04]  /*18150*/  STL [R1+0x1b40], R54 ;  /* 0x001b403601007387 */ /* 0x000fe80000100800 */
[----:B------:R1:W-:Y:S04]  /*18160*/  STL [R1+0x1b34], R0 ;  /* 0x001b340001007387 */ /* 0x0003e80000100800 */
[----:B------:R-:W-:Y:S01]  /*18170*/  STL [R1+0x1b48], R48 ;  /* 0x001b483001007387 */ /* 0x000fe20000100800 */
[----:B-1----:R-:W-:-:S05]  /*18180*/  MOV R0, R55 ;  /* 0x0000003700007202 */ /* 0x002fca0000000f00 */
[----:B------:R1:W-:Y:S04]  /*18190*/  STL [R1+0x1b3c], R0 ;  /* 0x001b3c0001007387 */ /* 0x0003e80000100800 */
[----:B------:R-:W-:Y:S01]  /*181a0*/  STL [R1+0x1b50], R50 ;  /* 0x001b503201007387 */ /* 0x000fe20000100800 */
[----:B-1----:R-:W-:-:S05]  /*181b0*/  IMAD.MOV.U32 R0, RZ, RZ, R49 ;  /* 0x000000ffff007224 */ /* 0x002fca00078e0031 */
[----:B------:R1:W-:Y:S04]  /*181c0*/  STL [R1+0x1b44], R0 ;  /* 0x001b440001007387 */ /* 0x0003e80000100800 */
[----:B------:R-:W-:Y:S01]  /*181d0*/  STL [R1+0x1b58], R44 ;  /* 0x001b582c01007387 */ /* 0x000fe20000100800 */
[----:B-1----:R-:W-:-:S05]  /*181e0*/  IMAD.MOV.U32 R0, RZ, RZ, R51 ;  /* 0x000000ffff007224 */ /* 0x002fca00078e0033 */
        /* <DEDUP_REMOVED lines=12> */
[----:B------:R1:W-:Y:S02]  /*182b0*/  STL [R1+0x1b6c], R0 ;  /* 0x001b6c0001007387 */ /* 0x0003e40000100800 */
[----:B-1----:R-:W-:Y:S02]  /*182c0*/  IMAD.MOV.U32 R0, RZ, RZ, R37 ;  /* 0x000000ffff007224 */ /* 0x002fe400078e0025 */
[----:B--2---:R-:W-:Y:S04]  /*182d0*/  STL [R1+0x1b80], R38 ;  /* 0x001b802601007387 */ /* 0x004fe80000100800 */
        /* <DEDUP_REMOVED lines=10> */
[----:B---3--:R-:W-:Y:S01]  /*18380*/  STL [R1+0x1b0c], R250 ;  /* 0x001b0cfa01007387 */ /* 0x008fe20000100800 */
[----:B-1----:R-:W-:-:S05]  /*18390*/  IMAD.MOV.U32 R0, RZ, RZ, R249 ;  /* 0x000000ffff007224 */ /* 0x002fca00078e00f9 */
[----:B------:R1:W-:Y:S04]  /*183a0*/  STL [R1+0x1b08], R0 ;  /* 0x001b080001007387 */ /* 0x0003e80000100800 */
[----:B----4-:R-:W-:Y:S01]  /*183b0*/  STL [R1+0x1b04], R2 ;  /* 0x001b040201007387 */ /* 0x010fe20000100800 */
[----:B-1----:R-:W-:-:S05]  /*183c0*/  MOV R0, R251 ;  /* 0x000000fb00007202 */ /* 0x002fca0000000f00 */
[----:B------:R1:W-:Y:S04]  /*183d0*/  STL [R1+0x1b00], R0 ;  /* 0x001b000001007387 */ /* 0x0003e80000100800 */
[----:B------:R-:W-:Y:S01]  /*183e0*/  STL [R1+0x1afc], R106 ;  /* 0x001afc6a01007387 */ /* 0x000fe20000100800 */
[----:B-1----:R-:W-:-:S05]  /*183f0*/  IMAD.MOV.U32 R0, RZ, RZ, R3 ;  /* 0x000000ffff007224 */ /* 0x002fca00078e0003 */
[----:B------:R1:W-:Y:S04]  /*18400*/  STL [R1+0x1af8], R0 ;  /* 0x001af80001007387 */ /* 0x0003e80000100800 */
[----:B------:R-:W-:Y:S04]  /*18410*/  STL [R1+0x1af0], R107 ;  /* 0x001af06b01007387 */ /* 0x000fe80000100800 */
        /* <DEDUP_REMOVED lines=9> */
[----:B------:R-:W1:Y:S04]  /*184b0*/  LDL.LU.64 R110, [R1+0xea0] ;  /* 0x000ea000016e7983 */ /* 0x000e680000300a00 */
[----:B------:R-:W-:Y:S04]  /*184c0*/  STL [R1+0x1ac8], R97 ;  /* 0x001ac86101007387 */ /* 0x000fe80000100800 */
[----:B------:R-:W2:Y:S04]  /*184d0*/  LDL.LU.64 R52, [R1+0xea8] ;  /* 0x000ea80001347983 */ /* 0x000ea80000300a00 */
[----:B------:R-:W-:Y:S04]  /*184e0*/  STL [R1+0x1acc], R94 ;  /* 0x001acc5e01007387 */ /* 0x000fe80000100800 */
[----:B------:R-:W3:Y:S04]  /*184f0*/  LDL.LU.64 R54, [R1+0xeb0] ;  /* 0x000eb00001367983 */ /* 0x000ee80000300a00 */
[----:B------:R-:W-:Y:S04]  /*18500*/  STL [R1+0x1ac0], R95 ;  /* 0x001ac05f01007387 */ /* 0x000fe80000100800 */
[----:B------:R-:W4:Y:S04]  /*18510*/  LDL.LU.64 R48, [R1+0xeb8] ;  /* 0x000eb80001307983 */ /* 0x000f280000300a00 */
[----:B------:R-:W-:Y:S04]  /*18520*/  STL [R1+0x1ac4], R92 ;  /* 0x001ac45c01007387 */ /* 0x000fe80000100800 */
[----:B------:R-:W5:Y:S04]  /*18530*/  LDL.LU.64 R50, [R1+0xec8] ;  /* 0x000ec80001327983 */ /* 0x000f680000300a00 */
        /* <DEDUP_REMOVED lines=21> */
[----:B------:R-:W5:Y:S01]  /*18690*/  LDL.LU.64 R2, [R1+0x458] ;  /* 0x0004580001027983 */ /* 0x000f620000300a00 */
[----:B-1----:R-:W-:-:S03]  /*186a0*/  IMAD.MOV.U32 R0, RZ, RZ, R111 ;  /* 0x000000ffff007224 */ /* 0x002fc600078e006f */
[----:B------:R-:W-:Y:S04]  /*186b0*/  STL [R1+0x1a14], R110 ;  /* 0x001a146e01007387 */ /* 0x000fe80000100800 */
[----:B--2---:R-:W-:Y:S04]  /*186c0*/  STL [R1+0x1a1c], R52 ;  /* 0x001a1c3401007387 */ /* 0x004fe80000100800 */
[----:B------:R1:W-:Y:S04]  /*186d0*/  STL [R1+0x1a10], R0 ;  /* 0x001a100001007387 */ /* 0x0003e80000100800 */
[----:B---3--:R-:W-:Y:S01]  /*186e0*/  STL [R1+0x1a24], R54 ;  /* 0x001a243601007387 */ /* 0x008fe20000100800 */
[----:B-1----:R-:W-:-:S05]  /*186f0*/  MOV R0, R53 ;  /* 0x0000003500007202 */ /* 0x002fca0000000f00 */
[----:B------:R1:W-:Y:S04]  /*18700*/  STL [R1+0x1a18], R0 ;  /* 0x001a180001007387 */ /* 0x0003e80000100800 */
[----:B----4-:R-:W-:Y:S01]  /*18710*/  STL [R1+0x1a2c], R48 ;  /* 0x001a2c3001007387 */ /* 0x010fe20000100800 */
[----:B-1----:R-:W-:-:S05]  /*18720*/  IMAD.MOV.U32 R0, RZ, RZ, R55 ;  /* 0x000000ffff007224 */ /* 0x002fca00078e0037 */
[----:B------:R1:W-:Y:S04]  /*18730*/  STL [R1+0x1a20], R0 ;  /* 0x001a200001007387 */ /* 0x0003e80000100800 */
[----:B-----5:R-:W-:Y:S01]  /*18740*/  STL [R1+0x1a34], R50 ;  /* 0x001a343201007387 */ /* 0x020fe20000100800 */
        /* <DEDUP_REMOVED lines=49> */
[----:B------:R-:W2:Y:S04]  /*18a60*/  LDL.LU.64 R250, [R1+0xf08] ;  /* 0x000f080001fa7983 */ /* 0x000ea80000300a00 */
[----:B------:R-:W-:Y:S04]  /*18a70*/  STL [R1+0x19e0], R28 ;  /* 0x0019e01c01007387 */ /* 0x000fe80000100800 */
[----:B------:R-:W-:Y:S04]  /*18a80*/  STL [R1+0x19d4], R29 ;  /* 0x0019d41d01007387 */ /* 0x000fe80000100800 */
[----:B------:R-:W3:Y:S04]  /*18a90*/  LDL.LU.64 R44, [R1+0xf18] ;  /* 0x000f1800012c7983 */ /* 0x000ee80000300a00 */
[----:B------:R-:W-:Y:S04]  /*18aa0*/  STL [R1+0x19d8], R26 ;  /* 0x0019d81a01007387 */ /* 0x000fe80000100800 */
[----:B------:R-:W-:Y:S04]  /*18ab0*/  STL [R1+0x19cc], R27 ;  /* 0x0019cc1b01007387 */ /* 0x000fe80000100800 */
[----:B------:R-:W4:Y:S04]  /*18ac0*/  LDL.LU.64 R46, [R1+0xf28] ;  /* 0x000f2800012e7983 */ /* 0x000f280000300a00 */
[----:B------:R-:W-:Y:S04]  /*18ad0*/  STL [R1+0x19d0], R22 ;  /* 0x0019d01601007387 */ /* 0x000fe80000100800 */
[----:B------:R-:W-:Y:S04]  /*18ae0*/  STL [R1+0x19c4], R23 ;  /* 0x0019c41701007387 */ /* 0x000fe80000100800 */
[----:B------:R-:W5:Y:S04]  /*18af0*/  LDL.LU.64 R36, [R1+0xf38] ;  /* 0x000f380001247983 */ /* 0x000f680000300a00 */
        /* <DEDUP_REMOVED lines=21> */
[----:B--2---:R2:W-:Y:S01]  /*18c50*/  STL [R1+0x18c8], R250 ;  /* 0x0018c8fa01007387 */ /* 0x0045e20000100800 */
[----:B-1----:R-:W-:-:S03]  /*18c60*/  MOV R0, R251 ;  /* 0x000000fb00007202 */ /* 0x002fc60000000f00 */
[----:B--2---:R-:W2:Y:S04]  /*18c70*/  LDL.LU.64 R250, [R1+0x5a8] ;  /* 0x0005a80001fa7983 */ /* 0x004ea80000300a00 */
[----:B------:R1:W-:Y:S04]  /*18c80*/  STL [R1+0x18c4], R0 ;  /* 0x0018c40001007387 */ /* 0x0003e80000100800 */
[----:B---3--:R3:W-:Y:S04]  /*18c90*/  STL [R1+0x18d0], R44 ;  /* 0x0018d02c01007387 */ /* 0x0087e80000100800 */
[----:B------:R-:W2:Y:S01]  /*18ca0*/  LDL.LU.64 R50, [R1+0x5a0] ;  /* 0x0005a00001327983 */ /* 0x000ea20000300a00 */
[----:B-1----:R-:W-:-:S05]  /*18cb0*/  IMAD.MOV.U32 R0, RZ, RZ, R45 ;  /* 0x000000ffff007224 */ /* 0x002fca00078e002d */
[----:B------:R1:W-:Y:S04]  /*18cc0*/  STL [R1+0x18cc], R0 ;  /* 0x0018cc0001007387 */ /* 0x0003e80000100800 */
[----:B----4-:R4:W-:Y:S04]  /*18cd0*/  STL [R1+0x18d8], R46 ;  /* 0x0018d82e01007387 */ /* 0x0109e80000100800 */
[----:B---3--:R-:W3:Y:S01]  /*18ce0*/  LDL.LU.64 R44, [R1+0x598] ;  /* 0x00059800012c7983 */ /* 0x008ee20000300a00 */
[----:B-1----:R-:W-:-:S05]  /*18cf0*/  IMAD.MOV.U32 R0, RZ, RZ, R47 ;  /* 0x000000ffff007224 */ /* 0x002fca00078e002f */
[----:B------:R1:W-:Y:S04]  /*18d00*/  STL [R1+0x18d4], R0 ;  /* 0x0018d40001007387 */ /* 0x0003e80000100800 */
[----:B-----5:R5:W-:Y:S04]  /*18d10*/  STL [R1+0x18e0], R36 ;  /* 0x0018e02401007387 */ /* 0x020be80000100800 */
[----:B----4-:R-:W4:Y:S01]  /*18d20*/  LDL.LU.64 R46, [R1+0x590] ;  /* 0x00059000012e7983 */ /* 0x010f220000300a00 */
[----:B-1----:R-:W-:-:S03]  /*18d30*/  MOV R0, R37 ;  /* 0x0000002500007202 */ /* 0x002fc60000000f00 */
[----:B------:R-:W-:Y:S04]  /*18d40*/  STL [R1+0x18e8], R40 ;  /* 0x0018e82801007387 */ /* 0x000fe80000100800 */
[----:B------:R1:W-:Y:S04]  /*18d50*/  STL [R1+0x18dc], R0 ;  /* 0x0018dc0001007387 */ /* 0x0003e80000100800 */
[----:B-----5:R-:W5:Y:S01]  /*18d60*/  LDL.LU.64 R36, [R1+0x588] ;  /* 0x0005880001247983 */ /* 0x020f620000300a00 */
[----:B-1----:R-:W-:-:S03]  /*18d70*/  IMAD.MOV.U32 R0, RZ, RZ, R41 ;  /* 0x000000ffff007224 */ /* 0x002fc600078e0029 */
[----:B------:R-:W-:Y:S04]  /*18d80*/  STL [R1+0x18f8], R38 ;  /* 0x0018f82601007387 */ /* 0x000fe80000100800 */
[----:B------:R1:W-:Y:S04]  /*18d90*/  STL [R1+0x18e4], R0 ;  /* 0x0018e40001007387 */ /* 0x0003e80000100800 */
[----:B------:R-:W5:Y:S01]  /*18da0*/  LDL.LU.64 R40, [R1+0x320] ;  /* 0x0003200001287983 */ /* 0x000f620000300a00 */
[----:B-1----:R-:W-:-:S03]  /*18db0*/  IMAD.MOV.U32 R0, RZ, RZ, R39 ;  /* 0x000000ffff007224 */ /* 0x002fc600078e0027 */
[----:B------:R-:W-:Y:S04]  /*18dc0*/  STL [R1+0x1900], R152 ;  /* 0x0019009801007387 */ /* 0x000fe80000100800 */
[----:B------:R1:W-:Y:S04]  /*18dd0*/  STL [R1+0x18f0], R0 ;  /* 0x0018f00001007387 */ /* 0x0003e80000100800 */
[----:B------:R-:W5:Y:S01]  /*18de0*/  LDL.LU.64 R38, [R1+0x330] ;  /* 0x0003300001267983 */ /* 0x000f620000300a00 */
[----:B-1----:R-:W-:-:S03]  /*18df0*/  MOV R0, R153 ;  /* 0x0000009900007202 */ /* 0x002fc60000000f00 */
[----:B------:R-:W-:Y:S04]  /*18e00*/  STL [R1+0x1908], R248 ;  /* 0x001908f801007387 */ /* 0x000fe80000100800 */
[----:B------:R1:W-:Y:S04]  /*18e10*/  STL [R1+0x18fc], R0 ;  /* 0x0018fc0001007387 */ /* 0x0003e80000100800 */
[----:B------:R-:W5:Y:S01]  /*18e20*/  LDL.LU.64 R152, [R1+0x340] ;  /* 0x0003400001987983 */ /* 0x000f620000300a00 */
        /* <DEDUP_REMOVED lines=13> */
[----:B--2---:R-:W-:Y:S04]  /*18f00*/  STL [R1+0x192c], R250 ;  /* 0x00192cfa01007387 */ /* 0x004fe80000100800 */
[----:B------:R1:W-:Y:S04]  /*18f10*/  STL [R1+0x191c], R0 ;  /* 0x00191c0001007387 */ /* 0x0003e80000100800 */
[----:B------:R-:W2:Y:S01]  /*18f20*/  LDL.LU.64 R154, [R1+0x380] ;  /* 0x00038000019a7983 */ /* 0x000ea20000300a00 */
[----:B-1----:R-:W-:-:S03]  /*18f30*/  IMAD.MOV.U32 R0, RZ, RZ, R251 ;  /* 0x000000ffff007224 */ /* 0x002fc600078e00fb */
[----:B------:R-:W-:Y:S04]  /*18f40*/  STL [R1+0x1934], R50 ;  /* 0x0019343201007387 */ /* 0x000fe80000100800 */
[----:B------:R1:W-:Y:S04]  /*18f50*/  STL [R1+0x1928], R0 ;  /* 0x0019280001007387 */ /* 0x0003e80000100800 */
[----:B------:R-:W2:Y:S01]  /*18f60*/  LDL.LU.64 R250, [R1+0x390] ;  /* 0x0003900001fa7983 */ /* 0x000ea20000300a00 */
[----:B-1----:R-:W-:-:S03]  /*18f70*/  MOV R0, R51 ;  /* 0x0000003300007202 */ /* 0x002fc60000000f00 */
[----:B---3--:R-:W-:Y:S04]  /*18f80*/  STL [R1+0x193c], R44 ;  /* 0x00193c2c01007387 */ /* 0x008fe80000100800 */
[----:B------:R1:W-:Y:S02]  /*18f90*/  STL [R1+0x1930], R0 ;  /* 0x0019300001007387 */ /* 0x0003e40000100800 */
[----:B-1----:R-:W-:Y:S02]  /*18fa0*/  IMAD.MOV.U32 R0, RZ, RZ, R45 ;  /* 0x000000ffff007224 */ /* 0x002fe400078e002d */
[----:B----4-:R-:W-:Y:S04]  /*18fb0*/  STL [R1+0x1944], R46 ;  /* 0x0019442e01007387 */ /* 0x010fe80000100800 */
[----:B------:R1:W-:Y:S04]  /*18fc0*/  STL [R1+0x1938], R0 ;  /* 0x0019380001007387 */ /* 0x0003e80000100800 */
[----:B------:R-:W3:Y:S01]  /*18fd0*/  LDL.LU.64 R44, [R1+0x220] ;  /* 0x00022000012c7983 */ /* 0x000ee20000300a00 */
[----:B-1----:R-:W-:-:S05]  /*18fe0*/  IMAD.MOV.U32 R0, RZ, RZ, R47 ;  /* 0x000000ffff007224 */ /* 0x002fca00078e002f */
[----:B------:R1:W-:Y:S04]  /*18ff0*/  STL [R1+0x1940], R0 ;  /* 0x0019400001007387 */ /* 0x0003e80000100800 */
[----:B-----5:R4:W-:Y:S01]  /*19000*/  STL [R1+0x194c], R36 ;  /* 0x00194c2401007387 */ /* 0x0209e20000100800 */
[----:B-1----:R-:W-:-:S03]  /*19010*/  MOV R0, R37 ;  /* 0x0000002500007202 */ /* 0x002fc60000000f00 */
[----:B----4-:R-:W4:Y:S04]  /*19020*/  LDL.LU.64 R36, [R1+0x228] ;  /* 0x0002280001247983 */ /* 0x010f280000300a00 */
[----:B------:R1:W-:Y:S04]  /*19030*/  STL [R1+0x1948], R0 ;  /* 0x0019480001007387 */ /* 0x0003e80000100800 */
[----:B------:R-:W-:Y:S04]  /*19040*/  STL [R1+0x1954], R40 ;  /* 0x0019542801007387 */ /* 0x000fe80000100800 */
[----:B------:R-:W5:Y:S01]  /*19050*/  LDL.LU.64 R46, [R1+0x288] ;  /* 0x00028800012e7983 */ /* 0x000f620000300a00 */
[----:B-1----:R-:W-:-:S05]  /*19060*/  IMAD.MOV.U32 R0, RZ, RZ, R41 ;  /* 0x000000ffff007224 */ /* 0x002fca00078e0029 */
[----:B------:R1:W-:Y:S04]  /*19070*/  STL [R1+0x1950], R0 ;  /* 0x0019500001007387 */ /* 0x0003e80000100800 */
[----:B------:R1:W-:Y:S02]  /*19080*/  STL [R1+0x195c], R38 ;  /* 0x00195c2601007387 */ /* 0x0003e40000100800 */
[----:B-1----:R-:W-:Y:S02]  /*19090*/  IMAD.MOV.U32 R0, RZ, RZ, R39 ;  /* 0x000000ffff007224 */ /* 0x002fe400078e0027 */
[----:B------:R-:W5:Y:S04]  /*190a0*/  LDL.LU.64 R38, [R1+0x2a0] ;  /* 0x0002a00001267983 */ /* 0x000f680000300a00 */
[----:B------:R1:W-:Y:S04]  /*190b0*/  STL [R1+0x1958], R0 ;  /* 0x0019580001007387 */ /* 0x0003e80000100800 */
[----:B------:R1:W-:Y:S02]  /*190c0*/  STL [R1+0x1964], R152 ;  /* 0x0019649801007387 */ /* 0x0003e40000100800 */
[----:B-1----:R-:W-:-:S02]  /*190d0*/  MOV R0, R153 ;  /* 0x0000009900007202 */ /* 0x002fc40000000f00 */
[----:B------:R-:W5:Y:S04]  /*190e0*/  LDL.LU.64 R152, [R1+0x2a8] ;  /* 0x0002a80001987983 */ /* 0x000f680000300a00 */
[----:B------:R1:W-:Y:S04]  /*190f0*/  STL [R1+0x1960], R0 ;  /* 0x0019600001007387 */ /* 0x0003e80000100800 */
[----:B------:R1:W-:Y:S02]  /*19100*/  STL [R1+0x196c], R248 ;  /* 0x00196cf801007387 */ /* 0x0003e40000100800 */
[----:B-1----:R-:W-:-:S02]  /*19110*/  IMAD.MOV.U32 R0, RZ, RZ, R249 ;  /* 0x000000ffff007224 */ /* 0x002fc400078e00f9 */
[----:B------:R-:W5:Y:S04]  /*19120*/  LDL.LU.64 R248, [R1+0x2c0] ;  /* 0x0002c00001f87983 */ /* 0x000f680000300a00 */
[----:B------:R1:W-:Y:S04]  /*19130*/  STL [R1+0x1968], R0 ;  /* 0x0019680001007387 */ /* 0x0003e80000100800 */
[----:B------:R1:W-:Y:S02]  /*19140*/  STL [R1+0x1974], R2 ;  /* 0x0019740201007387 */ /* 0x0003e40000100800 */
[----:B-1----:R-:W-:-:S02]  /*19150*/  IMAD.MOV.U32 R0, RZ, RZ, R3 ;  /* 0x000000ffff007224 */ /* 0x002fc400078e0003 */
[----:B------:R-:W5:Y:S04]  /*19160*/  LDL.LU.64 R2, [R1+0x2c8] ;  /* 0x0002c80001027983 */ /* 0x000f680000300a00 */
[----:B------:R1:W-:Y:S04]  /*19170*/  STL [R1+0x1970], R0 ;  /* 0x0019700001007387 */ /* 0x0003e80000100800 */
[----:B------:R-:W-:Y:S04]  /*19180*/  STL [R1+0x197c], R42 ;  /* 0x00197c2a01007387 */ /* 0x000fe80000100800 */
[----:B------:R-:W5:Y:S01]  /*19190*/  LDL.LU.64 R40, [R1+0xf80] ;  /* 0x000f800001287983 */ /* 0x000f620000300a00 */
[----:B-1----:R-:W-:-:S05]  /*191a0*/  MOV R0, R43 ;  /* 0x0000002b00007202 */ /* 0x002fca0000000f00 */
[----:B------:R2:W-:Y:S02]  /*191b0*/  STL [R1+0x1978], R0 ;  /* 0x0019780001007387 */ /* 0x0005e40000100800 */
[----:B--2---:R-:W-:Y:S02]  /*191c0*/  IMAD.MOV.U32 R0, RZ, RZ, R155 ;  /* 0x000000ffff007224 */ /* 0x004fe400078e009b */
[----:B------:R1:W-:Y:S04]  /*191d0*/  STL [R1+0x1984], R154 ;  /* 0x0019849a01007387 */ /* 0x0003e80000100800 */
[----:B-1----:R-:W2:Y:S04]  /*191e0*/  LDL.LU.64 R154, [R1+0xf88] ;  /* 0x000f8800019a7983 */ /* 0x002ea80000300a00 */
[----:B------:R1:W-:Y:S04]  /*191f0*/  STL [R1+0x1980], R0 ;  /* 0x0019800001007387 */ /* 0x0003e80000100800 */
[----:B------:R1:W-:Y:S02]  /*19200*/  STL [R1+0x198c], R250 ;  /* 0x00198cfa01007387 */ /* 0x0003e40000100800 */
[----:B-1----:R-:W-:-:S02]  /*19210*/  IMAD.MOV.U32 R0, RZ, RZ, R251 ;  /* 0x000000ffff007224 */ /* 0x002fc400078e00fb */
[----:B------:R-:W2:Y:S04]  /*19220*/  LDL.LU.64 R250, [R1+0xf90] ;  /* 0x000f900001fa7983 */ /* 0x000ea80000300a00 */
[----:B------:R3:W-:Y:S04]  /*19230*/  STL [R1+0x1988], R0 ;  /* 0x0019880001007387 */ /* 0x0007e80000100800 */
[----:B------:R-:W-:Y:S04]  /*19240*/  STL [R1+0x1990], R6 ;  /* 0x0019900601007387 */ /* 0x000fe80000100800 */
[----:B------:R-:W-:Y:S04]  /*19250*/  STL [R1+0xd48], R7 ;  /* 0x000d480701007387 */ /* 0x000fe80000100800 */
[----:B------:R-:W2:Y:S01]  /*19260*/  LDL.LU.64 R42, [R1+0xf98] ;  /* 0x000f9800012a7983 */ /* 0x000ea20000300a00 */
[----:B---3--:R-:W-:-:S03]  /*19270*/  MOV R0, R45 ;  /* 0x0000002d00007202 */ /* 0x008fc60000000f00 */
[----:B------:R1:W-:Y:S04]  /*19280*/  STL [R1+0xd50], R44 ;  /* 0x000d502c01007387 */ /* 0x0003e80000100800 */
[----:B-1----:R-:W3:Y:S04]  /*19290*/  LDL.LU.64 R44, [R1+0xfa0] ;  /* 0x000fa000012c7983 */ /* 0x002ee80000300a00 */
[----:B------:R1:W-:Y:S04]  /*192a0*/  STL [R1+0xd4c], R0 ;  /* 0x000d4c0001007387 */ /* 0x0003e80000100800 */
[----:B----4-:R4:W-:Y:S01]  /*192b0*/  STL [R1+0xd58], R36 ;  /* 0x000d582401007387 */ /* 0x0109e20000100800 */
[----:B-1----:R-:W-:-:S03]  /*192c0*/  IMAD.MOV.U32 R0, RZ, RZ, R37 ;  /* 0x000000ffff007224 */ /* 0x002fc600078e0025 */
[----:B----4-:R-:W4:Y:S04]  /*192d0*/  LDL.LU.64 R36, [R1+0xfa8] ;  /* 0x000fa80001247983 */ /* 0x010f280000300a00 */
[----:B------:R1:W-:Y:S04]  /*192e0*/  STL [R1+0xd54], R0 ;  /* 0x000d540001007387 */ /* 0x0003e80000100800 */
[----:B-----5:R5:W-:Y:S01]  /*192f0*/  STL [R1+0xd60], R46 ;  /* 0x000d602e01007387 */ /* 0x020be20000100800 */
[----:B-1----:R-:W-:-:S03]  /*19300*/  IMAD.MOV.U32 R0, RZ, RZ, R47 ;  /* 0x000000ffff007224 */ /* 0x002fc600078e002f */
[----:B-----5:R-:W5:Y:S04]  /*19310*/  LDL.LU.64 R46, [R1+0xfb0] ;  /* 0x000fb000012e7983 */ /* 0x020f680000300a00 */
        /* <DEDUP_REMOVED lines=21> */
[----:B--2---:R2:W-:Y:S01]  /*19470*/  STL [R1+0xd90], R154 ;  /* 0x000d909a01007387 */ /* 0x0045e20000100800 */
[----:B-1----:R-:W-:-:S03]  /*19480*/  IMAD.MOV.U32 R0, RZ, RZ, R155 ;  /* 0x000000ffff007224 */ /* 0x002fc600078e009b */
[----:B--2---:R-:W2:Y:S04]  /*19490*/  LDL.LU.64 R154, [R1+0xec0] ;  /* 0x000ec000019a7983 */ /* 0x004ea80000300a00 */
[----:B------:R1:W-:Y:S04]  /*194a0*/  STL [R1+0xd8c], R0 ;  /* 0x000d8c0001007387 */ /* 0x0003e80000100800 */
[----:B------:R1:W-:Y:S02]  /*194b0*/  STL [R1+0xd98], R250 ;  /* 0x000d98fa01007387 */ /* 0x0003e40000100800 */
[----:B-1----:R-:W-:-:S02]  /*194c0*/  MOV R0, R251 ;  /* 0x000000fb00007202 */ /* 0x002fc40000000f00 */
[----:B------:R-:W2:Y:S04]  /*194d0*/  LDL.LU.64 R250, [R1+0xed0] ;  /* 0x000ed00001fa7983 */ /* 0x000ea80000300a00 */
[----:B------:R1:W-:Y:S04]  /*194e0*/  STL [R1+0xd94], R0 ;  /* 0x000d940001007387 */ /* 0x0003e80000100800 */
[----:B------:R1:W-:Y:S02]  /*194f0*/  STL [R1+0xda0], R42 ;  /* 0x000da02a01007387 */ /* 0x0003e40000100800 */
[----:B-1----:R-:W-:-:S02]  /*19500*/  IMAD.MOV.U32 R0, RZ, RZ, R43 ;  /* 0x000000ffff007224 */ /* 0x002fc400078e002b */
[----:B------:R-:W2:Y:S04]  /*19510*/  LDL.LU.64 R42, [R1+0xee0] ;  /* 0x000ee000012a7983 */ /* 0x000ea80000300a00 */
[----:B------:R1:W-:Y:S04]  /*19520*/  STL [R1+0xd9c], R0 ;  /* 0x000d9c0001007387 */ /* 0x0003e80000100800 */
[----:B---3--:R3:W-:Y:S01]  /*19530*/  STL [R1+0xda8], R44 ;  /* 0x000da82c01007387 */ /* 0x0087e20000100800 */
[----:B-1----:R-:W-:-:S03]  /*19540*/  IMAD.MOV.U32 R0, RZ, RZ, R45 ;  /* 0x000000ffff007224 */ /* 0x002fc600078e002d */
[----:B---3--:R-:W3:Y:S04]  /*19550*/  LDL.LU.64 R44, [R1+0xef0] ;  /* 0x000ef000012c7983 */ /* 0x008ee80000300a00 */
[----:B------:R1:W-:Y:S04]  /*19560*/  STL [R1+0xda4], R0 ;  /* 0x000da40001007387 */ /* 0x0003e80000100800 */
[----:B----4-:R4:W-:Y:S01]  /*19570*/  STL [R1+0xdb0], R36 ;  /* 0x000db02401007387 */ /* 0x0109e20000100800 */
[----:B-1----:R-:W-:-:S03]  /*19580*/  MOV R0, R37 ;  /* 0x0000002500007202 */ /* 0x002fc60000000f00 */
[----:B----4-:R-:W4:Y:S04]  /*19590*/  LDL.LU.64 R36, [R1+0x3e0] ;  /* 0x0003e00001247983 */ /* 0x010f280000300a00 */
[----:B------:R1:W-:Y:S04]  /*195a0*/  STL [R1+0xdac], R0 ;  /* 0x000dac0001007387 */ /* 0x0003e80000100800 */
[----:B-----5:R5:W-:Y:S01]  /*195b0*/  STL [R1+0xdb8], R46 ;  /* 0x000db82e01007387 */ /* 0x020be20000100800 */
[----:B-1----:R-:W-:-:S03]  /*195c0*/  IMAD.MOV.U32 R0, RZ, RZ, R47 ;  /* 0x000000ffff007224 */ /* 0x002fc600078e002f */
[----:B-----5:R-:W5:Y:S04]  /*195d0*/  LDL.LU.64 R46, [R1+0x3f0] ;  /* 0x0003f000012e7983 */ /* 0x020f680000300a00 */
        /* <DEDUP_REMOVED lines=21> */
[----:B--2---:R2:W-:Y:S01]  /*19730*/  STL [R1+0xde8], R154 ;  /* 0x000de89a01007387 */ /* 0x0045e20000100800 */
[----:B-1----:R-:W-:-:S03]  /*19740*/  IMAD.MOV.U32 R0, RZ, RZ, R155 ;  /* 0x000000ffff007224 */ /* 0x002fc600078e009b */
[----:B--2---:R-:W2:Y:S04]  /*19750*/  LDL.LU.64 R154, [R1+0x450] ;  /* 0x00045000019a7983 */ /* 0x004ea80000300a00 */
[----:B------:R1:W-:Y:S04]  /*19760*/  STL [R1+0xde4], R0 ;  /* 0x000de40001007387 */ /* 0x0003e80000100800 */
[----:B------:R1:W-:Y:S02]  /*19770*/  STL [R1+0xdf0], R250 ;  /* 0x000df0fa01007387 */ /* 0x0003e40000100800 */
[----:B-1----:R-:W-:-:S02]  /*19780*/  IMAD.MOV.U32 R0, RZ, RZ, R251 ;  /* 0x000000ffff007224 */ /* 0x002fc400078e00fb */
[----:B------:R-:W2:Y:S04]  /*19790*/  LDL.LU.64 R250, [R1+0x2e0] ;  /* 0x0002e00001fa7983 */ /* 0x000ea80000300a00 */
[----:B------:R1:W-:Y:S04]  /*197a0*/  STL [R1+0xdec], R0 ;  /* 0x000dec0001007387 */ /* 0x0003e80000100800 */
[----:B------:R1:W-:Y:S02]  /*197b0*/  STL [R1+0xdf8], R42 ;  /* 0x000df82a01007387 */ /* 0x0003e40000100800 */
[----:B-1----:R-:W-:-:S02]  /*197c0*/  MOV R0, R43 ;  /* 0x0000002b00007202 */ /* 0x002fc40000000f00 */
[----:B------:R-:W2:Y:S04]  /*197d0*/  LDL.LU.64 R42, [R1+0x2e8] ;  /* 0x0002e800012a7983 */ /* 0x000ea80000300a00 */
[----:B------:R1:W-:Y:S04]  /*197e0*/  STL [R1+0xdf4], R0 ;  /* 0x000df40001007387 */ /* 0x0003e80000100800 */
[----:B---3--:R3:W-:Y:S01]  /*197f0*/  STL [R1+0xe00], R44 ;  /* 0x000e002c01007387 */ /* 0x0087e20000100800 */
[----:B-1----:R-:W-:-:S03]  /*19800*/  IMAD.MOV.U32 R0, RZ, RZ, R45 ;  /* 0x000000ffff007224 */ /* 0x002fc600078e002d */
[----:B---3--:R-:W3:Y:S04]  /*19810*/  LDL.LU.64 R44, [R1+0x2f0] ;  /* 0x0002f000012c7983 */ /* 0x008ee80000300a00 */
[----:B------:R1:W-:Y:S04]  /*19820*/  STL [R1+0xdfc], R0 ;  /* 0x000dfc0001007387 */ /* 0x0003e80000100800 */
[----:B----4-:R4:W-:Y:S01]  /*19830*/  STL [R1+0xe08], R36 ;  /* 0x000e082401007387 */ /* 0x0109e20000100800 */
[----:B-1----:R-:W-:-:S03]  /*19840*/  IMAD.MOV.U32 R0, RZ, RZ, R37 ;  /* 0x000000ffff007224 */ /* 0x002fc600078e0025 */
[----:B----4-:R-:W4:Y:S04]  /*19850*/  LDL.LU.64 R36, [R1+0x2f8] ;  /* 0x0002f80001247983 */ /* 0x010f280000300a00 */
[----:B------:R1:W-:Y:S04]  /*19860*/  STL [R1+0xe04], R0 ;  /* 0x000e040001007387 */ /* 0x0003e80000100800 */
[----:B-----5:R5:W-:Y:S01]  /*19870*/  STL [R1+0xe10], R46 ;  /* 0x000e102e01007387 */ /* 0x020be20000100800 */
[----:B-1----:R-:W-:-:S03]  /*19880*/  MOV R0, R47 ;  /* 0x0000002f00007202 */ /* 0x002fc60000000f00 */
[----:B-----5:R-:W5:Y:S04]  /*19890*/  LDL.LU.64 R46, [R1+0x300] ;  /* 0x00030000012e7983 */ /* 0x020f680000300a00 */
        /* <DEDUP_REMOVED lines=21> */
[----:B--2---:R2:W-:Y:S01]  /*199f0*/  STL [R1+0xe40], R154 ;  /* 0x000e409a01007387 */ /* 0x0045e20000100800 */
[----:B-1----:R-:W-:-:S03]  /*19a00*/  MOV R0, R155 ;  /* 0x0000009b00007202 */ /* 0x002fc60000000f00 */
[----:B--2---:R-:W2:Y:S04]  /*19a10*/  LDL.LU.64 R154, [R1+0x1050] ;  /* 0x00105000019a7983 */ /* 0x004ea80000300a00 */
[----:B------:R1:W-:Y:S04]  /*19a20*/  STL [R1+0xe3c], R0 ;  /* 0x000e3c0001007387 */ /* 0x0003e80000100800 */
[----:B------:R1:W-:Y:S02]  /*19a30*/  STL [R1+0xe48], R250 ;  /* 0x000e48fa01007387 */ /* 0x0003e40000100800 */
[----:B-1----:R-:W-:-:S02]  /*19a40*/  IMAD.MOV.U32 R0, RZ, RZ, R251 ;  /* 0x000000ffff007224 */ /* 0x002fc400078e00fb */
[----:B------:R-:W2:Y:S04]  /*19a50*/  LDL.LU.64 R250, [R1+0x1058] ;  /* 0x0010580001fa7983 */ /* 0x000ea80000300a00 */
[----:B------:R1:W-:Y:S04]  /*19a60*/  STL [R1+0xe44], R0 ;  /* 0x000e440001007387 */ /* 0x0003e80000100800 */
[----:B------:R1:W-:Y:S02]  /*19a70*/  STL [R1+0xe50], R42 ;  /* 0x000e502a01007387 */ /* 0x0003e40000100800 */
[----:B-1----:R-:W-:-:S02]  /*19a80*/  IMAD.MOV.U32 R0, RZ, RZ, R43 ;  /* 0x000000ffff007224 */ /* 0x002fc400078e002b */
[----:B------:R-:W2:Y:S04]  /*19a90*/  LDL.LU.64 R42, [R1+0x1060] ;  /* 0x00106000012a7983 */ /* 0x000ea80000300a00 */
[----:B------:R1:W-:Y:S04]  /*19aa0*/  STL [R1+0xe4c], R0 ;  /* 0x000e4c0001007387 */ /* 0x0003e80000100800 */
[----:B---3--:R3:W-:Y:S01]  /*19ab0*/  STL [R1+0xe58], R44 ;  /* 0x000e582c01007387 */ /* 0x0087e20000100800 */
[----:B-1----:R-:W-:-:S03]  /*19ac0*/  MOV R0, R45 ;  /* 0x0000002d00007202 */ /* 0x002fc60000000f00 */
[----:B---3--:R-:W3:Y:S04]  /*19ad0*/  LDL.LU.64 R44, [R1+0x1068] ;  /* 0x00106800012c7983 */ /* 0x008ee80000300a00 */
        /* <DEDUP_REMOVED lines=1040> */
[----:B------:R2:W-:Y:S02]  /*1dbe0*/  STL [R1+0x1678], R0 ;  /* 0x0016780001007387 */ /* 0x0005e40000100800 */
[----:B--2---:R-:W-:Y:S02]  /*1dbf0*/  MOV R0, R155 ;  /* 0x0000009b00007202 */ /* 0x004fe40000000f00 */
[----:B------:R1:W-:Y:S04]  /*1dc00*/  STL [R1+0x1684], R154 ;  /* 0x0016849a01007387 */ /* 0x0003e80000100800 */
[----:B-1----:R-:W2:Y:S04]  /*1dc10*/  LDL.LU.64 R154, [R1+0x16e8] ;  /* 0x0016e800019a7983 */ /* 0x002ea80000300a00 */
        /* <DEDUP_REMOVED lines=9> */
[----:B---3--:R-:W-:Y:S04]  /*1dcb0*/  STL [R1+0x169c], R44 ;  /* 0x00169c2c01007387 */ /* 0x008fe80000100800 */
[----:B------:R-:W3:Y:S01]  /*1dcc0*/  LDL.LU.64 R50, [R1+0x1700] ;  /* 0x0017000001327983 */ /* 0x000ee20000300a00 */
[----:B-1----:R-:W-:-:S05]  /*1dcd0*/  MOV R0, R45 ;  /* 0x0000002d00007202 */ /* 0x002fca0000000f00 */
[----:B------:R1:W-:Y:S04]  /*1dce0*/  STL [R1+0x1698], R0 ;  /* 0x0016980001007387 */ /* 0x0003e80000100800 */
[----:B----4-:R4:W-:Y:S01]  /*1dcf0*/  STL [R1+0x16a4], R36 ;  /* 0x0016a42401007387 */ /* 0x0109e20000100800 */
[----:B-1----:R-:W-:-:S03]  /*1dd00*/  IMAD.MOV.U32 R0, RZ, RZ, R37 ;  /* 0x000000ffff007224 */ /* 0x002fc600078e0025 */
[----:B----4-:R-:W4:Y:S04]  /*1dd10*/  LDL.LU.64 R36, [R1+0x1708] ;  /* 0x0017080001247983 */ /* 0x010f280000300a00 */
[----:B------:R1:W-:Y:S04]  /*1dd20*/  STL [R1+0x16a0], R0 ;  /* 0x0016a00001007387 */ /* 0x0003e80000100800 */
[----:B-----5:R-:W-:Y:S04]  /*1dd30*/  STL [R1+0x16ac], R46 ;  /* 0x0016ac2e01007387 */ /* 0x020fe80000100800 */
[----:B------:R-:W5:Y:S01]  /*1dd40*/  LDL.LU.64 R44, [R1+0x1750] ;  /* 0x00175000012c7983 */ /* 0x000f620000300a00 */
[----:B-1----:R-:W-:-:S05]  /*1dd50*/  IMAD.MOV.U32 R0, RZ, RZ, R47 ;  /* 0x000000ffff007224 */ /* 0x002fca00078e002f */
[----:B------:R1:W-:Y:S04]  /*1dd60*/  STL [R1+0x16a8], R0 ;  /* 0x0016a80001007387 */ /* 0x0003e80000100800 */
[----:B------:R1:W-:Y:S02]  /*1dd70*/  STL [R1+0x16b4], R38 ;  /* 0x0016b42601007387 */ /* 0x0003e40000100800 */
[----:B-1----:R-:W-:Y:S02]  /*1dd80*/  MOV R0, R39 ;  /* 0x0000002700007202 */ /* 0x002fe40000000f00 */
        /* <DEDUP_REMOVED lines=14> */
[----:B------:R-:W-:Y:S04]  /*1de70*/  STL [R1+0x16d4], R40 ;  /* 0x0016d42801007387 */ /* 0x000fe80000100800 */
[----:B------:R-:W5:Y:S01]  /*1de80*/  LDL.LU.64 R46, [R1+0x1730] ;  /* 0x00173000012e7983 */ /* 0x000f620000300a00 */
[----:B-1----:R-:W-:-:S05]  /*1de90*/  IMAD.MOV.U32 R0, RZ, RZ, R41 ;  /* 0x000000ffff007224 */ /* 0x002fca00078e0029 */
[----:B------:R2:W-:Y:S02]  /*1dea0*/  STL [R1+0x16d0], R0 ;  /* 0x0016d00001007387 */ /* 0x0005e40000100800 */
[----:B--2---:R-:W-:Y:S02]  /*1deb0*/  IMAD.MOV.U32 R0, RZ, RZ, R155 ;  /* 0x000000ffff007224 */ /* 0x004fe400078e009b */
[----:B------:R1:W-:Y:S04]  /*1dec0*/  STL [R1+0x16dc], R154 ;  /* 0x0016dc9a01007387 */ /* 0x0003e80000100800 */
[----:B-1----:R-:W2:Y:S04]  /*1ded0*/  LDL.LU.64 R154, [R1+0x1738] ;  /* 0x00173800019a7983 */ /* 0x002ea80000300a00 */
[----:B------:R1:W-:Y:S04]  /*1dee0*/  STL [R1+0x16d8], R0 ;  /* 0x0016d80001007387 */ /* 0x0003e80000100800 */
[----:B------:R1:W-:Y:S04]  /*1def0*/  STL [R1+0x16e8], R250 ;  /* 0x0016e8fa01007387 */ /* 0x0003e80000100800 */
[----:B------:R-:W2:Y:S01]  /*1df00*/  LDL.LU.64 R40, [R1+0x1740] ;  /* 0x0017400001287983 */ /* 0x000ea20000300a00 */
[----:B-1----:R-:W-:-:S03]  /*1df10*/  MOV R0, R251 ;  /* 0x000000fb00007202 */ /* 0x002fc60000000f00 */
[----:B------:R-:W-:Y:S04]  /*1df20*/  STL [R1+0x16f0], R42 ;  /* 0x0016f02a01007387 */ /* 0x000fe80000100800 */
[----:B------:R1:W-:Y:S04]  /*1df30*/  STL [R1+0x16e4], R0 ;  /* 0x0016e40001007387 */ /* 0x0003e80000100800 */
[----:B------:R-:W2:Y:S01]  /*1df40*/  LDL.LU.64 R250, [R1+0x1748] ;  /* 0x0017480001fa7983 */ /* 0x000ea20000300a00 */
[----:B-1----:R-:W-:-:S03]  /*1df50*/  IMAD.MOV.U32 R0, RZ, RZ, R43 ;  /* 0x000000ffff007224 */ /* 0x002fc600078e002b */
[----:B---3--:R-:W-:Y:S04]  /*1df60*/  STL [R1+0x16f8], R50 ;  /* 0x0016f83201007387 */ /* 0x008fe80000100800 */
[----:B------:R1:W-:Y:S04]  /*1df70*/  STL [R1+0x16ec], R0 ;  /* 0x0016ec0001007387 */ /* 0x0003e80000100800 */
[----:B------:R-:W3:Y:S01]  /*1df80*/  LDL.LU.64 R42, [R1+0xac0] ;  /* 0x000ac000012a7983 */ /* 0x000ee20000300a00 */
[----:B-1----:R-:W-:-:S03]  /*1df90*/  IMAD.MOV.U32 R0, RZ, RZ, R51 ;  /* 0x000000ffff007224 */ /* 0x002fc600078e0033 */
[----:B----4-:R-:W-:Y:S04]  /*1dfa0*/  STL [R1+0x1700], R36 ;  /* 0x0017002401007387 */ /* 0x010fe80000100800 */
[----:B------:R1:W-:Y:S02]  /*1dfb0*/  STL [R1+0x16f4], R0 ;  /* 0x0016f40001007387 */ /* 0x0003e40000100800 */
[----:B-1----:R-:W-:Y:S02]  /*1dfc0*/  MOV R0, R37 ;  /* 0x0000002500007202 */ /* 0x002fe40000000f00 */
[----:B------:R-:W4:Y:S04]  /*1dfd0*/  LDL.LU.64 R36, [R1+0xac8] ;  /* 0x000ac80001247983 */ /* 0x000f280000300a00 */
        /* <DEDUP_REMOVED lines=24> */
[----:B------:R2:W-:Y:S02]  /*1e160*/  STL [R1+0x172c], R0 ;  /* 0x00172c0001007387 */ /* 0x0005e40000100800 */
[----:B--2---:R-:W-:Y:S02]  /*1e170*/  IMAD.MOV.U32 R0, RZ, RZ, R155 ;  /* 0x000000ffff007224 */ /* 0x004fe400078e009b */
[----:B------:R1:W-:Y:S04]  /*1e180*/  STL [R1+0x1738], R154 ;  /* 0x0017389a01007387 */ /* 0x0003e80000100800 */
[----:B------:R-:W-:Y:S04]  /*1e190*/  STL [R1+0x1740], R40 ;  /* 0x0017402801007387 */ /* 0x000fe80000100800 */
[----:B------:R2:W-:Y:S04]  /*1e1a0*/  STL [R1+0x1734], R0 ;  /* 0x0017340001007387 */ /* 0x0005e80000100800 */
[----:B-1----:R-:W5:Y:S01]  /*1e1b0*/  LDL.LU.64 R154, [R1+0x1790] ;  /* 0x00179000019a7983 */ /* 0x002f620000300a00 */
[----:B--2---:R-:W-:-:S03]  /*1e1c0*/  IMAD.MOV.U32 R0, RZ, RZ, R41 ;  /* 0x000000ffff007224 */ /* 0x004fc600078e0029 */
[----:B------:R-:W-:Y:S04]  /*1e1d0*/  STL [R1+0x1748], R250 ;  /* 0x001748fa01007387 */ /* 0x000fe80000100800 */
[----:B------:R1:W-:Y:S04]  /*1e1e0*/  STL [R1+0x173c], R0 ;  /* 0x00173c0001007387 */ /* 0x0003e80000100800 */
[----:B------:R-:W2:Y:S01]  /*1e1f0*/  LDL.LU.64 R40, [R1+0x1798] ;  /* 0x0017980001287983 */ /* 0x000ea20000300a00 */
[----:B-1----:R-:W-:-:S03]  /*1e200*/  MOV R0, R251 ;  /* 0x000000fb00007202 */ /* 0x002fc60000000f00 */
[----:B---3--:R-:W-:Y:S04]  /*1e210*/  STL [R1+0x1750], R42 ;  /* 0x0017502a01007387 */ /* 0x008fe80000100800 */
[----:B------:R1:W-:Y:S04]  /*1e220*/  STL [R1+0x1744], R0 ;  /* 0x0017440001007387 */ /* 0x0003e80000100800 */
[----:B------:R-:W3:Y:S01]  /*1e230*/  LDL.LU.64 R250, [R1+0x17a0] ;  /* 0x0017a00001fa7983 */ /* 0x000ee20000300a00 */
[----:B-1----:R-:W-:-:S03]  /*1e240*/  IMAD.MOV.U32 R0, RZ, RZ, R43 ;  /* 0x000000ffff007224 */ /* 0x002fc600078e002b */
[----:B------:R-:W3:Y:S04]  /*1e250*/  LDL.LU.64 R42, [R1+0x17a8] ;  /* 0x0017a800012a7983 */ /* 0x000ee80000300a00 */
[----:B------:R1:W-:Y:S04]  /*1e260*/  STL [R1+0x174c], R0 ;  /* 0x00174c0001007387 */ /* 0x0003e80000100800 */
[----:B----4-:R4:W-:Y:S01]  /*1e270*/  STL [R1+0x1758], R36 ;  /* 0x0017582401007387 */ /* 0x0109e20000100800 */
[----:B-1----:R-:W-:-:S03]  /*1e280*/  IMAD.MOV.U32 R0, RZ, RZ, R37 ;  /* 0x000000ffff007224 */ /* 0x002fc600078e0025 */
[----:B----4-:R-:W4:Y:S04]  /*1e290*/  LDL.LU.64 R36, [R1+0x17b0] ;  /* 0x0017b00001247983 */ /* 0x010f280000300a00 */
[----:B------:R1:W-:Y:S04]  /*1e2a0*/  STL [R1+0x1754], R0 ;  /* 0x0017540001007387 */ /* 0x0003e80000100800 */
[----:B-----5:R-:W-:Y:S04]  /*1e2b0*/  STL [R1+0x1760], R44 ;  /* 0x0017602c01007387 */ /* 0x020fe80000100800 */
        /* <DEDUP_REMOVED lines=32> */
[----:B---3--:R3:W-:Y:S01]  /*1e4c0*/  STL [R1+0x17a0], R250 ;  /* 0x0017a0fa01007387 */ /* 0x0087e20000100800 */
[----:B-1----:R-:W-:-:S03]  /*1e4d0*/  IMAD.MOV.U32 R0, RZ, RZ, R251 ;  /* 0x000000ffff007224 */ /* 0x002fc600078e00fb */
[----:B------:R-:W-:Y:S04]  /*1e4e0*/  STL [R1+0x17a8], R42 ;  /* 0x0017a82a01007387 */ /* 0x000fe80000100800 */
[----:B------:R1:W-:Y:S04]  /*1e4f0*/  STL [R1+0x179c], R0 ;  /* 0x00179c0001007387 */ /* 0x0003e80000100800 */
[----:B---3--:R-:W3:Y:S01]  /*1e500*/  LDL.LU.64 R250, [R1+0x1800] ;  /* 0x0018000001fa7983 */ /* 0x008ee20000300a00 */
[----:B-1----:R-:W-:-:S03]  /*1e510*/  MOV R0, R43 ;  /* 0x0000002b00007202 */ /* 0x002fc60000000f00 */
[----:B----4-:R-:W-:Y:S04]  /*1e520*/  STL [R1+0x17b0], R36 ;  /* 0x0017b02401007387 */ /* 0x010fe80000100800 */
[----:B------:R1:W-:Y:S04]  /*1e530*/  STL [R1+0x17a4], R0 ;  /* 0x0017a40001007387 */ /* 0x0003e80000100800 */
[----:B------:R-:W4:Y:S01]  /*1e540*/  LDL.LU.64 R42, [R1+0x1808] ;  /* 0x00180800012a7983 */ /* 0x000f220000300a00 */
[----:B-1----:R-:W-:-:S03]  /*1e550*/  IMAD.MOV.U32 R0, RZ, RZ, R37 ;  /* 0x000000ffff007224 */ /* 0x002fc600078e0025 */
[----:B-----5:R-:W-:Y:S04]  /*1e560*/  STL [R1+0x17b8], R50 ;  /* 0x0017b83201007387 */ /* 0x020fe80000100800 */
        /* <DEDUP_REMOVED lines=29> */
[----:B--2---:R-:W-:Y:S04]  /*1e740*/  STL [R1+0x17f8], R40 ;  /* 0x0017f82801007387 */ /* 0x004fe80000100800 */
[----:B------:R1:W-:Y:S04]  /*1e750*/  STL [R1+0x17ec], R0 ;  /* 0x0017ec0001007387 */ /* 0x0003e80000100800 */
[----:B------:R-:W2:Y:S04]  /*1e760*/  LDL.LU.64 R154, [R1+0x1840] ;  /* 0x00184000019a7983 */ /* 0x000ea80000300a00 */
[----:B------:R-:W2:Y:S01]  /*1e770*/  LDL.LU.64 R54, [R1+0x1848] ;  /* 0x0018480001367983 */ /* 0x000ea20000300a00 */
[----:B-1----:R-:W-:-:S05]  /*1e780*/  IMAD.MOV.U32 R0, RZ, RZ, R41 ;  /* 0x000000ffff007224 */ /* 0x002fca00078e0029 */
[----:B------:R1:W-:Y:S04]  /*1e790*/  STL [R1+0x17f4], R0 ;  /* 0x0017f40001007387 */ /* 0x0003e80000100800 */
[----:B---3--:R3:W-:Y:S01]  /*1e7a0*/  STL [R1+0x1800], R250 ;  /* 0x001800fa01007387 */ /* 0x0087e20000100800 */
[----:B-1----:R-:W-:-:S03]  /*1e7b0*/  IMAD.MOV.U32 R0, RZ, RZ, R251 ;  /* 0x000000ffff007224 */ /* 0x002fc600078e00fb */
[----:B---3--:R-:W3:Y:S04]  /*1e7c0*/  LDL.LU.64 R250, [R1+0xb08] ;  /* 0x000b080001fa7983 */ /* 0x008ee80000300a00 */
[----:B------:R1:W-:Y:S04]  /*1e7d0*/  STL [R1+0x17fc], R0 ;  /* 0x0017fc0001007387 */ /* 0x0003e80000100800 */
[----:B----4-:R-:W-:Y:S04]  /*1e7e0*/  STL [R1+0x1808], R42 ;  /* 0x0018082a01007387 */ /* 0x010fe80000100800 */
[----:B------:R-:W4:Y:S01]  /*1e7f0*/  LDL.LU.64 R48, [R1+0xb00] ;  /* 0x000b000001307983 */ /* 0x000f220000300a00 */
[----:B-1----:R-:W-:-:S03]  /*1e800*/  MOV R0, R43 ;  /* 0x0000002b00007202 */ /* 0x002fc60000000f00 */
        /* <DEDUP_REMOVED lines=16> */
[----:B------:R1:W-:Y:S04]  /*1e910*/  STL [R1+0x1828], R248 ;  /* 0x001828f801007387 */ /* 0x0003e80000100800 */
[----:B------:R-:W5:Y:S01]  /*1e920*/  LDL.LU.64 R38, [R1+0x1890] ;  /* 0x0018900001267983 */ /* 0x000f620000300a00 */
[----:B-1----:R-:W-:-:S03]  /*1e930*/  IMAD.MOV.U32 R0, RZ, RZ, R249 ;  /* 0x000000ffff007224 */ /* 0x002fc600078e00f9 */
[----:B------:R-:W5:Y:S04]  /*1e940*/  LDL.LU.64 R248, [R1+0x1898] ;  /* 0x0018980001f87983 */ /* 0x000f680000300a00 */
[----:B------:R1:W-:Y:S04]  /*1e950*/  STL [R1+0x1824], R0 ;  /* 0x0018240001007387 */ /* 0x0003e80000100800 */
[----:B------:R1:W-:Y:S02]  /*1e960*/  STL [R1+0x1830], R2 ;  /* 0x0018300201007387 */ /* 0x0003e40000100800 */
[----:B-1----:R-:W-:-:S02]  /*1e970*/  IMAD.MOV.U32 R0, RZ, RZ, R3 ;  /* 0x000000ffff007224 */ /* 0x002fc400078e0003 */
[----:B------:R-:W5:Y:S04]  /*1e980*/  LDL.LU.64 R152, [R1+0x18a0] ;  /* 0x0018a00001987983 */ /* 0x000f680000300a00 */
[----:B------:R-:W-:Y:S04]  /*1e990*/  STL [R1+0x1838], R52 ;  /* 0x0018383401007387 */ /* 0x000fe80000100800 */
[----:B------:R1:W-:Y:S04]  /*1e9a0*/  STL [R1+0x182c], R0 ;  /* 0x00182c0001007387 */ /* 0x0003e80000100800 */
[----:B------:R-:W5:Y:S01]  /*1e9b0*/  LDL.LU.64 R2, [R1+0x18a8] ;  /* 0x0018a80001027983 */ /* 0x000f620000300a00 */
[----:B-1----:R-:W-:-:S03]  /*1e9c0*/  MOV R0, R53 ;  /* 0x0000003500007202 */ /* 0x002fc60000000f00 */
[----:B--2---:R-:W-:Y:S04]  /*1e9d0*/  STL [R1+0x1840], R154 ;  /* 0x0018409a01007387 */ /* 0x004fe80000100800 */
[----:B------:R1:W-:Y:S04]  /*1e9e0*/  STL [R1+0x1834], R0 ;  /* 0x0018340001007387 */ /* 0x0003e80000100800 */
[----:B------:R-:W-:Y:S01]  /*1e9f0*/  STL [R1+0x1848], R54 ;  /* 0x0018483601007387 */ /* 0x000fe20000100800 */
[----:B-1----:R-:W-:-:S05]  /*1ea00*/  IMAD.MOV.U32 R0, RZ, RZ, R155 ;  /* 0x000000ffff007224 */ /* 0x002fca00078e009b */
[----:B------:R1:W-:Y:S04]  /*1ea10*/  STL [R1+0x183c], R0 ;  /* 0x00183c0001007387 */ /* 0x0003e80000100800 */
[----:B------:R-:W2:Y:S01]  /*1ea20*/  LDL.LU.64 R154, [R1+0x18b0] ;  /* 0x0018b000019a7983 */ /* 0x000ea20000300a00 */
[----:B-1----:R-:W-:-:S03]  /*1ea30*/  IMAD.MOV.U32 R0, RZ, RZ, R55 ;  /* 0x000000ffff007224 */ /* 0x002fc600078e0037 */
[----:B---3--:R-:W-:Y:S04]  /*1ea40*/  STL [R1+0x1850], R250 ;  /* 0x001850fa01007387 */ /* 0x008fe80000100800 */
[----:B------:R1:W-:Y:S02]  /*1ea50*/  STL [R1+0x1844], R0 ;  /* 0x0018440001007387 */ /* 0x0003e40000100800 */
[----:B-1----:R-:W-:Y:S02]  /*1ea60*/  MOV R0, R251 ;  /* 0x000000fb00007202 */ /* 0x002fe40000000f00 */
[----:B----4-:R-:W-:Y:S04]  /*1ea70*/  STL [R1+0x1858], R48 ;  /* 0x0018583001007387 */ /* 0x010fe80000100800 */
[----:B------:R1:W-:Y:S04]  /*1ea80*/  STL [R1+0x184c], R0 ;  /* 0x00184c0001007387 */ /* 0x0003e80000100800 */
[----:B------:R-:W3:Y:S01]  /*1ea90*/  LDL.LU.64 R250, [R1+0x1c98] ;  /* 0x001c980001fa7983 */ /* 0x000ee20000300a00 */
[----:B-1----:R-:W-:-:S03]  /*1eaa0*/  IMAD.MOV.U32 R0, RZ, RZ, R49 ;  /* 0x000000ffff007224 */ /* 0x002fc600078e0031 */
[----:B-----5:R-:W-:Y:S04]  /*1eab0*/  STL [R1+0x1860], R50 ;  /* 0x0018603201007387 */ /* 0x020fe80000100800 */
[----:B------:R1:W-:Y:S04]  /*1eac0*/  STL [R1+0x1854], R0 ;  /* 0x0018540001007387 */ /* 0x0003e80000100800 */
[----:B------:R-:W-:Y:S01]  /*1ead0*/  STL [R1+0x1868], R44 ;  /* 0x0018682c01007387 */ /* 0x000fe20000100800 */
[----:B-1----:R-:W-:-:S05]  /*1eae0*/  IMAD.MOV.U32 R0, RZ, RZ, R51 ;  /* 0x000000ffff007224 */ /* 0x002fca00078e0033 */
[----:B------:R1:W-:Y:S02]  /*1eaf0*/  STL [R1+0x185c], R0 ;  /* 0x00185c0001007387 */ /* 0x0003e40000100800 */
[----:B-1----:R-:W-:Y:S02]  /*1eb00*/  MOV R0, R45 ;  /* 0x0000002d00007202 */ /* 0x002fe40000000f00 */
[----:B------:R-:W-:Y:S04]  /*1eb10*/  STL [R1+0x1870], R46 ;  /* 0x0018702e01007387 */ /* 0x000fe80000100800 */
        /* <DEDUP_REMOVED lines=15> */
[----:B------:R1:W-:Y:S02]  /*1ec10*/  STL [R1+0x188c], R0 ;  /* 0x00188c0001007387 */ /* 0x0003e40000100800 */
[----:B-1----:R-:W-:Y:S02]  /*1ec20*/  MOV R0, R249 ;  /* 0x000000f900007202 */ /* 0x002fe40000000f00 */
[----:B------:R-:W1:Y:S01]  /*1ec30*/  S2R R249, SR_TID.X ;  /* 0x0000000000f97919 */ /* 0x000e620000002100 */
[----:B------:R-:W-:Y:S04]  /*1ec40*/  STL [R1+0x18a0], R152 ;  /* 0x0018a09801007387 */ /* 0x000fe80000100800 */
[----:B------:R4:W-:Y:S02]  /*1ec50*/  STL [R1+0x1894], R0 ;  /* 0x0018940001007387 */ /* 0x0009e40000100800 */
[----:B----4-:R-:W-:Y:S01]  /*1ec60*/  IMAD.MOV.U32 R0, RZ, RZ, R153 ;  /* 0x000000ffff007224 */ /* 0x010fe200078e0099 */
[C---:B-1----:R-:W-:Y:S01]  /*1ec70*/  SHF.L.U32 R252, R249.reuse, 0x1, RZ ;  /* 0x00000001f9fc7819 */ /* 0x042fe200000006ff */
[----:B------:R-:W-:Y:S04]  /*1ec80*/  STL [R1+0x18a8], R2 ;  /* 0x0018a80201007387 */ /* 0x000fe80000100800 */
[----:B------:R1:W-:Y:S02]  /*1ec90*/  STL [R1+0x189c], R0 ;  /* 0x00189c0001007387 */ /* 0x0003e40000100800 */
[----:B-1----:R-:W-:Y:S01]  /*1eca0*/  IMAD.MOV.U32 R0, RZ, RZ, R3 ;  /* 0x000000ffff007224 */ /* 0x002fe200078e0003 */
[----:B------:R-:W-:-:S02]  /*1ecb0*/  LOP3.LUT R2, R249, 0x7, RZ, 0xc0, !PT ;  /* 0x00000007f9027812 */ /* 0x000fc400078ec0ff */
[----:B------:R-:W-:Y:S02]  /*1ecc0*/  LOP3.LUT R3, R249, 0x3, RZ, 0xc0, !PT ;  /* 0x00000003f9037812 */ /* 0x000fe400078ec0ff */
[----:B------:R1:W-:Y:S01]  /*1ecd0*/  STL [R1+0x18a4], R0 ;  /* 0x0018a40001007387 */ /* 0x0003e20000100800 */
[----:B------:R-:W-:Y:S02]  /*1ece0*/  IMAD R2, R2, 0x110, RZ ;  /* 0x0000011002027824 */ /* 0x000fe400078e02ff */
[----:B------:R-:W-:Y:S01]  /*1ecf0*/  IMAD R3, R3, 0x820, RZ ;  /* 0x0000082003037824 */ /* 0x000fe200078e02ff */
[----:B-1----:R-:W-:Y:S01]  /*1ed00*/  LOP3.LUT R0, R252, 0x40, RZ, 0xc0, !PT ;  /* 0x00000040fc007812 */ /* 0x002fe200078ec0ff */
[----:B--2---:R-:W-:Y:S01]  /*1ed10*/  IMAD.MOV.U32 R6, RZ, RZ, R155 ;  /* 0x000000ffff067224 */ /* 0x004fe200078e009b */
[----:B------:R-:W-:Y:S02]  /*1ed20*/  STL [R1+0x18b0], R154 ;  /* 0x0018b09a01007387 */ /* 0x000fe40000100800 */
[----:B------:R-:W-:-:S02]  /*1ed30*/  LOP3.LUT R0, R0, 0x1c, R249, 0xf8, !PT ;  /* 0x0000001c00007812 */ /* 0x000fc400078ef8f9 */
[----:B------:R3:W-:Y:S01]  /*1ed40*/  STL [R1+0x18ac], R6 ;  /* 0x0018ac0601007387 */ /* 0x0007e20000100800 */
[----:B------:R-:W-:Y:S02]  /*1ed50*/  LOP3.LUT R252, R2, 0x30, R252, 0x78, !PT ;  /* 0x0000003002fc7812 */ /* 0x000fe400078e78fc */
[----:B------:R-:W-:Y:S01]  /*1ed60*/  LOP3.LUT R0, R3, R0, RZ, 0x3c, !PT ;  /* 0x0000000003007212 */ /* 0x000fe200078e3cff */
[----:B---3--:R-:W-:Y:S01]  /*1ed70*/  IMAD.MOV.U32 R6, RZ, RZ, R251 ;  /* 0x000000ffff067224 */ /* 0x008fe200078e00fb */
[----:B------:R-:W-:Y:S04]  /*1ed80*/  STL [R1+0x18b8], R250 ;  /* 0x0018b8fa01007387 */ /* 0x000fe80000100800 */
[----:B------:R1:W-:Y:S04]  /*1ed90*/  STL [R1+0x18b4], R6 ;  /* 0x0018b40601007387 */ /* 0x0003e80000100800 */
[----:B------:R-:W2:Y:S04]  /*1eda0*/  LDL.LU.64 R2, [R1+0x1d28] ;  /* 0x001d280001027983 */ /* 0x000ea80000300a00 */
[----:B-1----:R-:W3:Y:S04]  /*1edb0*/  LDL.LU.64 R6, [R1+0x1d20] ;  /* 0x001d200001067983 */ /* 0x002ee80000300a00 */
[----:B--2---:R1:W-:Y:S04]  /*1edc0*/  STL.64 [R1+0xd38], R2 ;  /* 0x000d380201007387 */ /* 0x0043e80000100a00 */
[----:B-1----:R-:W2:Y:S04]  /*1edd0*/  LDL.LU.64 R2, [R1+0x1d18] ;  /* 0x001d180001027983 */ /* 0x002ea80000300a00 */
[----:B---3--:R1:W-:Y:S04]  /*1ede0*/  STL.64 [R1+0xd30], R6 ;  /* 0x000d300601007387 */ /* 0x0083e80000100a00 */
        /* <DEDUP_REMOVED lines=44> */
[----:B------:R-:W-:Y:S04]  /*1f0b0*/  STL.64 [R1+0xc70], R24 ;  /* 0x000c701801007387 */ /* 0x000fe80000100a00 */
[----:B--2---:R2:W-:Y:S04]  /*1f0c0*/  STL.64 [R1+0xc78], R2 ;  /* 0x000c780201007387 */ /* 0x0045e80000100a00 */
[----:B-1----:R-:W3:Y:S04]  /*1f0d0*/  LDL.LU.64 R6, [R1+0x1f28] ;  /* 0x001f280001067983 */ /* 0x002ee80000300a00 */
[----:B--2---:R-:W2:Y:S04]  /*1f0e0*/  LDL.LU.64 R2, [R1+0x1f20] ;  /* 0x001f200001027983 */ /* 0x004ea80000300a00 */
        /* <DEDUP_REMOVED lines=122> */
[----:B--2---:R1:W-:Y:S02]  /*1f890*/  STL.64 [R1+0xa80], R2 ;  /* 0x000a800201007387 */ /* 0x0043e40000100a00 */
[----:B-1----:R-:W-:Y:S01]  /*1f8a0*/  MOV R2, R4 ;  /* 0x0000000400027202 */ /* 0x002fe20000000f00 */
[----:B------:R-:W-:Y:S01]  /*1f8b0*/  IMAD.MOV.U32 R3, RZ, RZ, R5 ;  /* 0x000000ffff037224 */ /* 0x000fe200078e0005 */
[----:B---3--:R1:W-:Y:S04]  /*1f8c0*/  STL.64 [R1+0xb30], R6 ;  /* 0x000b300601007387 */ /* 0x0083e80000100a00 */
[----:B------:R1:W-:Y:S04]  /*1f8d0*/  STL.64 [R1+0xa78], R2 ;  /* 0x000a780201007387 */ /* 0x0003e80000100a00 */
        /* <DEDUP_REMOVED lines=327> */
[----:B------:R1:W-:Y:S01]  /*20d50*/  STL [R1+0x2c], RZ ;  /* 0x00002cff01007387 */ /* 0x0003e20000100800 */
[----:B------:R-:W-:-:S02]  /*20d60*/  USHF.R.S32.HI UR10, URZ, 0x1f, UR7 ;  /* 0x0000001fff0a7899 */ /* 0x000fc40008011407 */
[----:B------:R-:W-:Y:S02]  /*20d70*/  USHF.R.S32.HI UR12, URZ, 0x1f, UR8 ;  /* 0x0000001fff0c7899 */ /* 0x000fe40008011408 */
[----:B------:R-:W-:Y:S02]  /*20d80*/  ULEA.HI UR10, UR10, UR7, URZ, 0x6 ;  /* 0x000000070a0a7291 */ /* 0x000fe4000f8f30ff */
[----:B------:R-:W-:Y:S01]  /*20d90*/  USHF.R.S32.HI UR17, URZ, 0x1f, UR9 ;  /* 0x0000001fff117899 */ /* 0x000fe20008011409 */
[----:B------:R-:W-:Y:S01]  /*20da0*/  CS2R R196, SRZ ;  /* 0x0000000000c47805 */ /* 0x000fe2000001ff00 */
[----:B------:R-:W-:Y:S01]  /*20db0*/  USHF.L.U32 UR13, UR8, 0x2, URZ ;  /* 0x00000002080d7899 */ /* 0x000fe200080006ff */
        /* <DEDUP_REMOVED lines=86> */
[----:B------:R-:W-:Y:S01]  /*21320*/  CS2R R38, SRZ ;  /* 0x0000000000267805 */ /* 0x000fe2000001ff00 */
[----:B------:R-:W-:Y:S01]  /*21330*/  USHF.L.U64.HI UR7, UR8, 0x2, UR12 ;  /* 0x0000000208077899 */ /* 0x000fe2000801020c */
[----:B------:R-:W-:-:S02]  /*21340*/  CS2R R152, SRZ ;  /* 0x0000000000987805 */ /* 0x000fc4000001ff00 */
[----:B------:R-:W-:Y:S02]  /*21350*/  CS2R R154, SRZ ;  /* 0x00000000009a7805 */ /* 0x000fe4000001ff00 */
[----:B------:R-:W-:Y:S02]  /*21360*/  CS2R R248, SRZ ;  /* 0x0000000000f87805 */ /* 0x000fe4000001ff00 */
[----:B------:R-:W-:Y:S01]  /*21370*/  CS2R R250, SRZ ;  /* 0x0000000000fa7805 */ /* 0x000fe2000001ff00 */
[----:B------:R-:W-:Y:S02]  /*21380*/  USHF.L.U32 UR16, UR9, 0x2, URZ ;  /* 0x0000000209107899 */ /* 0x000fe400080006ff */
[----:B------:R-:W-:Y:S02]  /*21390*/  USHF.L.U64.HI UR8, UR9, 0x2, UR17 ;  /* 0x0000000209087899 */ /* 0x000fe40008010211 */
[----:B------:R-:W-:Y:S01]  /*213a0*/  USHF.R.S32.HI UR9, URZ, 0x6, UR10 ;  /* 0x00000006ff097899 */ /* 0x000fe2000801140a */
[----:B------:R-:W-:Y:S01]  /*213b0*/  UMOV UR4, URZ ;  /* 0x000000ff00047c82 */ /* 0x000fe20008000000 */
[----:B------:R-:W-:Y:S01]  /*213c0*/  UMOV UR11, 0x1 ;  /* 0x00000001000b7882 */ /* 0x000fe20000000000 */
[----:B-1----:R-:W-:-:S09]  /*213d0*/  UMOV UR10, 0xffffffff ;  /* 0xffffffff000a7882 */ /* 0x002fd20000000000 */
.L_x_1:
[----:B------:R-:W2:Y:S01]  /*213e0*/  LDL.LU.64 R100, [R1+0x620] ;  /* 0x0006200001647983 */ /* 0x000ea20000300a00 */
[----:B------:R-:W-:-:S04]  /*213f0*/  DEPBAR.LE SB0, 0x2 ;  /* 0x000080800000791a */ /* 0x000fc80000000000 */
[----:B------:R-:W2:Y:S04]  /*21400*/  LDL.LU.64 R102, [R1+0x628] ;  /* 0x0006280001667983 */ /* 0x000ea80000300a00 */
[----:B------:R-:W3:Y:S04]  /*21410*/  LDL.LU.64 R92, [R1+0x610] ;  /* 0x00061000015c7983 */ /* 0x000ee80000300a00 */
[----:B------:R-:W3:Y:S01]  /*21420*/  LDL.LU.64 R94, [R1+0x618] ;  /* 0x00061800015e7983 */ /* 0x000ee20000300a00 */
[----:B------:R-:W-:Y:S01]  /*21430*/  UIADD3 UR10, UPT, UPT, UR10, 0x1, URZ ;  /* 0x000000010a0a7890 */ /* 0x000fe2000fffe0ff */
[----:B------:R-:W-:-:S02]  /*21440*/  LOP3.LUT R2, R0, 0x20, RZ, 0x3c, !PT ;  /* 0x0000002000027812 */ /* 0x000fc400078e3cff */
[----:B------:R-:W4:Y:S01]  /*21450*/  LDL.LU.64 R96, [R1+0x600] ;  /* 0x0006000001607983 */ /* 0x000f220000300a00 */
[----:B------:R-:W-:-:S03]  /*21460*/  UISETP.GT.AND UP0, UPT, UR10, 0x1, UPT ;  /* 0x000000010a00788c */ /* 0x000fc6000bf04270 */
[----:B------:R-:W4:Y:S01]  /*21470*/  LDL.LU.64 R98, [R1+0x608] ;  /* 0x0006080001627983 */ /* 0x000f220000300a00 */
[----:B------:R-:W-:-:S03]  /*21480*/  USEL UR10, UR10, URZ, !UP0 ;  /* 0x000000ff0a0a7287 */ /* 0x000fc6000c000000 */
[----:B------:R-:W-:Y:S01]  /*21490*/  STL.64 [R1+0x2bb8], R250 ;  /* 0x002bb8fa01007387 */ /* 0x000fe20000100a00 */
[----:B------:R-:W-:Y:S02]  /*214a0*/  ULEA UR12, UR10, UR5, 0x11 ;  /* 0x000000050a0c7291 */ /* 0x000fe4000f8e88ff */
[----:B------:R-:W-:Y:S01]  /*214b0*/  ULEA UR17, UR10, UR5, 0xe ;  /* 0x000000050a117291 */ /* 0x000fe2000f8e70ff */
[----:B------:R-:W-:Y:S06]  /*214c0*/  BAR.SYNC.DEFER_BLOCKING 0x0 ;  /* 0x0000000000007b1d */ /* 0x000fec0000010000 */
[----:B------:R-:W-:Y:S04]  /*214d0*/  STL.64 [R1+0x2bb0], R248 ;  /* 0x002bb0f801007387 */ /* 0x000fe80000100a00 */
[----:B------:R-:W-:Y:S04]  /*214e0*/  LDS R76, [R0+UR12] ;  /* 0x0000000c004c7984 */ /* 0x000fe80008000800 */
[----:B------:R-:W-:Y:S04]  /*214f0*/  LDS R78, [R0+UR12+0x2000] ;  /* 0x0020000c004e7984 */ /* 0x000fe80008000800 */
[----:B------:R-:W-:Y:S04]  /*21500*/  LDS R77, [R2+UR12] ;  /* 0x0000000c024d7984 */ /* 0x000fe80008000800 */
[----:B------:R-:W-:Y:S04]  /*21510*/  LDS R79, [R2+UR12+0x2000] ;  /* 0x0020000c024f7984 */ /* 0x000fe80008000800 */
[----:B-----5:R-:W1:Y:S04]  /*21520*/  LDSM.16.M88.4 R4, [R252+UR17+0x40000] ;  /* 0x04000011fc04783b */ /* 0x020e680008000200 */
[----:B------:R-:W1:Y:S04]  /*21530*/  LDSM.16.M88.4 R8, [R252+UR17+0x40800] ;  /* 0x04080011fc08783b */ /* 0x000e680008000200 */
[----:B------:R-:W1:Y:S04]  /*21540*/  LDSM.16.M88.4 R32, [R252+UR17+0x41000] ;  /* 0x04100011fc20783b */ /* 0x000e680008000200 */
[----:B------:R-:W1:Y:S04]  /*21550*/  LDSM.16.M88.4 R28, [R252+UR17+0x41800] ;  /* 0x04180011fc1c783b */ /* 0x000e680008000200 */
[----:B------:R-:W1:Y:S04]  /*21560*/  LDSM.16.M88.4 R24, [R252+UR17+0x42000] ;  /* 0x04200011fc18783b */ /* 0x000e680008000200 */
[----:B------:R-:W1:Y:S04]  /*21570*/  LDSM.16.M88.4 R20, [R252+UR17+0x42800] ;  /* 0x04280011fc14783b */ /* 0x000e680008000200 */
[----:B------:R-:W1:Y:S04]  /*21580*/  LDSM.16.M88.4 R16, [R252+UR17+0x43000] ;  /* 0x04300011fc10783b */ /* 0x000e680008000200 */
[----:B------:R-:W1:Y:S04]  /*21590*/  LDSM.16.M88.4 R12, [R252+UR17+0x43800] ;  /* 0x04380011fc0c783b */ /* 0x000e680008000200 */
[----:B------:R-:W-:Y:S04]  /*215a0*/  LDS R80, [R0+UR12+0x80] ;  /* 0x0000800c00507984 */ /* 0x000fe80008000800 */
[----:B------:R-:W-:Y:S04]  /*215b0*/  LDS R82, [R0+UR12+0x2080] ;  /* 0x0020800c00527984 */ /* 0x000fe80008000800 */
[----:B-1----:R-:W-:Y:S04]  /*215c0*/  STL [R1+0x2a84], R6 ;  /* 0x002a840601007387 */ /* 0x002fe80000100800 */
        /* <DEDUP_REMOVED lines=14> */
[----:B------:R1:W-:Y:S04]  /*216b0*/  STL [R1+0x2ab8], R15 ;  /* 0x002ab80f01007387 */ /* 0x0003e80000100800 */
[----:B------:R-:W-:Y:S04]  /*216c0*/  STL [R1+0x28b0], R252 ;  /* 0x0028b0fc01007387 */ /* 0x000fe80000100800 */
[----:B------:R-:W-:Y:S04]  /*216d0*/  LDS R81, [R2+UR12+0x80] ;  /* 0x0000800c02517984 */ /* 0x000fe80008000800 */
[----:B------:R-:W1:Y:S04]  /*216e0*/  LDS R83, [R2+UR12+0x2080] ;  /* 0x0020800c02537984 */ /* 0x000e680008000800 */
[----:B------:R-:W-:Y:S04]  /*216f0*/  LDS R84, [R0+UR12+0x100] ;  /* 0x0001000c00547984 */ /* 0x000fe80008000800 */
[----:B------:R-:W-:Y:S04]  /*21700*/  LDS R86, [R0+UR12+0x2100] ;  /* 0x0021000c00567984 */ /* 0x000fe80008000800 */
[----:B------:R-:W-:Y:S04]  /*21710*/  LDS R85, [R2+UR12+0x100] ;  /* 0x0001000c02557984 */ /* 0x000fe80008000800 */
[----:B------:R-:W1:Y:S04]  /*21720*/  LDS R87, [R2+UR12+0x2100] ;  /* 0x0021000c02577984 */ /* 0x000e680008000800 */
[----:B------:R-:W-:Y:S04]  /*21730*/  LDS R88, [R0+UR12+0x180] ;  /* 0x0001800c00587984 */ /* 0x000fe80008000800 */
[----:B------:R-:W-:Y:S04]  /*21740*/  LDS R90, [R0+UR12+0x2180] ;  /* 0x0021800c005a7984 */ /* 0x000fe80008000800 */
[----:B------:R-:W-:Y:S04]  /*21750*/  LDS R89, [R2+UR12+0x180] ;  /* 0x0001800c02597984 */ /* 0x000fe80008000800 */
[----:B------:R-:W1:Y:S01]  /*21760*/  LDS R91, [R2+UR12+0x2180] ;  /* 0x0021800c025b7984 */ /* 0x000e620008000800 */
[C---:B--2---:R-:W-:Y:S08]  /*21770*/  HMMA.1688.F32.TF32 R100, R76.reuse, R4, R100 ;  /* 0x000000044c64723c */ /* 0x044ff00000081064 */
[----:B---3--:R-:W-:Y:S11]  /*21780*/  HMMA.1688.F32.TF32 R92, R76, R8, R92 ;  /* 0x000000084c5c723c */ /* 0x008ff6000008105c */
[----:B------:R-:W-:Y:S04]  /*21790*/  STL.64 [R1+0x620], R100 ;  /* 0x0006206401007387 */ /* 0x000fe80000100a00 */
[----:B------:R-:W-:Y:S04]  /*217a0*/  STL.64 [R1+0x628], R102 ;  /* 0x0006286601007387 */ /* 0x000fe80000100a00 */
[----:B-1----:R-:W-:Y:S01]  /*217b0*/  IMAD.MOV.U32 R15, RZ, RZ, R92 ;  /* 0x000000ffff0f7224 */ /* 0x002fe200078e005c */
[----:B------:R-:W-:Y:S01]  /*217c0*/  MOV R18, R93 ;  /* 0x0000005d00127202 */ /* 0x000fe20000000f00 */
[----:B------:R-:W-:Y:S01]  /*217d0*/  IMAD.MOV.U32 R19, RZ, RZ, R94 ;  /* 0x000000ffff137224 */ /* 0x000fe200078e005e */
[----:B------:R-:W2:Y:S01]  /*217e0*/  LDL.LU.64 R92, [R1+0x5f0] ;  /* 0x0005f000015c7983 */ /* 0x000ea20000300a00 */
[----:B------:R-:W-:-:S03]  /*217f0*/  IMAD.MOV.U32 R22, RZ, RZ, R95 ;  /* 0x000000ffff167224 */ /* 0x000fc600078e005f */
[----:B------:R-:W2:Y:S01]  /*21800*/  LDL.LU.64 R94, [R1+0x5f8] ;  /* 0x0005f800015e7983 */ /* 0x000ea20000300a00 */
[C---:B----4-:R-:W-:Y:S03]  /*21810*/  HMMA.1688.F32.TF32 R96, R76.reuse, R32, R96 ;  /* 0x000000204c60723c */ /* 0x050fe60000081060 */
[----:B------:R-:W-:Y:S04]  /*21820*/  STL [R1+0x2acc], R22 ;  /* 0x002acc1601007387 */ /* 0x000fe80000100800 */
[----:B------:R1:W-:Y:S04]  /*21830*/  STL [R1+0x2ac8], R19 ;  /* 0x002ac81301007387 */ /* 0x0003e80000100800 */
[----:B------:R3:W-:Y:S04]  /*21840*/  STL [R1+0x2ac4], R18 ;  /* 0x002ac41201007387 */ /* 0x0007e80000100800 */
[----:B------:R4:W-:Y:S04]  /*21850*/  STL [R1+0x2ac0], R15 ;  /* 0x002ac00f01007387 */ /* 0x0009e80000100800 */
[----:B------:R-:W-:Y:S01]  /*21860*/  MOV R31, R96 ;  /* 0x00000060001f7202 */ /* 0x000fe20000000f00 */
[----:B------:R-:W-:Y:S01]  /*21870*/  IMAD.MOV.U32 R34, RZ, RZ, R97 ;  /* 0x000000ffff227224 */ /* 0x000fe200078e0061 */
[----:B------:R-:W-:Y:S01]  /*21880*/  MOV R10, R99 ;  /* 0x00000063000a7202 */ /* 0x000fe20000000f00 */
[----:B------:R-:W-:Y:S01]  /*21890*/  IMAD.MOV.U32 R35, RZ, RZ, R98 ;  /* 0x000000ffff237224 */ /* 0x000fe200078e0062 */
[----:B------:R-:W3:Y:S04]  /*218a0*/  LDL.LU.64 R96, [R1+0x5e0] ;  /* 0x0005e00001607983 */ /* 0x000ee80000300a00 */
[----:B------:R-:W3:Y:S04]  /*218b0*/  LDL.LU.64 R98, [R1+0x5e8] ;  /* 0x0005e80001627983 */ /* 0x000ee80000300a00 */
[----:B------:R-:W-:Y:S04]  /*218c0*/  STL [R1+0x2adc], R10 ;  /* 0x002adc0a01007387 */ /* 0x000fe80000100800 */
[----:B------:R1:W-:Y:S04]  /*218d0*/  STL [R1+0x2ad8], R35 ;  /* 0x002ad82301007387 */ /* 0x0003e80000100800 */
[----:B------:R1:W-:Y:S04]  /*218e0*/  STL [R1+0x2ad4], R34 ;  /* 0x002ad42201007387 */ /* 0x0003e80000100800 */
[----:B------:R1:W-:Y:S01]  /*218f0*/  STL [R1+0x2ad0], R31 ;  /* 0x002ad01f01007387 */ /* 0x0003e20000100800 */
[----:B--2---:R-:W-:-:S15]  /*21900*/  HMMA.1688.F32.TF32 R92, R76, R28, R92 ;  /* 0x0000001c4c5c723c */ /* 0x004fde000008105c */
[----:B------:R-:W-:-:S04]  /*21910*/  NOP ;  /* 0x0000000000007918 */ /* 0x000fc80000000000 */
[----:B------:R-:W-:Y:S01]  /*21920*/  IMAD.MOV.U32 R23, RZ, RZ, R92 ;  /* 0x000000ffff177224 */ /* 0x000fe200078e005c */
[----:B------:R-:W-:Y:S01]  /*21930*/  MOV R27, R94 ;  /* 0x0000005e001b7202 */ /* 0x000fe20000000f00 */
[----:B------:R-:W-:Y:S02]  /*21940*/  IMAD.MOV.U32 R26, RZ, RZ, R93 ;  /* 0x000000ffff1a7224 */ /* 0x000fe400078e005d */
[----:B------:R-:W-:Y:S01]  /*21950*/  IMAD.MOV.U32 R30, RZ, RZ, R95 ;  /* 0x000000ffff1e7224 */ /* 0x000fe200078e005f */
[----:B------:R-:W2:Y:S04]  /*21960*/  LDL.LU.64 R92, [R1+0x5d0] ;  /* 0x0005d000015c7983 */ /* 0x000ea80000300a00 */
[----:B------:R-:W2:Y:S01]  /*21970*/  LDL.LU.64 R94, [R1+0x5d8] ;  /* 0x0005d800015e7983 */ /* 0x000ea20000300a00 */
[----:B---3--:R-:W-:Y:S03]  /*21980*/  HMMA.1688.F32.TF32 R96, R76, R24, R96 ;  /* 0x000000184c60723c */ /* 0x008fe60000081060 */
[----:B------:R-:W-:Y:S04]  /*21990*/  STL [R1+0x2aec], R30 ;  /* 0x002aec1e01007387 */ /* 0x000fe80000100800 */
[----:B------:R3:W-:Y:S04]  /*219a0*/  STL [R1+0x2ae8], R27 ;  /* 0x002ae81b01007387 */ /* 0x0007e80000100800 */
[----:B------:R2:W-:Y:S04]  /*219b0*/  STL [R1+0x2ae4], R26 ;  /* 0x002ae41a01007387 */ /* 0x0005e80000100800 */
[----:B------:R2:W-:Y:S04]  /*219c0*/  STL [R1+0x2ae0], R23 ;  /* 0x002ae01701007387 */ /* 0x0005e80000100800 */
[----:B-1----:R-:W-:Y:S01]  /*219d0*/  IMAD.MOV.U32 R19, RZ, RZ, R96 ;  /* 0x000000ffff137224 */ /* 0x002fe200078e0060 */
[----:B------:R-:W-:Y:S01]  /*219e0*/  MOV R18, R97 ;  /* 0x0000006100127202 */ /* 0x000fe20000000f00 */
[----:B----4-:R-:W-:Y:S01]  /*219f0*/  IMAD.MOV.U32 R15, RZ, RZ, R98 ;  /* 0x000000ffff0f7224 */ /* 0x010fe200078e0062 */
[----:B------:R-:W4:Y:S01]  /*21a00*/  LDL.LU.64 R96, [R1+0x5c0] ;  /* 0x0005c00001607983 */ /* 0x000f220000300a00 */
[----:B------:R-:W-:-:S03]  /*21a10*/  IMAD.MOV.U32 R14, RZ, RZ, R99 ;  /* 0x000000ffff0e7224 */ /* 0x000fc600078e0063 */
[----:B------:R-:W4:Y:S04]  /*21a20*/  LDL.LU.64 R98, [R1+0x5c8] ;  /* 0x0005c80001627983 */ /* 0x000f280000300a00 */
[----:B------:R-:W-:Y:S04]  /*21a30*/  STL [R1+0x2afc], R14 ;  /* 0x002afc0e01007387 */ /* 0x000fe80000100800 */
[----:B------:R1:W-:Y:S04]  /*21a40*/  STL [R1+0x2af8], R15 ;  /* 0x002af80f01007387 */ /* 0x0003e80000100800 */
[----:B------:R1:W-:Y:S04]  /*21a50*/  STL [R1+0x2af4], R18 ;  /* 0x002af41201007387 */ /* 0x0003e80000100800 */
[----:B------:R1:W-:Y:S01]  /*21a60*/  STL [R1+0x2af0], R19 ;  /* 0x002af01301007387 */ /* 0x0003e20000100800 */
[----:B--2---:R-:W-:-:S15]  /*21a70*/  HMMA.1688.F32.TF32 R92, R76, R20, R92 ;  /* 0x000000144c5c723c */ /* 0x004fde000008105c */
[----:B------:R-:W-:-:S04]  /*21a80*/  NOP ;  /* 0x0000000000007918 */ /* 0x000fc80000000000 */
[----:B------:R-:W-:Y:S01]  /*21a90*/  MOV R35, R92 ;  /* 0x0000005c00237202 */ /* 0x000fe20000000f00 */
[----:B------:R-:W-:Y:S01]  /*21aa0*/  IMAD.MOV.U32 R34, RZ, RZ, R93 ;  /* 0x000000ffff227224 */ /* 0x000fe200078e005d */
[----:B------:R-:W-:Y:S01]  /*21ab0*/  MOV R22, R95 ;  /* 0x0000005f00167202 */ /* 0x000fe20000000f00 */
[----:B------:R-:W-:Y:S01]  /*21ac0*/  IMAD.MOV.U32 R31, RZ, RZ, R94 ;  /* 0x000000ffff1f7224 */ /* 0x000fe200078e005e */
[----:B------:R-:W2:Y:S04]  /*21ad0*/  LDL.LU.64 R92, [R1+0x5b0] ;  /* 0x0005b000015c7983 */ /* 0x000ea80000300a00 */
[----:B------:R-:W2:Y:S04]  /*21ae0*/  LDL.LU.64 R94, [R1+0x5b8] ;  /* 0x0005b800015e7983 */ /* 0x000ea80000300a00 */
[----:B------:R-:W-:Y:S04]  /*21af0*/  STL [R1+0x2b0c], R22 ;  /* 0x002b0c1601007387 */ /* 0x000fe80000100800 */
[----:B------:R-:W-:Y:S04]  /*21b00*/  STL [R1+0x2b08], R31 ;  /* 0x002b081f01007387 */ /* 0x000fe80000100800 */
[----:B------:R-:W-:Y:S04]  /*21b10*/  STL [R1+0x2b04], R34 ;  /* 0x002b042201007387 */ /* 0x000fe80000100800 */
[----:B------:R1:W-:Y:S04]  /*21b20*/  STL [R1+0x2b00], R35 ;  /* 0x002b002301007387 */ /* 0x0003e80000100800 */
[----:B------:R-:W3:Y:S04]  /*21b30*/  LDL.LU.64 R100, [R1+0x7b0] ;  /* 0x0007b00001647983 */ /* 0x000ee80000300a00 */
[----:B------:R-:W3:Y:S01]  /*21b40*/  LDL.LU.64 R102, [R1+0x7b8] ;  /* 0x0007b80001667983 */ /* 0x000ee20000300a00 */
[----:B----4-:R-:W-:-:S15]  /*21b50*/  HMMA.1688.F32.TF32 R96, R76, R16, R96 ;  /* 0x000000104c60723c */ /* 0x010fde0000081060 */
[----:B------:R-:W-:-:S04]  /*21b60*/  NOP ;  /* 0x0000000000007918 */ /* 0x000fc80000000000 */
[----:B------:R-:W-:Y:S01]  /*21b70*/  IMAD.MOV.U32 R3, RZ, RZ, R99 ;  /* 0x000000ffff037224 */ /* 0x000fe200078e0063 */
[----:B------:R-:W-:Y:S01]  /*21b80*/  MOV R7, R98 ;  /* 0x0000006200077202 */ /* 0x000fe20000000f00 */
[----:B------:R-:W-:Y:S02]  /*21b90*/  IMAD.MOV.U32 R6, RZ, RZ, R97 ;  /* 0x000000ffff067224 */ /* 0x000fe400078e0061 */
[----:B------:R-:W-:Y:S01]  /*21ba0*/  IMAD.MOV.U32 R11, RZ, RZ, R96 ;  /* 0x000000ffff0b7224 */ /* 0x000fe200078e0060 */
[----:B------:R-:W-:Y:S04]  /*21bb0*/  STL [R1+0x2b1c], R3 ;  /* 0x002b1c0301007387 */ /* 0x000fe80000100800 */
[----:B------:R4:W-:Y:S04]  /*21bc0*/  STL [R1+0x2b18], R7 ;  /* 0x002b180701007387 */ /* 0x0009e80000100800 */
[----:B------:R1:W-:Y:S04]  /*21bd0*/  STL [R1+0x2b14], R6 ;  /* 0x002b140601007387 */ /* 0x0003e80000100800 */
[----:B------:R1:W-:Y:S04]  /*21be0*/  STL [R1+0x2b10], R11 ;  /* 0x002b100b01007387 */ /* 0x0003e80000100800 */
[----:B------:R-:W4:Y:S04]  /*21bf0*/  LDL.LU.64 R96, [R1+0x7a0] ;  /* 0x0007a00001607983 */ /* 0x000f280000300a00 */
[----:B------:R-:W4:Y:S01]  /*21c00*/  LDL.LU.64 R98, [R1+0x7a8] ;  /* 0x0007a80001627983 */ /* 0x000f220000300a00 */
[----:B--2---:R-:W-:Y:S03]  /*21c10*/  HMMA.1688.F32.TF32 R76, R76, R12, R92 ;  /* 0x0000000c4c4c723c */ /* 0x004fe6000008105c */
[----:B------:R-:W2:Y:S04]  /*21c20*/  LDL.LU.64 R92, [R1+0x790] ;  /* 0x00079000015c7983 */ /* 0x000ea80000300a00 */
[----:B------:R-:W2:-:S12]  /*21c30*/  LDL.LU.64 R94, [R1+0x798] ;  /* 0x00079800015e7983 */ /* 0x000e980000300a00 */
[----:B---3--:R-:W-:Y:S01]  /*21c40*/  IMAD.MOV.U32 R27, RZ, RZ, R76 ;  /* 0x000000ffff1b7224 */ /* 0x008fe200078e004c */
[----:B------:R-:W-:Y:S01]  /*21c50*/  MOV R26, R77 ;  /* 0x0000004d001a7202 */ /* 0x000fe20000000f00 */
[----:B------:R-:W-:Y:S02]  /*21c60*/  IMAD.MOV.U32 R23, RZ, RZ, R78 ;  /* 0x000000ffff177224 */ /* 0x000fe400078e004e */
[----:B------:R-:W-:Y:S02]  /*21c70*/  IMAD.MOV.U32 R10, RZ, RZ, R79 ;  /* 0x000000ffff0a7224 */ /* 0x000fe400078e004f */
[C---:B------:R-:W-:Y:S03]  /*21c80*/  HMMA.1688.F32.TF32 R76, R80.reuse, R4, R100 ;  /* 0x00000004504c723c */ /* 0x040fe60000081064 */
[----:B------:R-:W-:Y:S04]  /*21c90*/  STL [R1+0x2b2c], R10 ;  /* 0x002b2c0a01007387 */ /* 0x000fe80000100800 */
[----:B------:R3:W-:Y:S04]  /*21ca0*/  STL [R1+0x2b28], R23 ;  /* 0x002b281701007387 */ /* 0x0007e80000100800 */
[----:B------:R2:W-:Y:S04]  /*21cb0*/  STL [R1+0x2b24], R26 ;  /* 0x002b241a01007387 */ /* 0x0005e80000100800 */
[----:B------:R2:W-:Y:S04]  /*21cc0*/  STL [R1+0x2b20], R27 ;  /* 0x002b201b01007387 */ /* 0x0005e80000100800 */
[----:B-1----:R-:W-:Y:S01]  /*21cd0*/  MOV R15, R76 ;  /* 0x0000004c000f7202 */ /* 0x002fe20000000f00 */
[----:B------:R-:W-:Y:S01]  /*21ce0*/  IMAD.MOV.U32 R18, RZ, RZ, R77 ;  /* 0x000000ffff127224 */ /* 0x000fe200078e004d */
[----:B------:R-:W-:Y:S01]  /*21cf0*/  MOV R30, R79 ;  /* 0x0000004f001e7202 */ /* 0x000fe20000000f00 */
[----:B------:R-:W-:Y:S01]  /*21d00*/  IMAD.MOV.U32 R19, RZ, RZ, R78 ;  /* 0x000000ffff137224 */ /* 0x000fe200078e004e */
[----:B------:R-:W3:Y:S04]  /*21d10*/  LDL.LU.64 R76, [R1+0x780] ;  /* 0x00078000014c7983 */ /* 0x000ee80000300a00 */
[----:B------:R-:W3:Y:S01]  /*21d20*/  LDL.LU.64 R78, [R1+0x788] ;  /* 0x00078800014e7983 */ /* 0x000ee20000300a00 */
[----:B----4-:R-:W-:Y:S03]  /*21d30*/  HMMA.1688.F32.TF32 R96, R80, R8, R96 ;  /* 0x000000085060723c */ /* 0x010fe60000081060 */
[----:B------:R-:W-:Y:S04]  /*21d40*/  STL [R1+0x2b3c], R30 ;  /* 0x002b3c1e01007387 */ /* 0x000fe80000100800 */
[----:B------:R1:W-:Y:S04]  /*21d50*/  STL [R1+0x2b38], R19 ;  /* 0x002b381301007387 */ /* 0x0003e80000100800 */
[----:B------:R-:W-:Y:S04]  /*21d60*/  STL [R1+0x2b34], R18 ;  /* 0x002b341201007387 */ /* 0x000fe80000100800 */
[----:B------:R4:W-:Y:S04]  /*21d70*/  STL [R1+0x2b30], R15 ;  /* 0x002b300f01007387 */ /* 0x0009e80000100800 */
[----:B------:R-:W-:Y:S01]  /*21d80*/  IMAD.MOV.U32 R14, RZ, RZ, R99 ;  /* 0x000000ffff0e7224 */ /* 0x000fe200078e0063 */
[----:B------:R-:W-:Y:S01]  /*21d90*/  MOV R35, R98 ;  /* 0x0000006200237202 */ /* 0x000fe20000000f00 */
[----:B------:R-:W-:-:S02]  /*21da0*/  IMAD.MOV.U32 R34, RZ, RZ, R97 ;  /* 0x000000ffff227224 */ /* 0x000fc400078e0061 */
[----:B------:R-:W-:Y:S01]  /*21db0*/  IMAD.MOV.U32 R31, RZ, RZ, R96 ;  /* 0x000000ffff1f7224 */ /* 0x000fe200078e0060 */
[----:B------:R-:W-:Y:S04]  /*21dc0*/  STL [R1+0x2b4c], R14 ;  /* 0x002b4c0e01007387 */ /* 0x000fe80000100800 */
[----:B------:R-:W-:Y:S04]  /*21dd0*/  STL [R1+0x2b48], R35 ;  /* 0x002b482301007387 */ /* 0x000fe80000100800 */
[----:B------:R1:W-:Y:S04]  /*21de0*/  STL [R1+0x2b44], R34 ;  /* 0x002b442201007387 */ /* 0x0003e80000100800 */
[----:B------:R1:W-:Y:S01]  /*21df0*/  STL [R1+0x2b40], R31 ;  /* 0x002b401f01007387 */ /* 0x0003e20000100800 */
[----:B--2---:R-:W-:-:S15]  /*21e00*/  HMMA.1688.F32.TF32 R92, R80, R32, R92 ;  /* 0x00000020505c723c */ /* 0x004fde000008105c */
[----:B------:R-:W-:-:S04]  /*21e10*/  NOP ;  /* 0x0000000000007918 */ /* 0x000fc80000000000 */
[----:B------:R-:W-:Y:S01]  /*21e20*/  IMAD.MOV.U32 R7, RZ, RZ, R92 ;  /* 0x000000ffff077224 */ /* 0x000fe200078e005c */
[----:B------:R-:W-:Y:S01]  /*21e30*/  MOV R6, R93 ;  /* 0x0000005d00067202 */ /* 0x000fe20000000f00 */
[----:B------:R-:W-:Y:S01]  /*21e40*/  IMAD.MOV.U32 R11, RZ, RZ, R94 ;  /* 0x000000ffff0b7224 */ /* 0x000fe200078e005e */
[----:B------:R-:W2:Y:S01]  /*21e50*/  LDL.LU.64 R92, [R1+0x770] ;  /* 0x00077000015c7983 */ /* 0x000ea20000300a00 */
[----:B------:R-:W-:-:S03]  /*21e60*/  IMAD.MOV.U32 R22, RZ, RZ, R95 ;  /* 0x000000ffff167224 */ /* 0x000fc600078e005f */
[----:B------:R-:W2:Y:S04]  /*21e70*/  LDL.LU.64 R94, [R1+0x778] ;  /* 0x00077800015e7983 */ /* 0x000ea80000300a00 */
[----:B------:R-:W-:Y:S04]  /*21e80*/  STL [R1+0x2b5c], R22 ;  /* 0x002b5c1601007387 */ /* 0x000fe80000100800 */
[----:B------:R1:W-:Y:S01]  /*21e90*/  STL [R1+0x2b58], R11 ;  /* 0x002b580b01007387 */ /* 0x0003e20000100800 */
[C---:B---3--:R-:W-:Y:S03]  /*21ea0*/  HMMA.1688.F32.TF32 R76, R80.reuse, R28, R76 ;  /* 0x0000001c504c723c */ /* 0x048fe6000008104c */
[----:B------:R3:W-:Y:S04]  /*21eb0*/  STL [R1+0x2b54], R6 ;  /* 0x002b540601007387 */ /* 0x0007e80000100800 */
[----:B------:R1:W-:Y:S04]  /*21ec0*/  STL [R1+0x2b50], R7 ;  /* 0x002b500701007387 */ /* 0x0003e80000100800 */
[----:B------:R-:W3:Y:S04]  /*21ed0*/  LDL.LU.64 R96, [R1+0x760] ;  /* 0x0007600001607983 */ /* 0x000ee80000300a00 */
[----:B------:R-:W3:Y:S04]  /*21ee0*/  LDL.LU.64 R98, [R1+0x768] ;  /* 0x0007680001627983 */ /* 0x000ee80000300a00 */
[----:B------:R-:W-:Y:S01]  /*21ef0*/  MOV R23, R76 ;  /* 0x0000004c00177202 */ /* 0x000fe20000000f00 */
[----:B------:R-:W-:Y:S01]  /*21f00*/  IMAD.MOV.U32 R26, RZ, RZ, R77 ;  /* 0x000000ffff1a7224 */ /* 0x000fe200078e004d */
[----:B------:R-:W-:Y:S01]  /*21f10*/  MOV R3, R79 ;  /* 0x0000004f00037202 */ /* 0x000fe20000000f00 */
[----:B------:R-:W-:Y:S01]  /*21f20*/  IMAD.MOV.U32 R27, RZ, RZ, R78 ;  /* 0x000000ffff1b7224 */ /* 0x000fe200078e004e */
[----:B------:R-:W3:Y:S04]  /*21f30*/  LDL.LU.64 R76, [R1+0x750] ;  /* 0x00075000014c7983 */ /* 0x000ee80000300a00 */
[----:B------:R-:W3:Y:S04]  /*21f40*/  LDL.LU.64 R78, [R1+0x758] ;  /* 0x00075800014e7983 */ /* 0x000ee80000300a00 */
[----:B------:R-:W-:Y:S04]  /*21f50*/  STL [R1+0x2b6c], R3 ;  /* 0x002b6c0301007387 */ /* 0x000fe80000100800 */
[----:B------:R-:W-:Y:S04]  /*21f60*/  STL [R1+0x2b68], R27 ;  /* 0x002b681b01007387 */ /* 0x000fe80000100800 */
[----:B------:R-:W-:Y:S04]  /*21f70*/  STL [R1+0x2b64], R26 ;  /* 0x002b641a01007387 */ /* 0x000fe80000100800 */
[----:B------:R1:W-:Y:S01]  /*21f80*/  STL [R1+0x2b60], R23 ;  /* 0x002b601701007387 */ /* 0x0003e20000100800 */
[----:B--2---:R-:W-:-:S15]  /*21f90*/  HMMA.1688.F32.TF32 R92, R80, R24, R92 ;  /* 0x00000018505c723c */ /* 0x004fde000008105c */
[----:B------:R-:W-:-:S04]  /*21fa0*/  NOP ;  /* 0x0000000000007918 */ /* 0x000fc80000000000 */
[----:B-1----:R-:W-:Y:S01]  /*21fb0*/  IMAD.MOV.U32 R19, RZ, RZ, R92 ;  /* 0x000000ffff137224 */ /* 0x002fe200078e005c */
[----:B----4-:R-:W-:Y:S01]  /*21fc0*/  MOV R15, R94 ;  /* 0x0000005e000f7202 */ /* 0x010fe20000000f00 */
[----:B------:R-:W-:Y:S02]  /*21fd0*/  IMAD.MOV.U32 R18, RZ, RZ, R93 ;  /* 0x000000ffff127224 */ /* 0x000fe400078e005d */
[----:B------:R-:W-:Y:S01]  /*21fe0*/  IMAD.MOV.U32 R10, RZ, RZ, R95 ;  /* 0x000000ffff0a7224 */ /* 0x000fe200078e005f */
[----:B------:R-:W2:Y:S04]  /*21ff0*/  LDL.LU.64 R92, [R1+0x690] ;  /* 0x00069000015c7983 */ /* 0x000ea80000300a00 */
[----:B------:R-:W2:Y:S01]  /*22000*/  LDL.LU.64 R94, [R1+0x698] ;  /* 0x00069800015e7983 */ /* 0x000ea20000300a00 */
[C---:B---3--:R-:W-:Y:S03]  /*22010*/  HMMA.1688.F32.TF32 R96, R80.reuse, R20, R96 ;  /* 0x000000145060723c */ /* 0x048fe60000081060 */
[----:B------:R-:W-:Y:S05]  /*22020*/  STL [R1+0x2b7c], R10 ;  /* 0x002b7c0a01007387 */ /* 0x000fea0000100800 */
[----:B------:R-:W-:Y:S01]  /*22030*/  HMMA.1688.F32.TF32 R76, R80, R16, R76 ;  /* 0x00000010504c723c */ /* 0x000fe2000008104c */
[----:B------:R1:W-:Y:S10]  /*22040*/  STL [R1+0x2b78], R15 ;  /* 0x002b780f01007387 */ /* 0x0003f40000100800 */
[----:B------:R-:W-:Y:S01]  /*22050*/  IMAD.MOV.U32 R30, RZ, RZ, R99 ;  /* 0x000000ffff1e7224 */ /* 0x000fe200078e0063 */
[----:B------:R-:W-:Y:S01]  /*22060*/  MOV R34, R97 ;  /* 0x0000006100227202 */ /* 0x000fe20000000f00 */
[----:B------:R-:W-:Y:S01]  /*22070*/  IMAD.MOV.U32 R31, RZ, RZ, R98 ;  /* 0x000000ffff1f7224 */ /* 0x000fe200078e0062 */
[----:B------:R3:W-:Y:S01]  /*22080*/  STL [R1+0x2b74], R18 ;  /* 0x002b741201007387 */ /* 0x0007e20000100800 */
[----:B------:R-:W-:-:S03]  /*22090*/  IMAD.MOV.U32 R35, RZ, RZ, R96 ;  /* 0x000000ffff237224 */ /* 0x000fc600078e0060 */
[----:B------:R4:W-:Y:S04]  /*220a0*/  STL [R1+0x2b70], R19 ;  /* 0x002b701301007387 */ /* 0x0009e80000100800 */
[----:B------:R-:W-:Y:S04]  /*220b0*/  STL [R1+0x2b8c], R30 ;  /* 0x002b8c1e01007387 */ /* 0x000fe80000100800 */
[----:B------:R-:W-:Y:S01]  /*220c0*/  STL [R1+0x2b88], R31 ;  /* 0x002b881f01007387 */ /* 0x000fe20000100800 */
[----:B------:R-:W-:Y:S01]  /*220d0*/  MOV R11, R76 ;  /* 0x0000004c000b7202 */ /* 0x000fe20000000f00 */
[----:B------:R-:W-:-:S02]  /*220e0*/  IMAD.MOV.U32 R6, RZ, RZ, R77 ;  /* 0x000000ffff067224 */ /* 0x000fc400078e004d */
[----:B------:R-:W-:Y:S01]  /*220f0*/  STL [R1+0x2b84], R34 ;  /* 0x002b842201007387 */ /* 0x000fe20000100800 */
[----:B------:R-:W-:Y:S01]  /*22100*/  IMAD.MOV.U32 R7, RZ, RZ, R78 ;  /* 0x000000ffff077224 */ /* 0x000fe200078e004e */
[----:B------:R-:W-:Y:S02]  /*22110*/  MOV R14, R79 ;  /* 0x0000004f000e7202 */ /* 0x000fe40000000f00 */
[----:B------:R-:W-:Y:S04]  /*22120*/  STL [R1+0x2b80], R35 ;  /* 0x002b802301007387 */ /* 0x000fe80000100800 */
[----:B------:R-:W3:Y:S04]  /*22130*/  LDL.LU.64 R76, [R1+0x680] ;  /* 0x00068000014c7983 */ /* 0x000ee80000300a00 */
[----:B------:R-:W3:Y:S04]  /*22140*/  LDL.LU.64 R78, [R1+0x688] ;  /* 0x00068800014e7983 */ /* 0x000ee80000300a00 */
[----:B------:R-:W-:Y:S04]  /*22150*/  STL [R1+0x2b9c], R14 ;  /* 0x002b9c0e01007387 */ /* 0x000fe80000100800 */
[----:B------:R1:W-:Y:S04]  /*22160*/  STL [R1+0x2b98], R7 ;  /* 0x002b980701007387 */ /* 0x0003e80000100800 */
[----:B------:R-:W-:Y:S04]  /*22170*/  STL [R1+0x2b94], R6 ;  /* 0x002b940601007387 */ /* 0x000fe80000100800 */
[----:B------:R1:W-:Y:S04]  /*22180*/  STL [R1+0x2b90], R11 ;  /* 0x002b900b01007387 */ /* 0x0003e80000100800 */
[----:B------:R-:W4:Y:S04]  /*22190*/  LDL.LU.64 R100, [R1+0x670] ;  /* 0x0006700001647983 */ /* 0x000f280000300a00 */
[----:B------:R-:W4:Y:S04]  /*221a0*/  LDL.LU.64 R102, [R1+0x678] ;  /* 0x0006780001667983 */ /* 0x000f280000300a00 */
[----:B------:R-:W4:Y:S04]  /*221b0*/  LDL.LU.64 R96, [R1+0x660] ;  /* 0x0006600001607983 */ /* 0x000f280000300a00 */
[----:B------:R-:W4:Y:S01]  /*221c0*/  LDL.LU.64 R98, [R1+0x668] ;  /* 0x0006680001627983 */ /* 0x000f220000300a00 */
[----:B--2---:R-:W-:-:S15]  /*221d0*/  HMMA.1688.F32.TF32 R80, R80, R12, R92 ;  /* 0x0000000c5050723c */ /* 0x004fde000008105c */
[----:B------:R-:W-:-:S04]  /*221e0*/  NOP ;  /* 0x0000000000007918 */ /* 0x000fc80000000000 */
[----:B------:R-:W-:Y:S01]  /*221f0*/  MOV R23, R82 ;  /* 0x0000005200177202 */ /* 0x000fe20000000f00 */
[----:B------:R-:W-:Y:S02]  /*22200*/  IMAD.MOV.U32 R26, RZ, RZ, R81 ;  /* 0x000000ffff1a7224 */ /* 0x000fe400078e0051 */
[----:B------:R-:W-:Y:S02]  /*22210*/  IMAD.MOV.U32 R27, RZ, RZ, R80 ;  /* 0x000000ffff1b7224 */ /* 0x000fe400078e0050 */
[----:B------:R2:W-:Y:S04]  /*22220*/  STL [R1+0x2ba8], R23 ;  /* 0x002ba81701007387 */ /* 0x0005e80000100800 */
[----:B------:R1:W-:Y:S04]  /*22230*/  STL [R1+0x2ba4], R26 ;  /* 0x002ba41a01007387 */ /* 0x0003e80000100800 */
[----:B------:R1:W-:Y:S04]  /*22240*/  STL [R1+0x2ba0], R27 ;  /* 0x002ba01b01007387 */ /* 0x0003e80000100800 */
[----:B------:R-:W2:Y:S04]  /*22250*/  LDL.LU.64 R92, [R1+0x650] ;  /* 0x00065000015c7983 */ /* 0x000ea80000300a00 */
[----:B------:R-:W2:Y:S01]  /*22260*/  LDL.LU.64 R94, [R1+0x658] ;  /* 0x00065800015e7983 */ /* 0x000ea20000300a00 */
[----:B---3--:R-:W-:Y:S01]  /*22270*/  HMMA.1688.F32.TF32 R76, R84, R4, R76 ;  /* 0x00000004544c723c */ /* 0x008fe2000008104c */
[----:B------:R-:W-:-:S02]  /*22280*/  IMAD.MOV.U32 R22, RZ, RZ, R83 ;  /* 0x000000ffff167224 */ /* 0x000fc400078e0053 */
[----:B------:R-:W3:Y:S04]  /*22290*/  LDL.LU.64 R80, [R1+0x640] ;  /* 0x0006400001507983 */ /* 0x000ee80000300a00 */
[----:B------:R-:W3:-:S12]  /*222a0*/  LDL.LU.64 R82, [R1+0x648] ;  /* 0x0006480001527983 */ /* 0x000ed80000300a00 */
[----:B-1----:R-:W-:Y:S01]  /*222b0*/  IMAD.MOV.U32 R15, RZ, RZ, R76 ;  /* 0x000000ffff0f7224 */ /* 0x002fe200078e004c */
[----:B------:R-:W-:Y:S01]  /*222c0*/  MOV R18, R77 ;  /* 0x0000004d00127202 */ /* 0x000fe20000000f00 */
[----:B----4-:R-:W-:Y:S01]  /*222d0*/  IMAD.MOV.U32 R19, RZ, RZ, R78 ;  /* 0x000000ffff137224 */ /* 0x010fe200078e004e */
[----:B------:R-:W4:Y:S01]  /*222e0*/  LDL.LU.64 R76, [R1+0x630] ;  /* 0x00063000014c7983 */ /* 0x000f220000300a00 */
[----:B------:R-:W-:-:S03]  /*222f0*/  IMAD.MOV.U32 R3, RZ, RZ, R79 ;  /* 0x000000ffff037224 */ /* 0x000fc600078e004f */
[----:B------:R-:W4:Y:S01]  /*22300*/  LDL.LU.64 R78, [R1+0x638] ;  /* 0x00063800014e7983 */ /* 0x000f220000300a00 */
[----:B------:R-:W-:-:S15]  /*22310*/  HMMA.1688.F32.TF32 R96, R84, R32, R96 ;  /* 0x000000205460723c */ /* 0x000fde0000081060 */
[----:B------:R-:W-:-:S04]  /*22320*/  NOP ;  /* 0x0000000000007918 */ /* 0x000fc80000000000 */
[----:B------:R-:W-:Y:S01]  /*22330*/  IMAD.MOV.U32 R7, RZ, RZ, R96 ;  /* 0x000000ffff077224 */ /* 0x000fe200078e0060 */
[----:B------:R-:W-:Y:S01]  /*22340*/  MOV R11, R98 ;  /* 0x00000062000b7202 */ /* 0x000fe20000000f00 */
[----:B------:R-:W-:Y:S02]  /*22350*/  IMAD.MOV.U32 R6, RZ, RZ, R97 ;  /* 0x000000ffff067224 */ /* 0x000fe400078e0061 */
[----:B------:R-:W-:Y:S01]  /*22360*/  IMAD.MOV.U32 R30, RZ, RZ, R99 ;  /* 0x000000ffff1e7224 */ /* 0x000fe200078e0063 */
[----:B------:R-:W-:Y:S08]  /*22370*/  HMMA.1688.F32.TF32 R100, R84, R8, R100 ;  /* 0x000000085464723c */ /* 0x000ff00000081064 */
[C---:B------:R-:W-:Y:S08]  /*22380*/  HMMA.1688.F32.TF32 R60, R88.reuse, R16, R60 ;  /* 0x00000010583c723c */ /* 0x040ff0000008103c */
[----:B------:R-:W-:Y:S03]  /*22390*/  HMMA.1688.F32.TF32 R56, R88, R12, R56 ;  /* 0x0000000c5838723c */ /* 0x000fe60000081038 */
[----:B------:R-:W-:Y:S01]  /*223a0*/  MOV R31, R100 ;  /* 0x00000064001f7202 */ /* 0x000fe20000000f00 */
[----:B------:R-:W-:Y:S01]  /*223b0*/  IMAD.MOV.U32 R34, RZ, RZ, R101 ;  /* 0x000000ffff227224 */ /* 0x000fe200078e0065 */
[----:B------:R-:W-:Y:S01]  /*223c0*/  MOV R10, R103 ;  /* 0x00000067000a7202 */ /* 0x000fe20000000f00 */
[----:B------:R-:W-:-:S02]  /*223d0*/  IMAD.MOV.U32 R35, RZ, RZ, R102 ;  /* 0x000000ffff237224 */ /* 0x000fc400078e0066 */
[----:B--2---:R-:W-:-:S15]  /*223e0*/  HMMA.1688.F32.TF32 R92, R84, R28, R92 ;  /* 0x0000001c545c723c */ /* 0x004fde000008105c */
[----:B------:R-:W-:-:S04]  /*223f0*/  NOP ;  /* 0x0000000000007918 */ /* 0x000fc80000000000 */
[----:B------:R-:W-:Y:S01]  /*22400*/  IMAD.MOV.U32 R23, RZ, RZ, R92 ;  /* 0x000000ffff177224 */ /* 0x000fe200078e005c */
[----:B------:R-:W-:Y:S01]  /*22410*/  MOV R26, R93 ;  /* 0x0000005d001a7202 */ /* 0x000fe20000000f00 */
[----:B------:R-:W-:Y:S01]  /*22420*/  IMAD.MOV.U32 R27, RZ, RZ, R94 ;  /* 0x000000ffff1b7224 */ /* 0x000fe200078e005e */
[----:B---3--:R-:W-:Y:S01]  /*22430*/  HMMA.1688.F32.TF32 R96, R84, R24, R80 ;  /* 0x000000185460723c */ /* 0x008fe20000081050 */
[----:B------:R-:W-:-:S07]  /*22440*/  IMAD.MOV.U32 R14, RZ, RZ, R95 ;  /* 0x000000ffff0e7224 */ /* 0x000fce00078e005f */
[C---:B------:R-:W-:Y:S08]  /*22450*/  HMMA.1688.F32.TF32 R80, R84.reuse, R16, R196 ;  /* 0x000000105450723c */ /* 0x040ff000000810c4 */
[C---:B----4-:R-:W-:Y:S08]  /*22460*/  HMMA.1688.F32.TF32 R92, R84.reuse, R20, R76 ;  /* 0x00000014545c723c */ /* 0x050ff0000008104c */
[----:B------:R-:W-:Y:S01]  /*22470*/  HMMA.1688.F32.TF32 R76, R84, R12, R200 ;  /* 0x0000000c544c723c */ /* 0x000fe200000810c8 */
[----:B------:R-:W-:Y:S04]  /*22480*/  STL.64 [R1+0x470], R96 ;  /* 0x0004706001007387 */ /* 0x000fe80000100a00 */
[----:B------:R-:W-:Y:S03]  /*22490*/  STL.64 [R1+0x478], R98 ;  /* 0x0004786201007387 */ /* 0x000fe60000100a00 */
[C---:B------:R-:W-:Y:S03]  /*224a0*/  HMMA.1688.F32.TF32 R84, R88.reuse, R4, R204 ;  /* 0x000000045854723c */ /* 0x040fe600000810cc */
[----:B------:R-:W-:Y:S04]  /*224b0*/  STL.64 [R1+0x460], R92 ;  /* 0x0004605c01007387 */ /* 0x000fe80000100a00 */
[----:B------:R-:W-:Y:S04]  /*224c0*/  STL.64 [R1+0x468], R94 ;  /* 0x0004685e01007387 */ /* 0x000fe80000100a00 */
[----:B------:R-:W-:Y:S04]  /*224d0*/  STL.64 [R1+0x3d0], R80 ;  /* 0x0003d05001007387 */ /* 0x000fe80000100a00 */
[----:B------:R1:W-:Y:S04]  /*224e0*/  STL.64 [R1+0x3d8], R82 ;  /* 0x0003d85201007387 */ /* 0x0003e80000100a00 */
[----:B------:R-:W-:Y:S04]  /*224f0*/  STL.64 [R1+0x3b0], R76 ;  /* 0x0003b04c01007387 */ /* 0x000fe80000100a00 */
[----:B------:R2:W-:Y:S01]  /*22500*/  STL.64 [R1+0x3b8], R78 ;  /* 0x0003b84e01007387 */ /* 0x0005e20000100a00 */
[C---:B-1----:R-:W-:Y:S08]  /*22510*/  HMMA.1688.F32.TF32 R80, R88.reuse, R8, R208 ;  /* 0x000000085850723c */ /* 0x042ff000000810d0 */
[C---:B--2---:R-:W-:Y:S01]  /*22520*/  HMMA.1688.F32.TF32 R76, R88.reuse, R32, R212 ;  /* 0x00000020584c723c */ /* 0x044fe200000810d4 */
[----:B------:R-:W-:Y:S04]  /*22530*/  STL.64 [R1+0x3a0], R84 ;  /* 0x0003a05401007387 */ /* 0x000fe80000100a00 */
[----:B------:R1:W-:Y:S06]  /*22540*/  STL.64 [R1+0x3a8], R86 ;  /* 0x0003a85601007387 */ /* 0x0003ec0000100a00 */
[----:B------:R-:W-:Y:S04]  /*22550*/  STL.64 [R1+0x390], R80 ;  /* 0x0003905001007387 */ /* 0x000fe80000100a00 */
[----:B------:R2:W-:Y:S01]  /*22560*/  STL.64 [R1+0x398], R82 ;  /* 0x0003985201007387 */ /* 0x0005e20000100a00 */
[C---:B-1----:R-:W-:Y:S03]  /*22570*/  HMMA.1688.F32.TF32 R84, R88.reuse, R28, R216 ;  /* 0x0000001c5854723c */ /* 0x042fe600000810d8 */
[----:B------:R-:W-:Y:S04]  /*22580*/  STL.64 [R1+0x380], R76 ;  /* 0x0003804c01007387 */ /* 0x000fe80000100a00 */
[----:B------:R1:W-:Y:S01]  /*22590*/  STL.64 [R1+0x388], R78 ;  /* 0x0003884e01007387 */ /* 0x0003e20000100a00 */
[C---:B--2---:R-:W-:Y:S08]  /*225a0*/  HMMA.1688.F32.TF32 R80, R88.reuse, R24, R220 ;  /* 0x000000185850723c */ /* 0x044ff000000810dc */
[----:B-1----:R-:W-:Y:S03]  /*225b0*/  HMMA.1688.F32.TF32 R76, R88, R20, R224 ;  /* 0x00000014584c723c */ /* 0x002fe600000810e0 */
[----:B------:R1:W-:Y:S04]  /*225c0*/  STL.64 [R1+0x370], R84 ;  /* 0x0003705401007387 */ /* 0x0003e80000100a00 */
[----:B------:R2:W-:Y:S04]  /*225d0*/  STL.64 [R1+0x378], R86 ;  /* 0x0003785601007387 */ /* 0x0005e80000100a00 */
[----:B------:R-:W-:Y:S04]  /*225e0*/  STL.64 [R1+0x360], R80 ;  /* 0x0003605001007387 */ /* 0x000fe80000100a00 */
[----:B------:R-:W-:Y:S04]  /*225f0*/  STL.64 [R1+0x368], R82 ;  /* 0x0003685201007387 */ /* 0x000fe80000100a00 */
[----:B------:R-:W-:Y:S04]  /*22600*/  STL.64 [R1+0x350], R76 ;  /* 0x0003504c01007387 */ /* 0x000fe80000100a00 */
[----:B------:R-:W-:Y:S04]  /*22610*/  STL.64 [R1+0x358], R78 ;  /* 0x0003584e01007387 */ /* 0x000fe80000100a00 */
[----:B------:R-:W3:Y:S04]  /*22620*/  LDL.LU.64 R248, [R1+0x8f0] ;  /* 0x0008f00001f87983 */ /* 0x000ee80000300a00 */
[----:B------:R-:W-:Y:S04]  /*22630*/  STL.64 [R1+0x340], R60 ;  /* 0x0003403c01007387 */ /* 0x000fe80000100a00 */
[----:B------:R-:W-:Y:S04]  /*22640*/  STL.64 [R1+0x348], R62 ;  /* 0x0003483e01007387 */ /* 0x000fe80000100a00 */
[----:B------:R-:W3:Y:S04]  /*22650*/  LDL.LU.64 R250, [R1+0x8f8] ;  /* 0x0008f80001fa7983 */ /* 0x000ee80000300a00 */
[----:B------:R-:W-:Y:S04]  /*22660*/  STL.64 [R1+0x320], R56 ;  /* 0x0003203801007387 */ /* 0x000fe80000100a00 */
[----:B------:R-:W-:Y:S04]  /*22670*/  STL.64 [R1+0x328], R58 ;  /* 0x0003283a01007387 */ /* 0x000fe80000100a00 */
[----:B------:R-:W4:Y:S04]  /*22680*/  LDL.LU.64 R88, [R1+0x8e0] ;  /* 0x0008e00001587983 */ /* 0x000f280000300a00 */
        /* <DEDUP_REMOVED lines=25> */
[----:B-1----:R-:W4:Y:S04]  /*22820*/  LDL.LU.64 R84, [R1+0x140] ;  /* 0x0001400001547983 */ /* 0x002f280000300a00 */
[----:B--2---:R-:W2:Y:S04]  /*22830*/  LDL.LU.64 R86, [R1+0x148] ;  /* 0x0001480001567983 */ /* 0x004ea80000300a00 */
[----:B------:R-:W-:Y:S04]  /*22840*/  LDS R76, [R0+UR12+0x200] ;  /* 0x0002000c004c7984 */ /* 0x000fe80008000800 */
[----:B------:R-:W-:Y:S04]  /*22850*/  LDS R78, [R0+UR12+0x2200] ;  /* 0x0022000c004e7984 */ /* 0x000fe80008000800 */
[----:B------:R-:W-:Y:S04]  /*22860*/  LDS R77, [R2+UR12+0x200] ;  /* 0x0002000c024d7984 */ /* 0x000fe80008000800 */
[----:B------:R-:W3:Y:S04]  /*22870*/  LDS R79, [R2+UR12+0x2200] ;  /* 0x0022000c024f7984 */ /* 0x000ee80008000800 */
[----:B------:R-:W-:Y:S04]  /*22880*/  LDS R80, [R0+UR12+0x280] ;  /* 0x0002800c00507984 */ /* 0x000fe80008000800 */
[----:B------:R-:W-:Y:S04]  /*22890*/  LDS R82, [R0+UR12+0x2280] ;  /* 0x0022800c00527984 */ /* 0x000fe80008000800 */
        /* <DEDUP_REMOVED lines=9> */
[----:B------:R-:W-:Y:S01]  /*22930*/  LDS R59, [R2+UR12+0x2380] ;  /* 0x0023800c023b7984 */ /* 0x000fe20008000800 */
[C---:B---3--:R-:W-:Y:S08]  /*22940*/  HMMA.1688.F32.TF32 R248, R76.reuse, R4, R248 ;  /* 0x000000044cf8723c */ /* 0x048ff000000810f8 */
[C---:B----4-:R-:W-:Y:S11]  /*22950*/  HMMA.1688.F32.TF32 R88, R76.reuse, R8, R88 ;  /* 0x000000084c58723c */ /* 0x050ff60000081058 */
[----:B------:R-:W-:Y:S04]  /*22960*/  STL.64 [R1+0x530], R248 ;  /* 0x000530f801007387 */ /* 0x000fe80000100a00 */
[----:B------:R3:W-:Y:S01]  /*22970*/  STL.64 [R1+0x538], R250 ;  /* 0x000538fa01007387 */ /* 0x0007e20000100a00 */
[C---:B------:R-:W-:Y:S08]  /*22980*/  HMMA.1688.F32.TF32 R224, R76.reuse, R32, R224 ;  /* 0x000000204ce0723c */ /* 0x040ff000000810e0 */
[C---:B------:R-:W-:Y:S01]  /*22990*/  HMMA.1688.F32.TF32 R220, R76.reuse, R28, R220 ;  /* 0x0000001c4cdc723c */ /* 0x040fe200000810dc */
[----:B---3--:R-:W3:Y:S04]  /*229a0*/  LDL.LU.64 R250, [R1+0x2bb8] ;  /* 0x002bb80001fa7983 */ /* 0x008ee80000300a00 */
[----:B------:R-:W3:Y:S04]  /*229b0*/  LDL.LU.64 R248, [R1+0x2bb0] ;  /* 0x002bb00001f87983 */ /* 0x000ee80000300a00 */
[----:B------:R-:W-:Y:S04]  /*229c0*/  STL.64 [R1+0x520], R88 ;  /* 0x0005205801007387 */ /* 0x000fe80000100a00 */
[----:B------:R4:W-:Y:S02]  /*229d0*/  STL.64 [R1+0x528], R90 ;  /* 0x0005285a01007387 */ /* 0x0009e40000100a00 */
[C---:B----4-:R-:W-:Y:S02]  /*229e0*/  HMMA.1688.F32.TF32 R88, R76.reuse, R24, R216 ;  /* 0x000000184c58723c */ /* 0x050fe400000810d8 */
[----:B------:R-:W-:Y:S04]  /*229f0*/  STL.64 [R1+0x510], R224 ;  /* 0x000510e001007387 */ /* 0x000fe80000100a00 */
[----:B------:R-:W-:Y:S02]  /*22a00*/  STL.64 [R1+0x518], R226 ;  /* 0x000518e201007387 */ /* 0x000fe40000100a00 */
[C---:B------:R-:W-:Y:S02]  /*22a10*/  HMMA.1688.F32.TF32 R212, R76.reuse, R20, R212 ;  /* 0x000000144cd4723c */ /* 0x040fe400000810d4 */
[----:B------:R-:W-:Y:S04]  /*22a20*/  STL.64 [R1+0x500], R220 ;  /* 0x000500dc01007387 */ /* 0x000fe80000100a00 */
[----:B------:R-:W-:Y:S02]  /*22a30*/  STL.64 [R1+0x508], R222 ;  /* 0x000508de01007387 */ /* 0x000fe40000100a00 */
[----:B------:R-:W-:Y:S02]  /*22a40*/  HMMA.1688.F32.TF32 R208, R76, R16, R208 ;  /* 0x000000104cd0723c */ /* 0x000fe400000810d0 */
[----:B------:R-:W-:Y:S04]  /*22a50*/  LDS R216, [R0+UR12+0x780] ;  /* 0x0007800c00d87984 */ /* 0x000fe80008000800 */
[----:B------:R-:W-:Y:S04]  /*22a60*/  STL.64 [R1+0x4f0], R88 ;  /* 0x0004f05801007387 */ /* 0x000fe80000100a00 */
[----:B------:R4:W-:Y:S01]  /*22a70*/  STL.64 [R1+0x4f8], R90 ;  /* 0x0004f85a01007387 */ /* 0x0009e20000100a00 */
[----:B-1----:R-:W-:Y:S03]  /*22a80*/  HMMA.1688.F32.TF32 R196, R80, R8, R196 ;  /* 0x0000000850c4723c */ /* 0x002fe600000810c4 */
[----:B------:R-:W-:Y:S04]  /*22a90*/  LDS R218, [R0+UR12+0x2780] ;  /* 0x0027800c00da7984 */ /* 0x000fe80008000800 */
[----:B------:R-:W-:Y:S01]  /*22aa0*/  LDS R217, [R2+UR12+0x780] ;  /* 0x0007800c02d97984 */ /* 0x000fe20008000800 */
[----:B----4-:R-:W-:Y:S03]  /*22ab0*/  HMMA.1688.F32.TF32 R88, R76, R12, R204 ;  /* 0x0000000c4c58723c */ /* 0x010fe600000810cc */
[----:B------:R-:W-:Y:S05]  /*22ac0*/  LDS R219, [R2+UR12+0x2780] ;  /* 0x0027800c02db7984 */ /* 0x000fea0008000800 */
[C---:B------:R-:W-:Y:S01]  /*22ad0*/  HMMA.1688.F32.TF32 R76, R80.reuse, R4, R200 ;  /* 0x00000004504c723c */ /* 0x040fe200000810c8 */
[----:B------:R-:W-:Y:S04]  /*22ae0*/  STL.64 [R1+0x4e0], R212 ;  /* 0x0004e0d401007387 */ /* 0x000fe80000100a00 */
[----:B------:R-:W-:Y:S04]  /*22af0*/  STL.64 [R1+0x4e8], R214 ;  /* 0x0004e8d601007387 */ /* 0x000fe80000100a00 */
[----:B------:R-:W-:Y:S04]  /*22b00*/  STL.64 [R1+0x4d0], R208 ;  /* 0x0004d0d001007387 */ /* 0x000fe80000100a00 */
[----:B------:R-:W-:Y:S04]  /*22b10*/  STL.64 [R1+0x4d8], R210 ;  /* 0x0004d8d201007387 */ /* 0x000fe80000100a00 */
[----:B------:R-:W-:Y:S04]  /*22b20*/  STL.64 [R1+0x450], R88 ;  /* 0x0004505801007387 */ /* 0x000fe80000100a00 */
[----:B------:R1:W-:Y:S04]  /*22b30*/  STL.64 [R1+0x458], R90 ;  /* 0x0004585a01007387 */ /* 0x0003e80000100a00 */
[----:B------:R-:W-:Y:S04]  /*22b40*/  STL.64 [R1+0x440], R76 ;  /* 0x0004404c01007387 */ /* 0x000fe80000100a00 */
[----:B------:R4:W-:Y:S01]  /*22b50*/  STL.64 [R1+0x448], R78 ;  /* 0x0004484e01007387 */ /* 0x0009e20000100a00 */
[C---:B-1----:R-:W-:Y:S08]  /*22b60*/  HMMA.1688.F32.TF32 R88, R80.reuse, R32, R104 ;  /* 0x000000205058723c */ /* 0x042ff00000081068 */
[C---:B----4-:R-:W-:Y:S01]  /*22b70*/  HMMA.1688.F32.TF32 R76, R80.reuse, R28, R100 ;  /* 0x0000001c504c723c */ /* 0x050fe20000081064 */
[----:B------:R-:W-:Y:S04]  /*22b80*/  STL.64 [R1+0x430], R196 ;  /* 0x000430c401007387 */ /* 0x000fe80000100a00 */
[----:B------:R-:W-:Y:S03]  /*22b90*/  STL.64 [R1+0x438], R198 ;  /* 0x000438c601007387 */ /* 0x000fe60000100a00 */
[C---:B------:R-:W-:Y:S01]  /*22ba0*/  HMMA.1688.F32.TF32 R96, R80.reuse, R24, R96 ;  /* 0x000000185060723c */ /* 0x040fe20000081060 */
[----:B------:R-:W-:Y:S04]  /*22bb0*/  LDS R100, [R0+UR12+0x580] ;  /* 0x0005800c00647984 */ /* 0x000fe80008000800 */
[----:B------:R-:W-:Y:S04]  /*22bc0*/  STL.64 [R1+0x420], R88 ;  /* 0x0004205801007387 */ /* 0x000fe80000100a00 */
[----:B------:R1:W-:Y:S04]  /*22bd0*/  STL.64 [R1+0x428], R90 ;  /* 0x0004285a01007387 */ /* 0x0003e80000100a00 */
[----:B------:R-:W-:Y:S04]  /*22be0*/  STL.64 [R1+0x410], R76 ;  /* 0x0004104c01007387 */ /* 0x000fe80000100a00 */
[----:B------:R2:W-:Y:S01]  /*22bf0*/  STL.64 [R1+0x418], R78 ;  /* 0x0004184e01007387 */ /* 0x0005e20000100a00 */
[C---:B-1----:R-:W-:Y:S03]  /*22c00*/  HMMA.1688.F32.TF32 R88, R80.reuse, R20, R92 ;  /* 0x000000145058723c */ /* 0x042fe6000008105c */
[----:B------:R-:W-:Y:S04]  /*22c10*/  LDS R102, [R0+UR12+0x2580] ;  /* 0x0025800c00667984 */ /* 0x000fe80008000800 */
[----:B------:R-:W-:Y:S01]  /*22c20*/  LDS R101, [R2+UR12+0x580] ;  /* 0x0005800c02657984 */ /* 0x000fe20008000800 */
[C---:B--2---:R-:W-:Y:S03]  /*22c30*/  HMMA.1688.F32.TF32 R76, R80.reuse, R16, R84 ;  /* 0x00000010504c723c */ /* 0x044fe60000081054 */
[----:B------:R-:W-:Y:S04]  /*22c40*/  STL.64 [R1+0x400], R96 ;  /* 0x0004006001007387 */ /* 0x000fe80000100a00 */
[----:B------:R-:W-:Y:S01]  /*22c50*/  STL.64 [R1+0x408], R98 ;  /* 0x0004086201007387 */ /* 0x000fe20000100a00 */
[----:B------:R-:W-:Y:S03]  /*22c60*/  HMMA.1688.F32.TF32 R84, R80, R12, R244 ;  /* 0x0000000c5054723c */ /* 0x000fe600000810f4 */
[----:B------:R-:W1:Y:S04]  /*22c70*/  LDS R103, [R2+UR12+0x2580] ;  /* 0x0025800c02677984 */ /* 0x000e680008000800 */
[----:B------:R-:W-:Y:S01]  /*22c80*/  STL.64 [R1+0x3f0], R88 ;  /* 0x0003f05801007387 */ /* 0x000fe20000100a00 */
[C---:B------:R-:W-:Y:S03]  /*22c90*/  HMMA.1688.F32.TF32 R80, R60.reuse, R4, R240 ;  /* 0x000000043c50723c */ /* 0x040fe600000810f0 */
[----:B------:R-:W-:Y:S04]  /*22ca0*/  STL.64 [R1+0x3f8], R90 ;  /* 0x0003f85a01007387 */ /* 0x000fe80000100a00 */
[----:B------:R-:W-:Y:S04]  /*22cb0*/  STL.64 [R1+0x3e0], R76 ;  /* 0x0003e04c01007387 */ /* 0x000fe80000100a00 */
[----:B------:R2:W-:Y:S02]  /*22cc0*/  STL.64 [R1+0x3e8], R78 ;  /* 0x0003e84e01007387 */ /* 0x0005e40000100a00 */
[C---:B--2---:R-:W-:Y:S02]  /*22cd0*/  HMMA.1688.F32.TF32 R76, R60.reuse, R8, R236 ;  /* 0x000000083c4c723c */ /* 0x044fe400000810ec */
[----:B------:R-:W-:Y:S04]  /*22ce0*/  STL.64 [R1+0x3c0], R84 ;  /* 0x0003c05401007387 */ /* 0x000fe80000100a00 */
[----:B------:R2:W-:Y:S04]  /*22cf0*/  STL.64 [R1+0x3c8], R86 ;  /* 0x0003c85601007387 */ /* 0x0005e80000100a00 */
[----:B------:R-:W-:Y:S04]  /*22d00*/  STL.64 [R1+0x330], R80 ;  /* 0x0003305001007387 */ /* 0x000fe80000100a00 */
[----:B------:R4:W-:Y:S01]  /*22d10*/  STL.64 [R1+0x338], R82 ;  /* 0x0003385201007387 */ /* 0x0009e20000100a00 */
[----:B--2---:R-:W-:Y:S08]  /*22d20*/  HMMA.1688.F32.TF32 R84, R60, R32, R232 ;  /* 0x000000203c54723c */ /* 0x004ff000000810e8 */
[----:B-1----:R-:W-:Y:S01]  /*22d30*/  HMMA.1688.F32.TF32 R72, R100, R4, R72 ;  /* 0x000000046448723c */ /* 0x002fe20000081048 */
[----:B------:R-:W-:Y:S04]  /*22d40*/  STL.64 [R1+0x310], R76 ;  /* 0x0003104c01007387 */ /* 0x000fe80000100a00 */
[----:B------:R1:W-:Y:S03]  /*22d50*/  STL.64 [R1+0x318], R78 ;  /* 0x0003184e01007387 */ /* 0x0003e60000100a00 */
[----:B----4-:R-:W-:Y:S01]  /*22d60*/  HMMA.1688.F32.TF32 R80, R60, R28, R228 ;  /* 0x0000001c3c50723c */ /* 0x010fe200000810e4 */
[----:B------:R-:W-:Y:S01]  /*22d70*/  IMAD.MOV.U32 R244, RZ, RZ, R23 ;  /* 0x000000fffff47224 */ /* 0x000fe200078e0017 */
[----:B------:R-:W-:Y:S01]  /*22d80*/  MOV R245, R26 ;  /* 0x0000001a00f57202 */ /* 0x000fe20000000f00 */
[----:B------:R-:W-:Y:S01]  /*22d90*/  IMAD.MOV.U32 R246, RZ, RZ, R27 ;  /* 0x000000fffff67224 */ /* 0x000fe200078e001b */
[----:B------:R-:W-:Y:S01]  /*22da0*/  MOV R240, R7 ;  /* 0x0000000700f07202 */ /* 0x000fe20000000f00 */
[----:B------:R-:W-:-:S02]  /*22db0*/  IMAD.MOV.U32 R247, RZ, RZ, R14 ;  /* 0x000000fffff77224 */ /* 0x000fc400078e000e */
[----:B------:R-:W-:Y:S01]  /*22dc0*/  IMAD.MOV.U32 R241, RZ, RZ, R6 ;  /* 0x000000fffff17224 */ /* 0x000fe200078e0006 */
[----:B------:R-:W-:Y:S01]  /*22dd0*/  MOV R243, R30 ;  /* 0x0000001e00f37202 */ /* 0x000fe20000000f00 */
[C---:B-1----:R-:W-:Y:S01]  /*22de0*/  HMMA.1688.F32.TF32 R76, R60.reuse, R24, R192 ;  /* 0x000000183c4c723c */ /* 0x042fe200000810c0 */
[----:B------:R-:W-:Y:S04]  /*22df0*/  STL.64 [R1+0x300], R84 ;  /* 0x0003005401007387 */ /* 0x000fe80000100a00 */
[----:B------:R1:W-:Y:S01]  /*22e00*/  STL.64 [R1+0x308], R86 ;  /* 0x0003085601007387 */ /* 0x0003e20000100a00 */
[----:B------:R-:W-:Y:S02]  /*22e10*/  IMAD.MOV.U32 R242, RZ, RZ, R11 ;  /* 0x000000fffff27224 */ /* 0x000fe400078e000b */
[----:B------:R-:W-:Y:S01]  /*22e20*/  IMAD.MOV.U32 R236, RZ, RZ, R31 ;  /* 0x000000ffffec7224 */ /* 0x000fe200078e001f */
[----:B------:R-:W-:Y:S01]  /*22e30*/  MOV R238, R35 ;  /* 0x0000002300ee7202 */ /* 0x000fe20000000f00 */
[----:B------:R-:W-:Y:S04]  /*22e40*/  STL.64 [R1+0x2f0], R80 ;  /* 0x0002f05001007387 */ /* 0x000fe80000100a00 */
[----:B------:R2:W-:Y:S01]  /*22e50*/  STL.64 [R1+0x2f8], R82 ;  /* 0x0002f85201007387 */ /* 0x0005e20000100a00 */
[----:B-1----:R-:W-:Y:S01]  /*22e60*/  HMMA.1688.F32.TF32 R84, R60, R20, R188 ;  /* 0x000000143c54723c */ /* 0x002fe200000810bc */
[----:B------:R-:W-:-:S03]  /*22e70*/  IMAD.MOV.U32 R237, RZ, RZ, R34 ;  /* 0x000000ffffed7224 */ /* 0x000fc600078e0022 */
[----:B------:R-:W-:Y:S04]  /*22e80*/  STL.64 [R1+0x2e0], R76 ;  /* 0x0002e04c01007387 */ /* 0x000fe80000100a00 */
[----:B------:R1:W-:Y:S01]  /*22e90*/  STL.64 [R1+0x2e8], R78 ;  /* 0x0002e84e01007387 */ /* 0x0003e20000100a00 */
[C---:B--2---:R-:W-:Y:S01]  /*22ea0*/  HMMA.1688.F32.TF32 R80, R60.reuse, R16, R184 ;  /* 0x000000103c50723c */ /* 0x044fe200000810b8 */
[----:B------:R-:W-:Y:S02]  /*22eb0*/  IMAD.MOV.U32 R239, RZ, RZ, R10 ;  /* 0x000000ffffef7224 */ /* 0x000fe400078e000a */
[----:B------:R-:W-:Y:S04]  /*22ec0*/  LDS R232, [R0+UR12+0x4180] ;  /* 0x0041800c00e87984 */ /* 0x000fe80008000800 */
[----:B------:R-:W-:Y:S01]  /*22ed0*/  LDS R234, [R0+UR12+0x6180] ;  /* 0x0061800c00ea7984 */ /* 0x000fe20008000800 */
[----:B-1----:R-:W-:Y:S03]  /*22ee0*/  HMMA.1688.F32.TF32 R76, R60, R12, R180 ;  /* 0x0000000c3c4c723c */ /* 0x002fe600000810b4 */
[----:B------:R-:W-:Y:S04]  /*22ef0*/  LDS R233, [R2+UR12+0x4180] ;  /* 0x0041800c02e97984 */ /* 0x000fe80008000800 */
[----:B------:R-:W-:Y:S01]  /*22f00*/  LDS R235, [R2+UR12+0x6180] ;  /* 0x0061800c02eb7984 */ /* 0x000fe20008000800 */
[C---:B------:R-:W-:Y:S03]  /*22f10*/  HMMA.1688.F32.TF32 R60, R56.reuse, R4, R176 ;  /* 0x00000004383c723c */ /* 0x040fe600000810b0 */
[----:B------:R-:W-:Y:S04]  /*22f20*/  STL.64 [R1+0x2c0], R84 ;  /* 0x0002c05401007387 */ /* 0x000fe80000100a00 */
[----:B------:R-:W-:Y:S04]  /*22f30*/  STL.64 [R1+0x2c8], R86 ;  /* 0x0002c85601007387 */ /* 0x000fe80000100a00 */
[----:B------:R-:W-:Y:S04]  /*22f40*/  STL.64 [R1+0x2a0], R80 ;  /* 0x0002a05001007387 */ /* 0x000fe80000100a00 */
[----:B------:R1:W-:Y:S04]  /*22f50*/  STL.64 [R1+0x2a8], R82 ;  /* 0x0002a85201007387 */ /* 0x0003e80000100a00 */
[----:B------:R-:W-:Y:S04]  /*22f60*/  STL.64 [R1+0x280], R76 ;  /* 0x0002804c01007387 */ /* 0x000fe80000100a00 */
[----:B------:R2:W-:Y:S01]  /*22f70*/  STL.64 [R1+0x288], R78 ;  /* 0x0002884e01007387 */ /* 0x0005e20000100a00 */
[C---:B-1----:R-:W-:Y:S03]  /*22f80*/  HMMA.1688.F32.TF32 R80, R56.reuse, R8, R172 ;  /* 0x000000083850723c */ /* 0x042fe600000810ac */
[----:B------:R-:W-:Y:S04]  /*22f90*/  STL.64 [R1+0x250], R60 ;  /* 0x0002503c01007387 */ /* 0x000fe80000100a00 */
[----:B------:R1:W-:Y:S01]  /*22fa0*/  STL.64 [R1+0x258], R62 ;  /* 0x0002583e01007387 */ /* 0x0003e20000100a00 */
[C---:B--2---:R-:W-:Y:S08]  /*22fb0*/  HMMA.1688.F32.TF32 R76, R56.reuse, R32, R168 ;  /* 0x00000020384c723c */ /* 0x044ff000000810a8 */
[C---:B-1----:R-:W-:Y:S03]  /*22fc0*/  HMMA.1688.F32.TF32 R60, R56.reuse, R28, R164 ;  /* 0x0000001c383c723c */ /* 0x042fe600000810a4 */
        /* <DEDUP_REMOVED lines=8> */
[C---:B-1----:R-:W-:Y:S08]  /*23050*/  HMMA.1688.F32.TF32 R60, R56.reuse, R16, R148 ;  /* 0x00000010383c723c */ /* 0x042ff00000081094 */
[----:B------:R-:W-:Y:S01]  /*23060*/  HMMA.1688.F32.TF32 R56, R56, R12, R144 ;  /* 0x0000000c3838723c */ /* 0x000fe20000081090 */
[----:B------:R1:W-:Y:S04]  /*23070*/  STL.64 [R1+0xb0], R80 ;  /* 0x0000b05001007387 */ /* 0x0003e80000100a00 */
[----:B------:R2:W-:Y:S04]  /*23080*/  STL.64 [R1+0xb8], R82 ;  /* 0x0000b85201007387 */ /* 0x0005e80000100a00 */
[----:B------:R-:W-:Y:S04]  /*23090*/  STL.64 [R1+0x90], R76 ;  /* 0x0000904c01007387 */ /* 0x000fe80000100a00 */
[----:B------:R-:W-:Y:S04]  /*230a0*/  STL.64 [R1+0x98], R78 ;  /* 0x0000984e01007387 */ /* 0x000fe80000100a00 */
[----:B------:R-:W4:Y:S04]  /*230b0*/  LDL.LU.64 R184, [R1+0x1a0] ;  /* 0x0001a00001b87983 */ /* 0x000f280000300a00 */
[----:B------:R-:W-:Y:S04]  /*230c0*/  STL.64 [R1+0x70], R60 ;  /* 0x0000703c01007387 */ /* 0x000fe80000100a00 */
[----:B------:R-:W-:Y:S04]  /*230d0*/  STL.64 [R1+0x78], R62 ;  /* 0x0000783e01007387 */ /* 0x000fe80000100a00 */
[----:B------:R-:W4:Y:S04]  /*230e0*/  LDL.LU.64 R186, [R1+0x1a8] ;  /* 0x0001a80001ba7983 */ /* 0x000f280000300a00 */
[----:B------:R-:W-:Y:S04]  /*230f0*/  STL.64 [R1+0x50], R56 ;  /* 0x0000503801007387 */ /* 0x000fe80000100a00 */
[----:B------:R-:W-:Y:S04]  /*23100*/  STL.64 [R1+0x58], R58 ;  /* 0x0000583a01007387 */ /* 0x000fe80000100a00 */
[----:B------:R-:W3:Y:S04]  /*23110*/  LDL.LU.64 R180, [R1+0x880] ;  /* 0x0008800001b47983 */ /* 0x000ee80000300a00 */
        /* <DEDUP_REMOVED lines=25> */
[----:B-1----:R-:W3:Y:S04]  /*232b0*/  LDL.LU.64 R80, [R1+0x720] ;  /* 0x0007200001507983 */ /* 0x002ee80000300a00 */
[----:B--2---:R-:W2:Y:S04]  /*232c0*/  LDL.LU.64 R82, [R1+0x728] ;  /* 0x0007280001527983 */ /* 0x004ea80000300a00 */
[----:B------:R-:W-:Y:S04]  /*232d0*/  LDS R60, [R0+UR12+0x400] ;  /* 0x0004000c003c7984 */ /* 0x000fe80008000800 */
[----:B------:R-:W-:Y:S04]  /*232e0*/  LDS R62, [R0+UR12+0x2400] ;  /* 0x0024000c003e7984 */ /* 0x000fe80008000800 */
[----:B------:R-:W-:Y:S04]  /*232f0*/  LDS R61, [R2+UR12+0x400] ;  /* 0x0004000c023d7984 */ /* 0x000fe80008000800 */
[----:B------:R-:W4:Y:S04]  /*23300*/  LDS R63, [R2+UR12+0x2400] ;  /* 0x0024000c023f7984 */ /* 0x000f280008000800 */
        /* <DEDUP_REMOVED lines=8> */
[C---:B----4-:R-:W-:Y:S08]  /*23390*/  HMMA.1688.F32.TF32 R184, R60.reuse, R4, R184 ;  /* 0x000000043cb8723c */ /* 0x050ff000000810b8 */
[C---:B---3--:R-:W-:Y:S08]  /*233a0*/  HMMA.1688.F32.TF32 R180, R60.reuse, R8, R180 ;  /* 0x000000083cb4723c */ /* 0x048ff000000810b4 */
[C---:B------:R-:W-:Y:S03]  /*233b0*/  HMMA.1688.F32.TF32 R144, R60.reuse, R32, R176 ;  /* 0x000000203c90723c */ /* 0x040fe600000810b0 */
[----:B------:R-:W-:Y:S04]  /*233c0*/  STL.64 [R1+0x1a0], R184 ;  /* 0x0001a0b801007387 */ /* 0x000fe80000100a00 */
[----:B------:R-:W-:Y:S01]  /*233d0*/  STL.64 [R1+0x1a8], R186 ;  /* 0x0001a8ba01007387 */ /* 0x000fe20000100a00 */
[C---:B------:R-:W-:Y:S03]  /*233e0*/  HMMA.1688.F32.TF32 R172, R60.reuse, R28, R172 ;  /* 0x0000001c3cac723c */ /* 0x040fe600000810ac */
[----:B------:R-:W-:Y:S04]  /*233f0*/  LDS R184, [R0+UR12+0x700] ;  /* 0x0007000c00b87984 */ /* 0x000fe80008000800 */
[----:B------:R-:W-:Y:S01]  /*23400*/  STL.64 [R1+0x190], R180 ;  /* 0x000190b401007387 */ /* 0x000fe20000100a00 */
[C---:B------:R-:W-:Y:S03]  /*23410*/  HMMA.1688.F32.TF32 R168, R60.reuse, R24, R168 ;  /* 0x000000183ca8723c */ /* 0x040fe600000810a8 */
[----:B------:R-:W-:Y:S04]  /*23420*/  STL.64 [R1+0x198], R182 ;  /* 0x000198b601007387 */ /* 0x000fe80000100a00 */
[----:B------:R-:W-:Y:S04]  /*23430*/  STL.64 [R1+0x180], R144 ;  /* 0x0001809001007387 */ /* 0x000fe80000100a00 */
[----:B------:R3:W-:Y:S01]  /*23440*/  STL.64 [R1+0x188], R146 ;  /* 0x0001889201007387 */ /* 0x0007e20000100a00 */
[C---:B------:R-:W-:Y:S03]  /*23450*/  HMMA.1688.F32.TF32 R160, R60.reuse, R16, R160 ;  /* 0x000000103ca0723c */ /* 0x040fe600000810a0 */
[----:B------:R-:W-:Y:S04]  /*23460*/  LDS R186, [R0+UR12+0x2700] ;  /* 0x0027000c00ba7984 */ /* 0x000fe80008000800 */
[----:B------:R-:W-:Y:S01]  /*23470*/  LDS R185, [R2+UR12+0x700] ;  /* 0x0007000c02b97984 */ /* 0x000fe20008000800 */
[C---:B---3--:R-:W-:Y:S03]  /*23480*/  HMMA.1688.F32.TF32 R144, R60.reuse, R20, R164 ;  /* 0x000000143c90723c */ /* 0x048fe600000810a4 */
[----:B------:R-:W-:Y:S05]  /*23490*/  LDS R187, [R2+UR12+0x2700] ;  /* 0x0027000c02bb7984 */ /* 0x000fea0008000800 */
[----:B------:R-:W-:Y:S01]  /*234a0*/  HMMA.1688.F32.TF32 R60, R60, R12, R156 ;  /* 0x0000000c3c3c723c */ /* 0x000fe2000008109c */
[----:B------:R-:W-:Y:S04]  /*234b0*/  STL.64 [R1+0x170], R172 ;  /* 0x000170ac01007387 */ /* 0x000fe80000100a00 */
[----:B------:R-:W-:Y:S04]  /*234c0*/  STL.64 [R1+0x178], R174 ;  /* 0x000178ae01007387 */ /* 0x000fe80000100a00 */
[----:B------:R-:W-:Y:S04]  /*234d0*/  STL.64 [R1+0x160], R168 ;  /* 0x000160a801007387 */ /* 0x000fe80000100a00 */
[----:B------:R-:W-:Y:S04]  /*234e0*/  STL.64 [R1+0x168], R170 ;  /* 0x000168aa01007387 */ /* 0x000fe80000100a00 */
[----:B------:R-:W-:Y:S01]  /*234f0*/  STL.64 [R1+0x150], R144 ;  /* 0x0001509001007387 */ /* 0x000fe20000100a00 */
[C---:B-1----:R-:W-:Y:S03]  /*23500*/  HMMA.1688.F32.TF32 R104, R56.reuse, R8, R104 ;  /* 0x000000083868723c */ /* 0x042fe60000081068 */
[----:B------:R1:W-:Y:S04]  /*23510*/  STL.64 [R1+0x158], R146 ;  /* 0x0001589201007387 */ /* 0x0003e80000100a00 */
[----:B------:R-:W-:Y:S04]  /*23520*/  STL.64 [R1+0x140], R160 ;  /* 0x000140a001007387 */ /* 0x000fe80000100a00 */
[----:B------:R-:W-:Y:S01]  /*23530*/  STL.64 [R1+0x148], R162 ;  /* 0x000148a201007387 */ /* 0x000fe20000100a00 */
[C---:B-1----:R-:W-:Y:S03]  /*23540*/  HMMA.1688.F32.TF32 R144, R56.reuse, R4, R148 ;  /* 0x000000043890723c */ /* 0x042fe60000081094 */
[----:B------:R-:W-:Y:S04]  /*23550*/  STL.64 [R1+0x130], R60 ;  /* 0x0001303c01007387 */ /* 0x000fe80000100a00 */
[----:B------:R1:W-:Y:S02]  /*23560*/  STL.64 [R1+0x138], R62 ;  /* 0x0001383e01007387 */ /* 0x0003e40000100a00 */
[C---:B-1----:R-:W-:Y:S10]  /*23570*/  HMMA.1688.F32.TF32 R60, R56.reuse, R32, R96 ;  /* 0x00000020383c723c */ /* 0x042ff40000081060 */
[----:B------:R-:W-:Y:S04]  /*23580*/  STL.64 [R1+0x120], R144 ;  /* 0x0001209001007387 */ /* 0x000fe80000100a00 */
[----:B------:R-:W-:Y:S01]  /*23590*/  STL.64 [R1+0x128], R146 ;  /* 0x0001289201007387 */ /* 0x000fe20000100a00 */
[C---:B------:R-:W-:Y:S03]  /*235a0*/  HMMA.1688.F32.TF32 R92, R56.reuse, R28, R92 ;  /* 0x0000001c385c723c */ /* 0x040fe6000008105c */
[----:B------:R-:W-:Y:S04]  /*235b0*/  STL.64 [R1+0x110], R104 ;  /* 0x0001106801007387 */ /* 0x000fe80000100a00 */
[----:B------:R-:W-:Y:S01]  /*235c0*/  STL.64 [R1+0x118], R106 ;  /* 0x0001186a01007387 */ /* 0x000fe20000100a00 */
[C---:B------:R-:W-:Y:S03]  /*235d0*/  HMMA.1688.F32.TF32 R88, R56.reuse, R24, R88 ;  /* 0x000000183858723c */ /* 0x040fe60000081058 */
[----:B------:R-:W-:Y:S04]  /*235e0*/  STL.64 [R1+0x100], R60 ;  /* 0x0001003c01007387 */ /* 0x000fe80000100a00 */
[----:B------:R1:W-:Y:S02]  /*235f0*/  STL.64 [R1+0x108], R62 ;  /* 0x0001083e01007387 */ /* 0x0003e40000100a00 */
[C---:B-1----:R-:W-:Y:S02]  /*23600*/  HMMA.1688.F32.TF32 R60, R56.reuse, R20, R84 ;  /* 0x00000014383c723c */ /* 0x042fe40000081054 */
[----:B------:R-:W-:Y:S04]  /*23610*/  STL.64 [R1+0xf0], R92 ;  /* 0x0000f05c01007387 */ /* 0x000fe80000100a00 */
[----:B------:R-:W-:Y:S04]  /*23620*/  STL.64 [R1+0xf8], R94 ;  /* 0x0000f85e01007387 */ /* 0x000fe80000100a00 */
[----:B------:R-:W-:Y:S01]  /*23630*/  STL.64 [R1+0xe0], R88 ;  /* 0x0000e05801007387 */ /* 0x000fe20000100a00 */
[C---:B--2---:R-:W-:Y:S03]  /*23640*/  HMMA.1688.F32.TF32 R80, R56.reuse, R16, R80 ;  /* 0x000000103850723c */ /* 0x044fe60000081050 */
[----:B------:R-:W-:Y:S05]  /*23650*/  STL.64 [R1+0xe8], R90 ;  /* 0x0000e85a01007387 */ /* 0x000fea0000100a00 */
[----:B------:R-:W-:Y:S01]  /*23660*/  STL.64 [R1+0xd0], R60 ;  /* 0x0000d03c01007387 */ /* 0x000fe20000100a00 */
[----:B------:R-:W-:Y:S03]  /*23670*/  HMMA.1688.F32.TF32 R56, R56, R12, R140 ;  /* 0x0000000c3838723c */ /* 0x000fe6000008108c */
[----:B------:R1:W-:Y:S05]  /*23680*/  STL.64 [R1+0xd8], R62 ;  /* 0x0000d83e01007387 */ /* 0x0003ea0000100a00 */
[----:B-1----:R-:W-:Y:S02]  /*23690*/  HMMA.1688.F32.TF32 R60, R76, R4, R136 ;  /* 0x000000044c3c723c */ /* 0x002fe40000081088 */
[----:B------:R-:W-:Y:S04]  /*236a0*/  STL.64 [R1+0xc0], R80 ;  /* 0x0000c05001007387 */ /* 0x000fe80000100a00 */
[----:B------:R-:W-:-:S13]  /*236b0*/  STL.64 [R1+0xc8], R82 ;  /* 0x0000c85201007387 */ /* 0x000fda0000100a00 */
[----:B------:R-:W-:Y:S01]  /*236c0*/  STL.64 [R1+0x80], R60 ;  /* 0x0000803c01007387 */ /* 0x000fe20000100a00 */
[----:B------:R-:W-:-:S03]  /*236d0*/  MOV R252, R63 ;  /* 0x0000003f00fc7202 */ /* 0x000fc60000000f00 */
[----:B------:R-:W-:Y:S04]  /*236e0*/  STL.64 [R1+0xa0], R56 ;  /* 0x0000a03801007387 */ /* 0x000fe80000100a00 */
[----:B------:R1:W-:Y:S04]  /*236f0*/  STL.64 [R1+0xa8], R58 ;  /* 0x0000a83a01007387 */ /* 0x0003e80000100a00 */
[----:B------:R2:W-:Y:S01]  /*23700*/  STL [R1+0x88], R62 ;  /* 0x0000883e01007387 */ /* 0x0005e20000100800 */
[C---:B-1----:R-:W-:Y:S08]  /*23710*/  HMMA.1688.F32.TF32 R56, R76.reuse, R32, R128 ;  /* 0x000000204c38723c */ /* 0x042ff00000081080 */
[----:B--2---:R-:W-:Y:S01]  /*23720*/  HMMA.1688.F32.TF32 R60, R76, R8, R132 ;  /* 0x000000084c3c723c */ /* 0x004fe20000081084 */
[----:B------:R1:W-:Y:S10]  /*23730*/  STL [R1+0x29b8], R252 ;  /* 0x0029b8fc01007387 */ /* 0x0003f40000100800 */
[----:B------:R-:W-:Y:S01]  /*23740*/  STL.64 [R1+0x40], R56 ;  /* 0x0000403801007387 */ /* 0x000fe20000100a00 */
[----:B-1----:R-:W-:-:S07]  /*23750*/  IMAD.MOV.U32 R252, RZ, RZ, R59 ;  /* 0x000000fffffc7224 */ /* 0x002fce00078e003b */
[----:B------:R-:W-:Y:S04]  /*23760*/  STL.64 [R1+0x60], R60 ;  /* 0x0000603c01007387 */ /* 0x000fe80000100a00 */
[----:B------:R-:W-:Y:S04]  /*23770*/  STL.64 [R1+0x68], R62 ;  /* 0x0000683e01007387 */ /* 0x000fe80000100a00 */
[----:B------:R1:W-:Y:S04]  /*23780*/  STL [R1+0x48], R58 ;  /* 0x0000483a01007387 */ /* 0x0003e80000100800 */
[----:B------:R-:W2:Y:S04]  /*23790*/  LDL.LU.64 R168, [R1+0x820] ;  /* 0x0008200001a87983 */ /* 0x000ea80000300a00 */
[----:B------:R-:W2:Y:S01]  /*237a0*/  LDL.LU.64 R170, [R1+0x828] ;  /* 0x0008280001aa7983 */ /* 0x000ea20000300a00 */
[----:B-1----:R-:W-:-:S15]  /*237b0*/  HMMA.1688.F32.TF32 R56, R76, R28, R124 ;  /* 0x0000001c4c38723c */ /* 0x002fde000008107c */
[----:B------:R-:W-:-:S04]  /*237c0*/  NOP ;  /* 0x0000000000007918 */ /* 0x000fc80000000000 */
[----:B------:R-:W-:Y:S04]  /*237d0*/  STL.64 [R1+0x10], R56 ;  /* 0x0000103801007387 */ /* 0x000fe80000100a00 */
[----:B------:R1:W-:Y:S04]  /*237e0*/  STL.64 [R1+0x18], R58 ;  /* 0x0000183a01007387 */ /* 0x0003e80000100a00 */
[----:B------:R-:W3:Y:S04]  /*237f0*/  LDL.LU.64 R104, [R1+0x810] ;  /* 0x0008100001687983 */ /* 0x000ee80000300a00 */
[----:B------:R-:W3:Y:S04]  /*23800*/  LDL.LU.64 R106, [R1+0x818] ;  /* 0x00081800016a7983 */ /* 0x000ee80000300a00 */
        /* <DEDUP_REMOVED lines=15> */
[----:B------:R-:W4:Y:S01]  /*23900*/  LDL.LU.64 R130, [R1+0x6f8] ;  /* 0x0006f80001827983 */ /* 0x000f220000300a00 */
[C---:B-1----:R-:W-:Y:S03]  /*23910*/  HMMA.1688.F32.TF32 R56, R76.reuse, R24, R120 ;  /* 0x000000184c38723c */ /* 0x042fe60000081078 */
[----:B------:R-:W-:Y:S04]  /*23920*/  LDS R120, [R0+UR12+0x600] ;  /* 0x0006000c00787984 */ /* 0x000fe80008000800 */
[----:B------:R-:W-:Y:S04]  /*23930*/  LDS R122, [R0+UR12+0x2600] ;  /* 0x0026000c007a7984 */ /* 0x000fe80008000800 */
[----:B------:R-:W-:Y:S04]  /*23940*/  LDS R121, [R2+UR12+0x600] ;  /* 0x0006000c02797984 */ /* 0x000fe80008000800 */
[----:B------:R-:W2:Y:S01]  /*23950*/  LDS R123, [R2+UR12+0x2600] ;  /* 0x0026000c027b7984 */ /* 0x000ea20008000800 */
[C---:B------:R-:W-:Y:S03]  /*23960*/  HMMA.1688.F32.TF32 R60, R76.reuse, R20, R116 ;  /* 0x000000144c3c723c */ /* 0x040fe60000081074 */
[----:B------:R-:W4:Y:S04]  /*23970*/  LDL.LU.64 R132, [R1+0x6e0] ;  /* 0x0006e00001847983 */ /* 0x000f280000300a00 */
[----:B------:R-:W4:Y:S01]  /*23980*/  LDL.LU.64 R134, [R1+0x6e8] ;  /* 0x0006e80001867983 */ /* 0x000f220000300a00 */
[C---:B------:R-:W-:Y:S08]  /*23990*/  HMMA.1688.F32.TF32 R64, R76.reuse, R16, R64 ;  /* 0x000000104c40723c */ /* 0x040ff00000081040 */
[----:B------:R-:W-:Y:S08]  /*239a0*/  HMMA.1688.F32.TF32 R68, R76, R12, R68 ;  /* 0x0000000c4c44723c */ /* 0x000ff00000081044 */
[C---:B------:R-:W-:Y:S08]  /*239b0*/  HMMA.1688.F32.TF32 R76, R100.reuse, R8, R112 ;  /* 0x00000008644c723c */ /* 0x040ff00000081070 */
[C---:B------:R-:W-:Y:S08]  /*239c0*/  HMMA.1688.F32.TF32 R80, R100.reuse, R32, R108 ;  /* 0x000000206450723c */ /* 0x040ff0000008106c */
[C---:B------:R-:W-:Y:S08]  /*239d0*/  HMMA.1688.F32.TF32 R84, R100.reuse, R28, R52 ;  /* 0x0000001c6454723c */ /* 0x040ff00000081034 */
[C---:B------:R-:W-:Y:S08]  /*239e0*/  HMMA.1688.F32.TF32 R88, R100.reuse, R24, R48 ;  /* 0x000000186458723c */ /* 0x040ff00000081030 */
[C---:B------:R-:W-:Y:S08]  /*239f0*/  HMMA.1688.F32.TF32 R92, R100.reuse, R20, R44 ;  /* 0x00000014645c723c */ /* 0x040ff0000008102c */
[C---:B------:R-:W-:Y:S08]  /*23a00*/  HMMA.1688.F32.TF32 R96, R100.reuse, R16, R40 ;  /* 0x000000106460723c */ /* 0x040ff00000081028 */
[----:B------:R-:W-:Y:S01]  /*23a10*/  HMMA.1688.F32.TF32 R100, R100, R12, R36 ;  /* 0x0000000c6464723c */ /* 0x000fe20000081024 */
[----:B------:R-:W-:Y:S04]  /*23a20*/  LDS R36, [R0+UR12+0x680] ;  /* 0x0006800c00247984 */ /* 0x000fe80008000800 */
[----:B------:R-:W-:Y:S04]  /*23a30*/  LDS R38, [R0+UR12+0x2680] ;  /* 0x0026800c00267984 */ /* 0x000fe80008000800 */
[----:B------:R-:W-:Y:S04]  /*23a40*/  LDS R37, [R2+UR12+0x680] ;  /* 0x0006800c02257984 */ /* 0x000fe80008000800 */
[----:B------:R-:W1:Y:S04]  /*23a50*/  LDS R39, [R2+UR12+0x2680] ;  /* 0x0026800c02277984 */ /* 0x000e680008000800 */
[----:B------:R-:W-:Y:S04]  /*23a60*/  STL.64 [R1+0x28c0], R58 ;  /* 0x0028c03a01007387 */ /* 0x000fe80000100a00 */
        /* <DEDUP_REMOVED lines=19> */
[----:B------:R-:W-:Y:S01]  /*23ba0*/  STL.64 [R1+0x2960], R98 ;  /* 0x0029606201007387 */ /* 0x000fe20000100a00 */
[C---:B--2---:R-:W-:Y:S03]  /*23bb0*/  HMMA.1688.F32.TF32 R228, R120.reuse, R4, R168 ;  /* 0x0000000478e4723c */ /* 0x044fe600000810a8 */
[----:B------:R-:W-:Y:S04]  /*23bc0*/  STL.64 [R1+0x2958], R96 ;  /* 0x0029586001007387 */ /* 0x000fe80000100a00 */
[----:B------:R-:W-:Y:S04]  /*23bd0*/  STL.64 [R1+0x2970], R102 ;  /* 0x0029706601007387 */ /* 0x000fe80000100a00 */
[----:B------:R-:W-:Y:S01]  /*23be0*/  STL.64 [R1+0x2968], R100 ;  /* 0x0029686401007387 */ /* 0x000fe20000100a00 */
[C---:B---3--:R-:W-:Y:S08]  /*23bf0*/  HMMA.1688.F32.TF32 R104, R120.reuse, R8, R104 ;  /* 0x000000087868723c */ /* 0x048ff00000081068 */
[C---:B----4-:R-:W-:Y:S08]  /*23c00*/  HMMA.1688.F32.TF32 R220, R120.reuse, R32, R164 ;  /* 0x0000002078dc723c */ /* 0x050ff000000810a4 */
[C---:B------:R-:W-:Y:S08]  /*23c10*/  HMMA.1688.F32.TF32 R108, R120.reuse, R28, R160 ;  /* 0x0000001c786c723c */ /* 0x040ff000000810a0 */
[C---:B------:R-:W-:Y:S08]  /*23c20*/  HMMA.1688.F32.TF32 R224, R120.reuse, R24, R156 ;  /* 0x0000001878e0723c */ /* 0x040ff0000008109c */
[C---:B------:R-:W-:Y:S01]  /*23c30*/  HMMA.1688.F32.TF32 R112, R120.reuse, R20, R148 ;  /* 0x000000147870723c */ /* 0x040fe20000081094 */
[----:B------:R-:W-:Y:S07]  /*23c40*/  STL.64 [R1+0x2980], R230 ;  /* 0x002980e601007387 */ /* 0x000fee0000100a00 */
[C---:B------:R-:W-:Y:S01]  /*23c50*/  HMMA.1688.F32.TF32 R116, R120.reuse, R16, R144 ;  /* 0x000000107874723c */ /* 0x040fe20000081090 */
[----:B------:R-:W-:Y:S07]  /*23c60*/  STL.64 [R1+0x2978], R228 ;  /* 0x002978e401007387 */ /* 0x000fee0000100a00 */
[----:B------:R-:W-:Y:S01]  /*23c70*/  HMMA.1688.F32.TF32 R120, R120, R12, R140 ;  /* 0x0000000c7878723c */ /* 0x000fe2000008108c */
[----:B------:R-:W-:Y:S07]  /*23c80*/  STL.64 [R1+0x2990], R106 ;  /* 0x0029906a01007387 */ /* 0x000fee0000100a00 */
[C---:B-1----:R-:W-:Y:S01]  /*23c90*/  HMMA.1688.F32.TF32 R124, R36.reuse, R4, R136 ;  /* 0x00000004247c723c */ /* 0x042fe20000081088 */
[----:B------:R-:W-:Y:S07]  /*23ca0*/  STL.64 [R1+0x2988], R104 ;  /* 0x0029886801007387 */ /* 0x000fee0000100a00 */
[C---:B------:R-:W-:Y:S01]  /*23cb0*/  HMMA.1688.F32.TF32 R128, R36.reuse, R8, R128 ;  /* 0x000000082480723c */ /* 0x040fe20000081080 */
[----:B------:R-:W-:Y:S04]  /*23cc0*/  STL.64 [R1+0x29a0], R222 ;  /* 0x0029a0de01007387 */ /* 0x000fe80000100a00 */
[----:B------:R-:W-:Y:S04]  /*23cd0*/  STL.64 [R1+0x2998], R220 ;  /* 0x002998dc01007387 */ /* 0x000fe80000100a00 */
[----:B------:R-:W-:Y:S04]  /*23ce0*/  STL.64 [R1+0x29b0], R110 ;  /* 0x0029b06e01007387 */ /* 0x000fe80000100a00 */
[----:B------:R-:W-:Y:S04]  /*23cf0*/  STL.64 [R1+0x29a8], R108 ;  /* 0x0029a86c01007387 */ /* 0x000fe80000100a00 */
[----:B------:R-:W-:Y:S04]  /*23d00*/  STL.64 [R1+0x29c8], R226 ;  /* 0x0029c8e201007387 */ /* 0x000fe80000100a00 */
[----:B------:R-:W-:Y:S04]  /*23d10*/  STL.64 [R1+0x29c0], R224 ;  /* 0x0029c0e001007387 */ /* 0x000fe80000100a00 */
[----:B------:R-:W-:Y:S04]  /*23d20*/  STL.64 [R1+0x29d8], R114 ;  /* 0x0029d87201007387 */ /* 0x000fe80000100a00 */
[----:B------:R1:W-:Y:S04]  /*23d30*/  STL.64 [R1+0x29d0], R112 ;  /* 0x0029d07001007387 */ /* 0x0003e80000100a00 */
        /* <DEDUP_REMOVED lines=8> */
[----:B-1----:R-:W2:Y:S04]  /*23dc0*/  LDL.LU.64 R112, [R1+0x6d0] ;  /* 0x0006d00001707983 */ /* 0x002ea80000300a00 */
[----:B------:R-:W2:Y:S04]  /*23dd0*/  LDL.LU.64 R114, [R1+0x6d8] ;  /* 0x0006d80001727983 */ /* 0x000ea80000300a00 */
[----:B------:R-:W3:Y:S04]  /*23de0*/  LDL.LU.64 R108, [R1+0x6c0] ;  /* 0x0006c000016c7983 */ /* 0x000ee80000300a00 */
[----:B------:R-:W3:Y:S04]  /*23df0*/  LDL.LU.64 R110, [R1+0x6c8] ;  /* 0x0006c800016e7983 */ /* 0x000ee80000300a00 */
[----:B------:R-:W4:Y:S04]  /*23e00*/  LDL.LU.64 R104, [R1+0x6b0] ;  /* 0x0006b00001687983 */ /* 0x000f280000300a00 */
[----:B------:R-:W4:Y:S04]  /*23e10*/  LDL.LU.64 R106, [R1+0x6b8] ;  /* 0x0006b800016a7983 */ /* 0x000f280000300a00 */
[----:B------:R-:W4:Y:S04]  /*23e20*/  LDL.LU.64 R100, [R1+0x6a0] ;  /* 0x0006a00001647983 */ /* 0x000f280000300a00 */
[----:B------:R-:W4:Y:S04]  /*23e30*/  LDL.LU.64 R102, [R1+0x6a8] ;  /* 0x0006a80001667983 */ /* 0x000f280000300a00 */
[----:B------:R-:W4:Y:S04]  /*23e40*/  LDL.LU.64 R96, [R1] ;  /* 0x0000000001607983 */ /* 0x000f280000300a00 */
        /* <DEDUP_REMOVED lines=21> */
[C---:B------:R-:W-:Y:S03]  /*23fa0*/  HMMA.1688.F32.TF32 R132, R36.reuse, R32, R132 ;  /* 0x000000202484723c */ /* 0x040fe60000081084 */
[----:B------:R-:W4:Y:S04]  /*23fb0*/  LDL.LU.64 R52, [R1+0x1e0] ;  /* 0x0001e00001347983 */ /* 0x000f280000300a00 */
[----:B------:R-:W4:Y:S01]  /*23fc0*/  LDL.LU.64 R54, [R1+0x1e8] ;  /* 0x0001e80001367983 */ /* 0x000f220000300a00 */
[C---:B------:R-:W-:Y:S03]  /*23fd0*/  HMMA.1688.F32.TF32 R152, R36.reuse, R12, R152 ;  /* 0x0000000c2498723c */ /* 0x040fe60000081098 */
[----:B------:R-:W4:Y:S04]  /*23fe0*/  LDL.LU.64 R48, [R1+0x1c0] ;  /* 0x0001c00001307983 */ /* 0x000f280000300a00 */
[----:B------:R-:W4:Y:S04]  /*23ff0*/  LDL.LU.64 R50, [R1+0x1c8] ;  /* 0x0001c80001327983 */ /* 0x000f280000300a00 */
[----:B------:R-:W4:Y:S04]  /*24000*/  LDL.LU.64 R44, [R1+0x30] ;  /* 0x00003000012c7983 */ /* 0x000f280000300a00 */
[----:B------:R-:W4:Y:S04]  /*24010*/  LDL.LU.64 R46, [R1+0x38] ;  /* 0x00003800012e7983 */ /* 0x000f280000300a00 */
[----:B------:R-:W4:Y:S04]  /*24020*/  LDL.LU.64 R40, [R1+0x20] ;  /* 0x0000200001287983 */ /* 0x000f280000300a00 */
[----:B------:R-:W4:Y:S04]  /*24030*/  LDL.LU.64 R42, [R1+0x28] ;  /* 0x00002800012a7983 */ /* 0x000f280000300a00 */
[----:B------:R-:W-:Y:S04]  /*24040*/  STL.64 [R1+0x2a28], R134 ;  /* 0x002a288601007387 */ /* 0x000fe80000100a00 */
[----:B------:R-:W-:Y:S01]  /*24050*/  STL.64 [R1+0x2a20], R132 ;  /* 0x002a208401007387 */ /* 0x000fe20000100a00 */
[C---:B--2---:R-:W-:Y:S08]  /*24060*/  HMMA.1688.F32.TF32 R136, R36.reuse, R28, R112 ;  /* 0x0000001c2488723c */ /* 0x044ff00000081070 */
[C---:B---3--:R-:W-:Y:S08]  /*24070*/  HMMA.1688.F32.TF32 R140, R36.reuse, R24, R108 ;  /* 0x00000018248c723c */ /* 0x048ff0000008106c */
[C---:B----4-:R-:W-:Y:S08]  /*24080*/  HMMA.1688.F32.TF32 R144, R36.reuse, R20, R104 ;  /* 0x000000142490723c */ /* 0x050ff00000081068 */
[----:B------:R-:W-:Y:S01]  /*24090*/  HMMA.1688.F32.TF32 R148, R36, R16, R100 ;  /* 0x000000102494723c */ /* 0x000fe20000081064 */
        /* <DEDUP_REMOVED lines=10> */
[----:B------:R-:W2:Y:S04]  /*24140*/  LDL.LU R23, [R1+0x2ba8] ;  /* 0x002ba80001177983 */ /* 0x000ea80000300800 */
[----:B------:R-:W3:Y:S04]  /*24150*/  LDL.LU R26, [R1+0x2ba4] ;  /* 0x002ba400011a7983 */ /* 0x000ee80000300800 */
[----:B------:R-:W4:Y:S04]  /*24160*/  LDL.LU R27, [R1+0x2ba0] ;  /* 0x002ba000011b7983 */ /* 0x000f280000300800 */
        /* <DEDUP_REMOVED lines=8> */
[----:B------:R-:W4:Y:S01]  /*241f0*/  LDL.LU R10, [R1+0x2b7c] ;  /* 0x002b7c00010a7983 */ /* 0x000f220000300800 */
[----:B------:R-:W-:Y:S01]  /*24200*/  HMMA.1688.F32.TF32 R200, R216, R28, R56 ;  /* 0x0000001cd8c8723c */ /* 0x000fe20000081038 */
[----:B------:R-:W-:Y:S01]  /*24210*/  IMAD.MOV.U32 R56, RZ, RZ, R15 ;  /* 0x000000ffff387224 */ /* 0x000fe200078e000f */
[----:B------:R-:W-:Y:S01]  /*24220*/  MOV R57, R18 ;  /* 0x0000001200397202 */ /* 0x000fe20000000f00 */
[----:B------:R-:W4:Y:S01]  /*24230*/  LDL.LU R15, [R1+0x2b78] ;  /* 0x002b7800010f7983 */ /* 0x000f220000300800 */
[----:B------:R-:W-:-:S03]  /*24240*/  IMAD.MOV.U32 R58, RZ, RZ, R19 ;  /* 0x000000ffff3a7224 */ /* 0x000fc600078e0013 */
[----:B------:R-:W4:Y:S04]  /*24250*/  LDL.LU R18, [R1+0x2b74] ;  /* 0x002b740001127983 */ /* 0x000f280000300800 */
[----:B------:R-:W4:Y:S01]  /*24260*/  LDL.LU R19, [R1+0x2b70] ;  /* 0x002b700001137983 */ /* 0x000f220000300800 */
[----:B------:R-:W-:Y:S01]  /*24270*/  HMMA.1688.F32.TF32 R196, R216, R32, R60 ;  /* 0x00000020d8c4723c */ /* 0x000fe2000008103c */
[----:B------:R-:W-:Y:S02]  /*24280*/  IMAD.MOV.U32 R59, RZ, RZ, R3 ;  /* 0x000000ffff3b7224 */ /* 0x000fe400078e0003 */
[----:B------:R-:W4:Y:S01]  /*24290*/  LDL.LU R3, [R1+0x2b6c] ;  /* 0x002b6c0001037983 */ /* 0x000f220000300800 */
[----:B------:R-:W-:-:S03]  /*242a0*/  MOV R63, R22 ;  /* 0x00000016003f7202 */ /* 0x000fc60000000f00 */
[----:B------:R-:W-:Y:S01]  /*242b0*/  LDS R36, [R0+UR12+0x4000] ;  /* 0x0040000c00247984 */ /* 0x000fe20008000800 */
[C---:B------:R-:W-:Y:S03]  /*242c0*/  HMMA.1688.F32.TF32 R192, R216.reuse, R8, R64 ;  /* 0x00000008d8c0723c */ /* 0x040fe60000081040 */
[----:B------:R-:W-:Y:S04]  /*242d0*/  LDS R38, [R0+UR12+0x6000] ;  /* 0x0060000c00267984 */ /* 0x000fe80008000800 */
[----:B------:R-:W-:Y:S01]  /*242e0*/  LDS R37, [R2+UR12+0x4000] ;  /* 0x0040000c02257984 */ /* 0x000fe20008000800 */
[-C--:B------:R-:W-:Y:S03]  /*242f0*/  HMMA.1688.F32.TF32 R188, R216, R4.reuse, R68 ;  /* 0x00000004d8bc723c */ /* 0x080fe60000081044 */
[----:B------:R-:W1:Y:S05]  /*24300*/  LDS R39, [R2+UR12+0x6000] ;  /* 0x0060000c02277984 */ /* 0x000e6a0008000800 */
[C---:B------:R-:W-:Y:S01]  /*24310*/  HMMA.1688.F32.TF32 R156, R184.reuse, R4, R248 ;  /* 0x00000004b89c723c */ /* 0x040fe200000810f8 */
[----:B------:R-:W-:Y:S04]  /*24320*/  LDS R248, [R0+UR12+0x4100] ;  /* 0x0041000c00f87984 */ /* 0x000fe80008000800 */
[----:B------:R-:W-:Y:S03]  /*24330*/  LDS R250, [R0+UR12+0x6100] ;  /* 0x0061000c00fa7984 */ /* 0x000fe60008000800 */
[C---:B------:R-:W-:Y:S01]  /*24340*/  HMMA.1688.F32.TF32 R160, R184.reuse, R8, R96 ;  /* 0x00000008b8a0723c */ /* 0x040fe20000081060 */
[----:B------:R-:W-:Y:S04]  /*24350*/  LDS R249, [R2+UR12+0x4100] ;  /* 0x0041000c02f97984 */ /* 0x000fe80008000800 */
[----:B------:R-:W-:Y:S03]  /*24360*/  LDS R251, [R2+UR12+0x6100] ;  /* 0x0061000c02fb7984 */ /* 0x000fe60008000800 */
[C---:B------:R-:W-:Y:S08]  /*24370*/  HMMA.1688.F32.TF32 R164, R184.reuse, R32, R92 ;  /* 0x00000020b8a4723c */ /* 0x040ff0000008105c */
[C---:B------:R-:W-:Y:S08]  /*24380*/  HMMA.1688.F32.TF32 R168, R184.reuse, R28, R88 ;  /* 0x0000001cb8a8723c */ /* 0x040ff00000081058 */
[C---:B------:R-:W-:Y:S08]  /*24390*/  HMMA.1688.F32.TF32 R172, R184.reuse, R24, R84 ;  /* 0x00000018b8ac723c */ /* 0x040ff00000081054 */
[C---:B------:R-:W-:Y:S08]  /*243a0*/  HMMA.1688.F32.TF32 R176, R184.reuse, R20, R80 ;  /* 0x00000014b8b0723c */ /* 0x040ff00000081050 */
[C---:B------:R-:W-:Y:S08]  /*243b0*/  HMMA.1688.F32.TF32 R180, R184.reuse, R16, R76 ;  /* 0x00000010b8b4723c */ /* 0x040ff0000008104c */
[----:B------:R-:W-:Y:S01]  /*243c0*/  HMMA.1688.F32.TF32 R184, R184, R12, R72 ;  /* 0x0000000cb8b8723c */ /* 0x000fe20000081048 */
[----:B--2---:R-:W-:-:S02]  /*243d0*/  IMAD.MOV.U32 R62, RZ, RZ, R23 ;  /* 0x000000ffff3e7224 */ /* 0x004fc400078e0017 */
[----:B---3--:R-:W-:Y:S01]  /*243e0*/  IMAD.MOV.U32 R61, RZ, RZ, R26 ;  /* 0x000000ffff3d7224 */ /* 0x008fe200078e001a */
[----:B----4-:R-:W-:Y:S02]  /*243f0*/  MOV R60, R27 ;  /* 0x0000001b003c7202 */ /* 0x010fe40000000f00 */
[----:B------:R-:W2:Y:S04]  /*24400*/  LDL.LU R27, [R1+0x2b68] ;  /* 0x002b6800011b7983 */ /* 0x000ea80000300800 */
[----:B------:R-:W3:Y:S04]  /*24410*/  LDL.LU R26, [R1+0x2b64] ;  /* 0x002b6400011a7983 */ /* 0x000ee80000300800 */
[----:B------:R-:W4:Y:S01]  /*24420*/  LDL.LU R23, [R1+0x2b60] ;  /* 0x002b600001177983 */ /* 0x000f220000300800 */
[----:B------:R-:W-:Y:S01]  /*24430*/  MOV R66, R7 ;  /* 0x0000000700427202 */ /* 0x000fe20000000f00 */
[----:B------:R-:W-:-:S02]  /*24440*/  IMAD.MOV.U32 R65, RZ, RZ, R6 ;  /* 0x000000ffff417224 */ /* 0x000fc400078e0006 */
[----:B------:R-:W4:Y:S01]  /*24450*/  LDL.LU R22, [R1+0x2b5c] ;  /* 0x002b5c0001167983 */ /* 0x000f220000300800 */
[----:B------:R-:W-:-:S03]  /*24460*/  IMAD.MOV.U32 R64, RZ, RZ, R11 ;  /* 0x000000ffff407224 */ /* 0x000fc600078e000b */
[----:B------:R-:W4:Y:S01]  /*24470*/  LDL.LU R11, [R1+0x2b58] ;  /* 0x002b5800010b7983 */ /* 0x000f220000300800 */
[----:B------:R-:W-:-:S03]  /*24480*/  IMAD.MOV.U32 R67, RZ, RZ, R14 ;  /* 0x000000ffff437224 */ /* 0x000fc600078e000e */
[----:B------:R-:W4:Y:S04]  /*24490*/  LDL.LU R6, [R1+0x2b54] ;  /* 0x002b540001067983 */ /* 0x000f280000300800 */
[----:B------:R-:W4:Y:S01]  /*244a0*/  LDL.LU R7, [R1+0x2b50] ;  /* 0x002b500001077983 */ /* 0x000f220000300800 */
[----:B------:R-:W-:Y:S01]  /*244b0*/  IMAD.MOV.U32 R70, RZ, RZ, R31 ;  /* 0x000000ffff467224 */ /* 0x000fe200078e001f */
[----:B------:R-:W-:Y:S02]  /*244c0*/  MOV R69, R34 ;  /* 0x0000002200457202 */ /* 0x000fe40000000f00 */
[----:B------:R-:W4:Y:S01]  /*244d0*/  LDL.LU R14, [R1+0x2b4c] ;  /* 0x002b4c00010e7983 */ /* 0x000f220000300800 */
[----:B------:R-:W-:-:S03]  /*244e0*/  IMAD.MOV.U32 R68, RZ, RZ, R35 ;  /* 0x000000ffff447224 */ /* 0x000fc600078e0023 */
[----:B------:R-:W4:Y:S01]  /*244f0*/  LDL.LU R35, [R1+0x2b48] ;  /* 0x002b480001237983 */ /* 0x000f220000300800 */
[----:B------:R-:W-:-:S03]  /*24500*/  IMAD.MOV.U32 R71, RZ, RZ, R30 ;  /* 0x000000ffff477224 */ /* 0x000fc600078e001e */
[----:B------:R-:W4:Y:S04]  /*24510*/  LDL.LU R34, [R1+0x2b44] ;  /* 0x002b440001227983 */ /* 0x000f280000300800 */
[----:B------:R-:W4:Y:S01]  /*24520*/  LDL.LU R31, [R1+0x2b40] ;  /* 0x002b4000011f7983 */ /* 0x000f220000300800 */
[----:B------:R-:W-:-:S03]  /*24530*/  IMAD.MOV.U32 R74, RZ, RZ, R15 ;  /* 0x000000ffff4a7224 */ /* 0x000fc600078e000f */
[----:B------:R-:W4:Y:S01]  /*24540*/  LDL.LU R30, [R1+0x2b3c] ;  /* 0x002b3c00011e7983 */ /* 0x000f220000300800 */
[----:B------:R-:W-:Y:S01]  /*24550*/  IMAD.MOV.U32 R73, RZ, RZ, R18 ;  /* 0x000000ffff497224 */ /* 0x000fe200078e0012 */
[----:B------:R-:W-:Y:S02]  /*24560*/  MOV R72, R19 ;  /* 0x0000001300487202 */ /* 0x000fe40000000f00 */
[----:B------:R-:W4:Y:S04]  /*24570*/  LDL.LU R19, [R1+0x2b38] ;  /* 0x002b380001137983 */ /* 0x000f280000300800 */
[----:B------:R-:W4:Y:S04]  /*24580*/  LDL.LU R18, [R1+0x2b34] ;  /* 0x002b340001127983 */ /* 0x000f280000300800 */
[----:B------:R-:W4:Y:S01]  /*24590*/  LDL.LU R15, [R1+0x2b30] ;  /* 0x002b3000010f7983 */ /* 0x000f220000300800 */
[----:B------:R-:W-:-:S03]  /*245a0*/  MOV R75, R10 ;  /* 0x0000000a004b7202 */ /* 0x000fc60000000f00 */
[----:B------:R-:W4:Y:S01]  /*245b0*/  LDL.LU R10, [R1+0x2b2c] ;  /* 0x002b2c00010a7983 */ /* 0x000f220000300800 */
[----:B------:R-:W-:Y:S01]  /*245c0*/  IMAD.MOV.U32 R79, RZ, RZ, R3 ;  /* 0x000000ffff4f7224 */ /* 0x000fe200078e0003 */
[----:B------:R-:W-:Y:S01]  /*245d0*/  HMMA.1688.F32.TF32 R204, R216, R24, R52 ;  /* 0x00000018d8cc723c */ /* 0x000fe20000081034 */
[----:B--2---:R-:W-:Y:S01]  /*245e0*/  MOV R78, R27 ;  /* 0x0000001b004e7202 */ /* 0x004fe20000000f00 */
[----:B---3--:R-:W-:Y:S02]  /*245f0*/  IMAD.MOV.U32 R77, RZ, RZ, R26 ;  /* 0x000000ffff4d7224 */ /* 0x008fe400078e001a */
[----:B----4-:R-:W-:Y:S02]  /*24600*/  IMAD.MOV.U32 R76, RZ, RZ, R23 ;  /* 0x000000ffff4c7224 */ /* 0x010fe400078e0017 */
[----:B------:R-:W2:Y:S04]  /*24610*/  LDL.LU R23, [R1+0x2b28] ;  /* 0x002b280001177983 */ /* 0x000ea80000300800 */
[----:B------:R-:W3:Y:S04]  /*24620*/  LDL.LU R26, [R1+0x2b24] ;  /* 0x002b2400011a7983 */ /* 0x000ee80000300800 */
[----:B------:R-:W4:Y:S01]  /*24630*/  LDL.LU R27, [R1+0x2b20] ;  /* 0x002b2000011b7983 */ /* 0x000f220000300800 */
[----:B------:R-:W-:Y:S01]  /*24640*/  IMAD.MOV.U32 R82, RZ, RZ, R11 ;  /* 0x000000ffff527224 */ /* 0x000fe200078e000b */
[----:B------:R-:W-:-:S02]  /*24650*/  MOV R81, R6 ;  /* 0x0000000600517202 */ /* 0x000fc40000000f00 */
[----:B------:R-:W4:Y:S01]  /*24660*/  LDL.LU R3, [R1+0x2b1c] ;  /* 0x002b1c0001037983 */ /* 0x000f220000300800 */
[----:B------:R-:W-:-:S03]  /*24670*/  IMAD.MOV.U32 R80, RZ, RZ, R7 ;  /* 0x000000ffff507224 */ /* 0x000fc600078e0007 */
[----:B------:R-:W4:Y:S01]  /*24680*/  LDL.LU R7, [R1+0x2b18] ;  /* 0x002b180001077983 */ /* 0x000f220000300800 */
[----:B------:R-:W-:-:S03]  /*24690*/  IMAD.MOV.U32 R83, RZ, RZ, R22 ;  /* 0x000000ffff537224 */ /* 0x000fc600078e0016 */
[----:B------:R-:W4:Y:S04]  /*246a0*/  LDL.LU R6, [R1+0x2b14] ;  /* 0x002b140001067983 */ /* 0x000f280000300800 */
[----:B------:R-:W4:Y:S01]  /*246b0*/  LDL.LU R11, [R1+0x2b10] ;  /* 0x002b1000010b7983 */ /* 0x000f220000300800 */
[----:B------:R-:W-:Y:S02]  /*246c0*/  IMAD.MOV.U32 R54, RZ, RZ, R35 ;  /* 0x000000ffff367224 */ /* 0x000fe400078e0023 */
[----:B------:R-:W-:Y:S01]  /*246d0*/  IMAD.MOV.U32 R53, RZ, RZ, R34 ;  /* 0x000000ffff357224 */ /* 0x000fe200078e0022 */
[----:B------:R-:W4:Y:S01]  /*246e0*/  LDL.LU R22, [R1+0x2b0c] ;  /* 0x002b0c0001167983 */ /* 0x000f220000300800 */
[----:B------:R-:W-:-:S03]  /*246f0*/  MOV R52, R31 ;  /* 0x0000001f00347202 */ /* 0x000fc60000000f00 */
[----:B------:R-:W4:Y:S01]  /*24700*/  LDL.LU R31, [R1+0x2b08] ;  /* 0x002b0800011f7983 */ /* 0x000f220000300800 */
[----:B------:R-:W-:-:S03]  /*24710*/  MOV R55, R14 ;  /* 0x0000000e00377202 */ /* 0x000fc60000000f00 */
[----:B------:R-:W4:Y:S04]  /*24720*/  LDL.LU R34, [R1+0x2b04] ;  /* 0x002b040001227983 */ /* 0x000f280000300800 */
[----:B------:R-:W4:Y:S01]  /*24730*/  LDL.LU R35, [R1+0x2b00] ;  /* 0x002b000001237983 */ /* 0x000f220000300800 */
[----:B------:R-:W-:-:S03]  /*24740*/  MOV R86, R19 ;  /* 0x0000001300567202 */ /* 0x000fc60000000f00 */
[----:B------:R-:W4:Y:S01]  /*24750*/  LDL.LU R14, [R1+0x2afc] ;  /* 0x002afc00010e7983 */ /* 0x000f220000300800 */
[----:B------:R-:W-:Y:S02]  /*24760*/  IMAD.MOV.U32 R85, RZ, RZ, R18 ;  /* 0x000000ffff557224 */ /* 0x000fe400078e0012 */
[----:B------:R-:W-:Y:S02]  /*24770*/  IMAD.MOV.U32 R84, RZ, RZ, R15 ;  /* 0x000000ffff547224 */ /* 0x000fe400078e000f */
[----:B------:R-:W4:Y:S04]  /*24780*/  LDL.LU R15, [R1+0x2af8] ;  /* 0x002af800010f7983 */ /* 0x000f280000300800 */
[----:B------:R-:W4:Y:S04]  /*24790*/  LDL.LU R18, [R1+0x2af4] ;  /* 0x002af40001127983 */ /* 0x000f280000300800 */
[----:B------:R-:W4:Y:S01]  /*247a0*/  LDL.LU R19, [R1+0x2af0] ;  /* 0x002af00001137983 */ /* 0x000f220000300800 */
[----:B------:R-:W-:Y:S01]  /*247b0*/  HMMA.1688.F32.TF32 R208, R216, R20, R48 ;  /* 0x00000014d8d0723c */ /* 0x000fe20000081030 */
[----:B------:R-:W-:-:S02]  /*247c0*/  IMAD.MOV.U32 R87, RZ, RZ, R30 ;  /* 0x000000ffff577224 */ /* 0x000fc400078e001e */
[----:B------:R-:W4:Y:S01]  /*247d0*/  LDL.LU R30, [R1+0x2aec] ;  /* 0x002aec00011e7983 */ /* 0x000f220000300800 */
[----:B------:R-:W-:-:S04]  /*247e0*/  IMAD.MOV.U32 R51, RZ, RZ, R10 ;  /* 0x000000ffff337224 */ /* 0x000fc800078e000a */
[----:B------:R-:W-:Y:S01]  /*247f0*/  HMMA.1688.F32.TF32 R212, R216, R16, R44 ;  /* 0x00000010d8d4723c */ /* 0x000fe2000008102c */
[----:B--2---:R-:W-:Y:S01]  /*24800*/  IMAD.MOV.U32 R50, RZ, RZ, R23 ;  /* 0x000000ffff327224 */ /* 0x004fe200078e0017 */
[----:B---3--:R-:W-:Y:S01]  /*24810*/  MOV R49, R26 ;  /* 0x0000001a00317202 */ /* 0x008fe20000000f00 */
[----:B----4-:R-:W-:Y:S02]  /*24820*/  IMAD.MOV.U32 R48, RZ, RZ, R27 ;  /* 0x000000ffff307224 */ /* 0x010fe400078e001b */
[----:B------:R-:W2:Y:S04]  /*24830*/  LDL.LU R27, [R1+0x2ae8] ;  /* 0x002ae800011b7983 */ /* 0x000ea80000300800 */
[----:B------:R-:W3:Y:S04]  /*24840*/  LDL.LU R26, [R1+0x2ae4] ;  /* 0x002ae400011a7983 */ /* 0x000ee80000300800 */
[----:B------:R-:W4:Y:S04]  /*24850*/  LDL.LU R23, [R1+0x2ae0] ;  /* 0x002ae00001177983 */ /* 0x000f280000300800 */
[----:B------:R-:W4:Y:S01]  /*24860*/  LDL.LU R10, [R1+0x2adc] ;  /* 0x002adc00010a7983 */ /* 0x000f220000300800 */
[----:B------:R-:W-:Y:S01]  /*24870*/  MOV R47, R22 ;  /* 0x00000016002f7202 */ /* 0x000fe20000000f00 */
[----:B------:R-:W-:-:S02]  /*24880*/  IMAD.MOV.U32 R46, RZ, RZ, R31 ;  /* 0x000000ffff2e7224 */ /* 0x000fc400078e001f */
[----:B------:R-:W-:Y:S01]  /*24890*/  IMAD.MOV.U32 R45, RZ, RZ, R34 ;  /* 0x000000ffff2d7224 */ /* 0x000fe200078e0022 */
[----:B------:R-:W-:Y:S02]  /*248a0*/  MOV R44, R35 ;  /* 0x00000023002c7202 */ /* 0x000fe40000000f00 */
[----:B------:R-:W4:Y:S04]  /*248b0*/  LDL.LU R35, [R1+0x2ad8] ;  /* 0x002ad80001237983 */ /* 0x000f280000300800 */
        /* <DEDUP_REMOVED lines=9> */
[----:B------:R-:W-:-:S03]  /*24950*/  IMAD.MOV.U32 R95, RZ, RZ, R14 ;  /* 0x000000ffff5f7224 */ /* 0x000fc600078e000e */
[----:B------:R-:W4:Y:S04]  /*24960*/  LDL.LU R14, [R1+0x2abc] ;  /* 0x002abc00010e7983 */ /* 0x000f280000300800 */
[----:B------:R-:W4:Y:S04]  /*24970*/  LDL.LU R104, [R1+0x620] ;  /* 0x0006200001687983 */ /* 0x000f280000300800 */
[----:B------:R-:W4:Y:S04]  /*24980*/  LDL.LU R105, [R1+0x624] ;  /* 0x0006240001697983 */ /* 0x000f280000300800 */
[----:B------:R-:W4:Y:S04]  /*24990*/  LDL.LU R106, [R1+0x628] ;  /* 0x00062800016a7983 */ /* 0x000f280000300800 */
[----:B------:R-:W4:Y:S01]  /*249a0*/  LDL.LU R107, [R1+0x62c] ;  /* 0x00062c00016b7983 */ /* 0x000f220000300800 */
[----:B------:R-:W-:Y:S01]  /*249b0*/  MOV R99, R30 ;  /* 0x0000001e00637202 */ /* 0x000fe20000000f00 */
[----:B------:R-:W-:Y:S01]  /*249c0*/  IMAD.MOV.U32 R88, RZ, RZ, R11 ;  /* 0x000000ffff587224 */ /* 0x000fe200078e000b */
[----:B------:R-:W-:Y:S01]  /*249d0*/  MOV R89, R6 ;  /* 0x0000000600597202 */ /* 0x000fe20000000f00 */
[----:B------:R-:W-:-:S02]  /*249e0*/  IMAD.MOV.U32 R90, RZ, RZ, R7 ;  /* 0x000000ffff5a7224 */ /* 0x000fc400078e0007 */
[----:B--2---:R-:W-:Y:S02]  /*249f0*/  IMAD.MOV.U32 R98, RZ, RZ, R27 ;  /* 0x000000ffff627224 */ /* 0x004fe400078e001b */
[----:B---3--:R-:W-:Y:S01]  /*24a00*/  IMAD.MOV.U32 R97, RZ, RZ, R26 ;  /* 0x000000ffff617224 */ /* 0x008fe200078e001a */
[----:B----4-:R-:W-:Y:S01]  /*24a10*/  MOV R96, R23 ;  /* 0x0000001700607202 */ /* 0x010fe20000000f00 */
[----:B------:R-:W-:Y:S01]  /*24a20*/  IMAD.MOV.U32 R103, RZ, RZ, R10 ;  /* 0x000000ffff677224 */ /* 0x000fe200078e000a */
[----:B------:R-:W-:Y:S01]  /*24a30*/  MOV R102, R35 ;  /* 0x0000002300667202 */ /* 0x000fe20000000f00 */
[----:B------:R-:W-:Y:S02]  /*24a40*/  IMAD.MOV.U32 R101, RZ, RZ, R34 ;  /* 0x000000ffff657224 */ /* 0x000fe400078e0022 */
[----:B------:R-:W-:Y:S02]  /*24a50*/  IMAD.MOV.U32 R231, RZ, RZ, R22 ;  /* 0x000000ffffe77224 */ /* 0x000fe400078e0016 */
[----:B------:R-:W-:Y:S01]  /*24a60*/  IMAD.MOV.U32 R230, RZ, RZ, R19 ;  /* 0x000000ffffe67224 */ /* 0x000fe200078e0013 */
[----:B------:R-:W-:Y:S01]  /*24a70*/  MOV R229, R18 ;  /* 0x0000001200e57202 */ /* 0x000fe20000000f00 */
[----:B------:R-:W-:-:S02]  /*24a80*/  IMAD.MOV.U32 R228, RZ, RZ, R15 ;  /* 0x000000ffffe47224 */ /* 0x000fc400078e000f */
[----:B------:R-:W2:Y:S04]  /*24a90*/  LDL.LU R15, [R1+0x2ab8] ;  /* 0x002ab800010f7983 */ /* 0x000ea80000300800 */
[----:B------:R-:W1:Y:S04]  /*24aa0*/  LDL.LU R18, [R1+0x2ab4] ;  /* 0x002ab40001127983 */ /* 0x000e680000300800 */
[----:B------:R-:W1:Y:S04]  /*24ab0*/  LDL.LU R19, [R1+0x2ab0] ;  /* 0x002ab00001137983 */ /* 0x000e680000300800 */
[----:B------:R-:W3:Y:S01]  /*24ac0*/  LDL.LU R22, [R1+0x2aac] ;  /* 0x002aac0001167983 */ /* 0x000ee20000300800 */
[----:B------:R-:W-:-:S03]  /*24ad0*/  IMAD.MOV.U32 R100, RZ, RZ, R31 ;  /* 0x000000ffff647224 */ /* 0x000fc600078e001f */
[----:B------:R-:W3:Y:S04]  /*24ae0*/  LDL.LU R23, [R1+0x2aa8] ;  /* 0x002aa80001177983 */ /* 0x000ee80000300800 */
[----:B------:R-:W4:Y:S04]  /*24af0*/  LDL.LU R26, [R1+0x2aa4] ;  /* 0x002aa400011a7983 */ /* 0x000f280000300800 */
[----:B------:R-:W4:Y:S04]  /*24b00*/  LDL.LU R27, [R1+0x2aa0] ;  /* 0x002aa000011b7983 */ /* 0x000f280000300800 */
[----:B------:R-:W2:Y:S04]  /*24b10*/  LDL.LU R30, [R1+0x2a9c] ;  /* 0x002a9c00011e7983 */ /* 0x000ea80000300800 */
[----:B------:R-:W2:Y:S04]  /*24b20*/  LDL.LU R31, [R1+0x2a98] ;  /* 0x002a9800011f7983 */ /* 0x000ea80000300800 */
[----:B------:R-:W2:Y:S04]  /*24b30*/  LDL.LU R34, [R1+0x2a94] ;  /* 0x002a940001227983 */ /* 0x000ea80000300800 */
[----:B------:R-:W2:Y:S04]  /*24b40*/  LDL.LU R35, [R1+0x2a90] ;  /* 0x002a900001237983 */ /* 0x000ea80000300800 */
[----:B------:R-:W2:Y:S04]  /*24b50*/  LDL.LU R10, [R1+0x2a8c] ;  /* 0x002a8c00010a7983 */ /* 0x000ea80000300800 */
[----:B------:R-:W2:Y:S04]  /*24b60*/  LDL.LU R11, [R1+0x2a88] ;  /* 0x002a8800010b7983 */ /* 0x000ea80000300800 */
[----:B------:R-:W2:Y:S04]  /*24b70*/  LDL.LU R6, [R1+0x2a84] ;  /* 0x002a840001067983 */ /* 0x000ea80000300800 */
[----:B------:R-:W2:Y:S01]  /*24b80*/  LDL.LU R7, [R1+0x2a80] ;  /* 0x002a800001077983 */ /* 0x000ea20000300800 */
[----:B------:R-:W-:Y:S03]  /*24b90*/  HMMA.1688.F32.TF32 R216, R216, R12, R40 ;  /* 0x0000000cd8d8723c */ /* 0x000fe60000081028 */
[----:B------:R-:W-:Y:S04]  /*24ba0*/  LDS R40, [R0+UR12+0x4080] ;  /* 0x0040800c00287984 */ /* 0x000fe80008000800 */
[----:B------:R-:W-:Y:S04]  /*24bb0*/  LDS R42, [R0+UR12+0x6080] ;  /* 0x0060800c002a7984 */ /* 0x000fe80008000800 */
[----:B------:R-:W-:Y:S04]  /*24bc0*/  LDS R41, [R2+UR12+0x4080] ;  /* 0x0040800c02297984 */ /* 0x000fe80008000800 */
[----:B------:R-:W1:Y:S01]  /*24bd0*/  LDS R43, [R2+UR12+0x6080] ;  /* 0x0060800c022b7984 */ /* 0x000e620008000800 */
[----:B------:R-:W-:-:S07]  /*24be0*/  IMAD.MOV.U32 R91, RZ, RZ, R3 ;  /* 0x000000ffff5b7224 */ /* 0x000fce00078e0003 */
[C---:B-1----:R-:W-:Y:S08]  /*24bf0*/  HMMA.1688.F32.TF32 R88, R36.reuse, R18, R88 ;  /* 0x000000122458723c */ /* 0x042ff00000081058 */
[C---:B---3--:R-:W-:Y:S08]  /*24c00*/  HMMA.1688.F32.TF32 R44, R36.reuse, R22, R44 ;  /* 0x00000016242c723c */ /* 0x048ff0000008102c */
[C---:B----4-:R-:W-:Y:S08]  /*24c10*/  HMMA.1688.F32.TF32 R92, R36.reuse, R26, R92 ;  /* 0x0000001a245c723c */ /* 0x050ff0000008105c */
[C---:B--2---:R-:W-:Y:S08]  /*24c20*/  HMMA.1688.F32.TF32 R96, R36.reuse, R30, R96 ;  /* 0x0000001e2460723c */ /* 0x044ff00000081060 */
[C---:B------:R-:W-:Y:S08]  /*24c30*/  HMMA.1688.F32.TF32 R100, R36.reuse, R34, R100 ;  /* 0x000000222464723c */ /* 0x040ff00000081064 */
[----:B------:R-:W-:Y:S11]  /*24c40*/  HMMA.1688.F32.TF32 R104, R36, R6, R104 ;  /* 0x000000062468723c */ /* 0x000ff60000081068 */
[----:B------:R-:W-:Y:S04]  /*24c50*/  STL.64 [R1+0xa40], R100 ;  /* 0x000a406401007387 */ /* 0x000fe80000100a00 */
[----:B------:R-:W-:Y:S04]  /*24c60*/  STL.64 [R1+0xa48], R102 ;  /* 0x000a486601007387 */ /* 0x000fe80000100a00 */
[----:B------:R-:W-:Y:S01]  /*24c70*/  MOV R8, R104 ;  /* 0x0000006800087202 */ /* 0x000fe20000000f00 */
[----:B------:R-:W-:Y:S01]  /*24c80*/  IMAD.MOV.U32 R5, RZ, RZ, R105 ;  /* 0x000000ffff057224 */ /* 0x000fe200078e0069 */
[----:B------:R-:W-:Y:S01]  /*24c90*/  MOV R3, R107 ;  /* 0x0000006b00037202 */ /* 0x000fe20000000f00 */
[----:B------:R-:W-:-:S02]  /*24ca0*/  IMAD.MOV.U32 R4, RZ, RZ, R106 ;  /* 0x000000ffff047224 */ /* 0x000fc400078e006a */
[C---:B------:R-:W-:Y:S08]  /*24cb0*/  HMMA.1688.F32.TF32 R104, R36.reuse, R10, R228 ;  /* 0x0000000a2468723c */ /* 0x040ff000000810e4 */
[----:B------:R-:W-:Y:S01]  /*24cc0*/  HMMA.1688.F32.TF32 R36, R36, R14, R48 ;  /* 0x0000000e2424723c */ /* 0x000fe20000081030 */
[----:B------:R-:W-:Y:S04]  /*24cd0*/  STL.64 [R1+0xa30], R96 ;  /* 0x000a306001007387 */ /* 0x000fe80000100a00 */
[----:B------:R-:W-:Y:S04]  /*24ce0*/  STL.64 [R1+0xa38], R98 ;  /* 0x000a386201007387 */ /* 0x000fe80000100a00 */
[----:B------:R-:W-:Y:S04]  /*24cf0*/  STL.64 [R1+0xa20], R92 ;  /* 0x000a205c01007387 */ /* 0x000fe80000100a00 */
[----:B------:R-:W-:Y:S04]  /*24d00*/  STL.64 [R1+0xa28], R94 ;  /* 0x000a285e01007387 */ /* 0x000fe80000100a00 */
[----:B------:R-:W-:Y:S04]  /*24d10*/  STL.64 [R1+0xa10], R44 ;  /* 0x000a102c01007387 */ /* 0x000fe80000100a00 */
[----:B------:R1:W-:Y:S01]  /*24d20*/  STL.64 [R1+0xa18], R46 ;  /* 0x000a182e01007387 */ /* 0x0003e20000100a00 */
[C---:B------:R-:W-:Y:S03]  /*24d30*/  HMMA.1688.F32.TF32 R48, R40.reuse, R10, R52 ;  /* 0x0000000a2830723c */ /* 0x040fe60000081034 */
[----:B------:R-:W-:Y:S04]  /*24d40*/  STL.64 [R1+0xa00], R88 ;  /* 0x000a005801007387 */ /* 0x000fe80000100a00 */
[----:B------:R-:W-:Y:S01]  /*24d50*/  STL.64 [R1+0xa08], R90 ;  /* 0x000a085a01007387 */ /* 0x000fe20000100a00 */
[C---:B-1----:R-:W-:Y:S03]  /*24d60*/  HMMA.1688.F32.TF32 R44, R40.reuse, R6, R84 ;  /* 0x00000006282c723c */ /* 0x042fe60000081054 */
[----:B------:R-:W-:Y:S04]  /*24d70*/  STL.64 [R1+0x8a0], R36 ;  /* 0x0008a02401007387 */ /* 0x000fe80000100a00 */
[----:B------:R1:W-:Y:S02]  /*24d80*/  STL.64 [R1+0x8a8], R38 ;  /* 0x0008a82601007387 */ /* 0x0003e40000100a00 */
[C---:B-1----:R-:W-:Y:S10]  /*24d90*/  HMMA.1688.F32.TF32 R36, R40.reuse, R34, R80 ;  /* 0x000000222824723c */ /* 0x042ff40000081050 */
        /* <DEDUP_REMOVED lines=12> */
[----:B------:R-:W-:Y:S01]  /*24e60*/  STL.64 [R1+0x858], R50 ;  /* 0x0008583201007387 */ /* 0x000fe20000100a00 */
[C---:B-1----:R-:W-:Y:S03]  /*24e70*/  HMMA.1688.F32.TF32 R44, R40.reuse, R18, R64 ;  /* 0x00000012282c723c */ /* 0x042fe60000081040 */
[----:B------:R-:W-:Y:S04]  /*24e80*/  STL.64 [R1+0x840], R36 ;  /* 0x0008402401007387 */ /* 0x000fe80000100a00 */
[----:B------:R1:W-:Y:S01]  /*24e90*/  STL.64 [R1+0x848], R38 ;  /* 0x0008482601007387 */ /* 0x0003e20000100a00 */
[----:B------:R-:W-:Y:S08]  /*24ea0*/  HMMA.1688.F32.TF32 R40, R40, R14, R60 ;  /* 0x0000000e2828723c */ /* 0x000ff0000008103c */
        /* <DEDUP_REMOVED lines=11> */
[----:B------:R-:W-:Y:S04]  /*24f60*/  STL.64 [R1+0x238], R46 ;  /* 0x0002382e01007387 */ /* 0x000fe80000100a00 */
[----:B------:R-:W2:Y:S04]  /*24f70*/  LDL.LU R64, [R1+0x380] ;  /* 0x0003800001407983 */ /* 0x000ea80000300800 */
[----:B------:R-:W-:Y:S04]  /*24f80*/  STL.64 [R1+0x210], R40 ;  /* 0x0002102801007387 */ /* 0x000fe80000100a00 */
[----:B------:R-:W-:Y:S04]  /*24f90*/  STL.64 [R1+0x218], R42 ;  /* 0x0002182a01007387 */ /* 0x000fe80000100a00 */
[----:B------:R-:W-:Y:S04]  /*24fa0*/  STL.64 [R1+0x200], R36 ;  /* 0x0002002401007387 */ /* 0x000fe80000100a00 */
[----:B------:R1:W-:Y:S04]  /*24fb0*/  STL.64 [R1+0x208], R38 ;  /* 0x0002082601007387 */ /* 0x0003e80000100a00 */
[----:B------:R-:W2:Y:S04]  /*24fc0*/  LDL.LU R65, [R1+0x384] ;  /* 0x0003840001417983 */ /* 0x000ea80000300800 */
[----:B------:R-:W2:Y:S04]  /*24fd0*/  LDL.LU R66, [R1+0x388] ;  /* 0x0003880001427983 */ /* 0x000ea80000300800 */
[----:B------:R-:W2:Y:S04]  /*24fe0*/  LDL.LU R67, [R1+0x38c] ;  /* 0x00038c0001437983 */ /* 0x000ea80000300800 */
[----:B------:R-:W3:Y:S04]  /*24ff0*/  LDL.LU R76, [R1+0x3b0] ;  /* 0x0003b000014c7983 */ /* 0x000ee80000300800 */
[----:B------:R-:W3:Y:S04]  /*25000*/  LDL.LU R77, [R1+0x3b4] ;  /* 0x0003b400014d7983 */ /* 0x000ee80000300800 */
[----:B------:R-:W3:Y:S04]  /*25010*/  LDL.LU R78, [R1+0x3b8] ;  /* 0x0003b800014e7983 */ /* 0x000ee80000300800 */
[----:B------:R-:W3:Y:S04]  /*25020*/  LDL.LU R79, [R1+0x3bc] ;  /* 0x0003bc00014f7983 */ /* 0x000ee80000300800 */
[----:B------:R-:W1:Y:S04]  /*25030*/  LDL.LU R244, [R1+0x470] ;  /* 0x0004700001f47983 */ /* 0x000e680000300800 */
[----:B------:R-:W1:Y:S04]  /*25040*/  LDL.LU R245, [R1+0x474] ;  /* 0x0004740001f57983 */ /* 0x000e680000300800 */
[----:B------:R-:W1:Y:S04]  /*25050*/  LDL.LU R246, [R1+0x478] ;  /* 0x0004780001f67983 */ /* 0x000e680000300800 */
[----:B------:R-:W1:Y:S04]  /*25060*/  LDL.LU R247, [R1+0x47c] ;  /* 0x00047c0001f77983 */ /* 0x000e680000300800 */
[----:B------:R-:W4:Y:S04]  /*25070*/  LDL.LU R52, [R1+0x460] ;  /* 0x0004600001347983 */ /* 0x000f280000300800 */
[----:B------:R-:W4:Y:S04]  /*25080*/  LDL.LU R53, [R1+0x464] ;  /* 0x0004640001357983 */ /* 0x000f280000300800 */
[----:B------:R-:W4:Y:S04]  /*25090*/  LDL.LU R54, [R1+0x468] ;  /* 0x0004680001367983 */ /* 0x000f280000300800 */
[----:B------:R-:W4:Y:S04]  /*250a0*/  LDL.LU R55, [R1+0x46c] ;  /* 0x00046c0001377983 */ /* 0x000f280000300800 */
[----:B------:R-:W2:Y:S04]  /*250b0*/  LDL.LU R80, [R1+0x3d0] ;  /* 0x0003d00001507983 */ /* 0x000ea80000300800 */
[----:B------:R-:W2:Y:S04]  /*250c0*/  LDL.LU R81, [R1+0x3d4] ;  /* 0x0003d40001517983 */ /* 0x000ea80000300800 */
[----:B------:R-:W2:Y:S04]  /*250d0*/  LDL.LU R82, [R1+0x3d8] ;  /* 0x0003d80001527983 */ /* 0x000ea80000300800 */
[----:B------:R-:W2:Y:S04]  /*250e0*/  LDL.LU R83, [R1+0x3dc] ;  /* 0x0003dc0001537983 */ /* 0x000ea80000300800 */
[----:B------:R-:W3:Y:S04]  /*250f0*/  LDL.LU R72, [R1+0x3a0] ;  /* 0x0003a00001487983 */ /* 0x000ee80000300800 */
        /* <DEDUP_REMOVED lines=22> */
[----:B------:R-:W3:Y:S01]  /*25260*/  LDL.LU R243, [R1+0x34c] ;  /* 0x00034c0001f37983 */ /* 0x000ee20000300800 */
[C---:B-1----:R-:W-:Y:S03]  /*25270*/  HMMA.1688.F32.TF32 R36, R248.reuse, R26, R244 ;  /* 0x0000001af824723c */ /* 0x042fe600000810f4 */
[----:B------:R-:W3:Y:S05]  /*25280*/  LDL.LU R244, [R1+0x320] ;  /* 0x0003200001f47983 */ /* 0x000eea0000300800 */
[C---:B----4-:R-:W-:Y:S11]  /*25290*/  HMMA.1688.F32.TF32 R40, R248.reuse, R22, R52 ;  /* 0x00000016f828723c */ /* 0x050ff60000081034 */
[----:B------:R-:W-:Y:S04]  /*252a0*/  STL.64 [R1+0x1e0], R36 ;  /* 0x0001e02401007387 */ /* 0x000fe80000100a00 */
[----:B------:R2:W-:Y:S04]  /*252b0*/  STL.64 [R1+0x1e8], R38 ;  /* 0x0001e82601007387 */ /* 0x0005e80000100a00 */
[----:B------:R-:W4:Y:S04]  /*252c0*/  LDL.LU R245, [R1+0x324] ;  /* 0x0003240001f57983 */ /* 0x000f280000300800 */
[----:B------:R-:W4:Y:S01]  /*252d0*/  LDL.LU R246, [R1+0x328] ;  /* 0x0003280001f67983 */ /* 0x000f220000300800 */
[C---:B--2---:R-:W-:Y:S03]  /*252e0*/  HMMA.1688.F32.TF32 R36, R248.reuse, R18, R80 ;  /* 0x00000012f824723c */ /* 0x044fe60000081050 */
[----:B------:R-:W4:Y:S05]  /*252f0*/  LDL.LU R247, [R1+0x32c] ;  /* 0x00032c0001f77983 */ /* 0x000f2a0000300800 */
[----:B---3--:R-:W-:Y:S01]  /*25300*/  HMMA.1688.F32.TF32 R248, R248, R14, R76 ;  /* 0x0000000ef8f8723c */ /* 0x008fe2000008104c */
[----:B------:R-:W-:Y:S04]  /*25310*/  STL.64 [R1+0x1c0], R40 ;  /* 0x0001c02801007387 */ /* 0x000fe80000100a00 */
[----:B------:R1:W-:Y:S03]  /*25320*/  STL.64 [R1+0x1c8], R42 ;  /* 0x0001c82a01007387 */ /* 0x0003e60000100a00 */
[C---:B------:R-:W-:Y:S11]  /*25330*/  HMMA.1688.F32.TF32 R44, R232.reuse, R34, R64 ;  /* 0x00000022e82c723c */ /* 0x040ff60000081040 */
[----:B------:R-:W-:Y:S04]  /*25340*/  STL.64 [R1+0x2898], R250 ;  /* 0x002898fa01007387 */ /* 0x000fe80000100a00 */
[----:B------:R-:W-:Y:S04]  /*25350*/  STL.64 [R1+0x1b0], R36 ;  /* 0x0001b02401007387 */ /* 0x000fe80000100a00 */
[----:B------:R2:W-:Y:S01]  /*25360*/  STL.64 [R1+0x1b8], R38 ;  /* 0x0001b82601007387 */ /* 0x0005e20000100a00 */
[C---:B-1----:R-:W-:Y:S08]  /*25370*/  HMMA.1688.F32.TF32 R40, R232.reuse, R10, R68 ;  /* 0x0000000ae828723c */ /* 0x042ff00000081044 */
[C---:B--2---:R-:W-:Y:S01]  /*25380*/  HMMA.1688.F32.TF32 R36, R232.reuse, R6, R72 ;  /* 0x00000006e824723c */ /* 0x044fe20000081048 */
[----:B------:R-:W-:Y:S07]  /*25390*/  STL.64 [R1+0x2890], R248 ;  /* 0x002890f801007387 */ /* 0x000fee0000100a00 */
[C---:B------:R-:W-:Y:S11]  /*253a0*/  HMMA.1688.F32.TF32 R48, R232.reuse, R30, R56 ;  /* 0x0000001ee830723c */ /* 0x040ff60000081038 */
        /* <DEDUP_REMOVED lines=8> */
[----:B------:R-:W2:Y:S04]  /*25430*/  LDL.LU R56, [R1+0x530] ;  /* 0x0005300001387983 */ /* 0x000ea80000300800 */
[----:B------:R-:W2:Y:S04]  /*25440*/  LDL.LU R57, [R1+0x534] ;  /* 0x0005340001397983 */ /* 0x000ea80000300800 */
[----:B------:R-:W2:Y:S04]  /*25450*/  LDL.LU R58, [R1+0x538] ;  /* 0x00053800013a7983 */ /* 0x000ea80000300800 */
[----:B------:R-:W2:Y:S04]  /*25460*/  LDL.LU R59, [R1+0x53c] ;  /* 0x00053c00013b7983 */ /* 0x000ea80000300800 */
[----:B------:R-:W-:Y:S04]  /*25470*/  STL.64 [R1+0x28a8], R50 ;  /* 0x0028a83201007387 */ /* 0x000fe80000100a00 */
[----:B------:R1:W-:Y:S02]  /*25480*/  STL.64 [R1+0x28a0], R48 ;  /* 0x0028a03001007387 */ /* 0x0003e40000100a00 */
[C---:B-1----:R-:W-:Y:S01]  /*25490*/  HMMA.1688.F32.TF32 R48, R232.reuse, R22, R236 ;  /* 0x00000016e830723c */ /* 0x042fe200000810ec */
[----:B------:R-:W-:Y:S01]  /*254a0*/  IMAD.MOV.U32 R16, RZ, RZ, R104 ;  /* 0x000000ffff107224 */ /* 0x000fe200078e0068 */
[----:B------:R-:W-:Y:S01]  /*254b0*/  MOV R12, R106 ;  /* 0x0000006a000c7202 */ /* 0x000fe20000000f00 */
[----:B------:R-:W-:Y:S01]  /*254c0*/  IMAD.MOV.U32 R13, RZ, RZ, R105 ;  /* 0x000000ffff0d7224 */ /* 0x000fe200078e0069 */
[----:B------:R-:W-:Y:S04]  /*254d0*/  LDS R236, [R0+UR12+0x4280] ;  /* 0x0042800c00ec7984 */ /* 0x000fe80008000800 */
[C---:B------:R-:W-:Y:S01]  /*254e0*/  HMMA.1688.F32.TF32 R52, R232.reuse, R26, R60 ;  /* 0x0000001ae834723c */ /* 0x040fe2000008103c */
[----:B------:R-:W-:Y:S01]  /*254f0*/  IMAD.MOV.U32 R9, RZ, RZ, R107 ;  /* 0x000000ffff097224 */ /* 0x000fe200078e006b */
[----:B------:R-:W-:Y:S04]  /*25500*/  LDS R238, [R0+UR12+0x6280] ;  /* 0x0062800c00ee7984 */ /* 0x000fe80008000800 */
[----:B------:R-:W-:Y:S02]  /*25510*/  LDS R237, [R2+UR12+0x4280] ;  /* 0x0042800c02ed7984 */ /* 0x000fe40008000800 */
[----:B------:R-:W-:Y:S02]  /*25520*/  HMMA.1688.F32.TF32 R44, R232, R18, R240 ;  /* 0x00000012e82c723c */ /* 0x000fe400000810f0 */
[----:B------:R-:W-:Y:S04]  /*25530*/  LDS R239, [R2+UR12+0x6280] ;  /* 0x0062800c02ef7984 */ /* 0x000fe80008000800 */
[----:B------:R-:W-:Y:S04]  /*25540*/  STL.64 [R1], R48 ;  /* 0x0000003001007387 */ /* 0x000fe80000100a00 */
[----:B------:R4:W-:Y:S04]  /*25550*/  STL.64 [R1+0x8], R50 ;  /* 0x0000083201007387 */ /* 0x0009e80000100a00 */
[----:B------:R-:W3:Y:S04]  /*25560*/  LDL.LU R60, [R1+0x70] ;  /* 0x00007000013c7983 */ /* 0x000ee80000300800 */
[----:B------:R-:W-:Y:S01]  /*25570*/  LDS R240, [R0+UR12+0x4300] ;  /* 0x0043000c00f07984 */ /* 0x000fe20008000800 */
[----:B------:R-:W-:Y:S01]  /*25580*/  IMAD.MOV.U32 R37, RZ, RZ, R44 ;  /* 0x000000ffff257224 */ /* 0x000fe200078e002c */
[----:B------:R-:W-:Y:S01]  /*25590*/  MOV R38, R45 ;  /* 0x0000002d00267202 */ /* 0x000fe20000000f00 */
[----:B------:R-:W-:Y:S01]  /*255a0*/  IMAD.MOV.U32 R39, RZ, RZ, R46 ;  /* 0x000000ffff277224 */ /* 0x000fe200078e002e */
[----:B------:R-:W-:Y:S01]  /*255b0*/  LDS R242, [R0+UR12+0x6300] ;  /* 0x0063000c00f27984 */ /* 0x000fe20008000800 */
[----:B------:R-:W-:-:S03]  /*255c0*/  IMAD.MOV.U32 R43, RZ, RZ, R47 ;  /* 0x000000ffff2b7224 */ /* 0x000fc600078e002f */
[----:B------:R-:W-:Y:S04]  /*255d0*/  LDS R241, [R2+UR12+0x4300] ;  /* 0x0043000c02f17984 */ /* 0x000fe80008000800 */
[----:B------:R-:W-:Y:S01]  /*255e0*/  LDS R243, [R2+UR12+0x6300] ;  /* 0x0063000c02f37984 */ /* 0x000fe20008000800 */
[----:B----4-:R-:W-:Y:S03]  /*255f0*/  HMMA.1688.F32.TF32 R48, R232, R14, R244 ;  /* 0x0000000ee830723c */ /* 0x010fe600000810f4 */
[----:B------:R-:W-:Y:S04]  /*25600*/  LDS R232, [R0+UR12+0x4200] ;  /* 0x0042000c00e87984 */ /* 0x000fe80008000800 */
[----:B------:R-:W-:Y:S04]  /*25610*/  LDS R234, [R0+UR12+0x6200] ;  /* 0x0062000c00ea7984 */ /* 0x000fe80008000800 */
[----:B------:R-:W-:Y:S04]  /*25620*/  LDS R233, [R2+UR12+0x4200] ;  /* 0x0042000c02e97984 */ /* 0x000fe80008000800 */
[----:B------:R-:W2:Y:S04]  /*25630*/  LDS R235, [R2+UR12+0x6200] ;  /* 0x0062000c02eb7984 */ /* 0x000ea80008000800 */
[----:B------:R-:W-:Y:S01]  /*25640*/  LDS R244, [R0+UR12+0x4380] ;  /* 0x0043800c00f47984 */ /* 0x000fe20008000800 */
[----:B------:R-:W-:Y:S01]  /*25650*/  MOV R44, R48 ;  /* 0x00000030002c7202 */ /* 0x000fe20000000f00 */
[----:B------:R-:W-:Y:S01]  /*25660*/  IMAD.MOV.U32 R45, RZ, RZ, R49 ;  /* 0x000000ffff2d7224 */ /* 0x000fe200078e0031 */
[----:B------:R-:W-:Y:S01]  /*25670*/  MOV R47, R51 ;  /* 0x00000033002f7202 */ /* 0x000fe20000000f00 */
[----:B------:R-:W-:Y:S01]  /*25680*/  IMAD.MOV.U32 R46, RZ, RZ, R50 ;  /* 0x000000ffff2e7224 */ /* 0x000fe200078e0032 */
[----:B------:R-:W-:Y:S04]  /*25690*/  LDS R246, [R0+UR12+0x6380] ;  /* 0x0063800c00f67984 */ /* 0x000fe80008000800 */
[----:B------:R-:W-:Y:S04]  /*256a0*/  LDS R245, [R2+UR12+0x4380] ;  /* 0x0043800c02f57984 */ /* 0x000fe80008000800 */
[----:B------:R-:W1:Y:S01]  /*256b0*/  LDS R247, [R2+UR12+0x6380] ;  /* 0x0063800c02f77984 */ /* 0x000e620008000800 */
[----:B--2---:R-:W-:-:S15]  /*256c0*/  HMMA.1688.F32.TF32 R48, R232, R6, R56 ;  /* 0x00000006e830723c */ /* 0x004fde0000081038 */
[----:B------:R-:W-:-:S04]  /*256d0*/  NOP ;  /* 0x0000000000007918 */ /* 0x000fc80000000000 */
[----:B------:R2:W-:Y:S04]  /*256e0*/  STL.64 [R1+0x9f0], R48 ;  /* 0x0009f03001007387 */ /* 0x0005e80000100a00 */
[----:B------:R4:W-:Y:S04]  /*256f0*/  STL.64 [R1+0x9f8], R50 ;  /* 0x0009f83201007387 */ /* 0x0009e80000100a00 */
        /* <DEDUP_REMOVED lines=47> */
[----:B--2---:R-:W2:Y:S04]  /*259f0*/  LDL.LU R48, [R1+0x3e0] ;  /* 0x0003e00001307983 */ /* 0x004ea80000300800 */
[----:B------:R-:W2:Y:S04]  /*25a00*/  LDL.LU R49, [R1+0x3e4] ;  /* 0x0003e40001317983 */ /* 0x000ea80000300800 */
[----:B----4-:R-:W2:Y:S04]  /*25a10*/  LDL.LU R50, [R1+0x3e8] ;  /* 0x0003e80001327983 */ /* 0x010ea80000300800 */
[----:B------:R-:W2:Y:S04]  /*25a20*/  LDL.LU R51, [R1+0x3ec] ;  /* 0x0003ec0001337983 */ /* 0x000ea80000300800 */
        /* <DEDUP_REMOVED lines=68> */
[C---:B--2---:R-:W-:Y:S08]  /*25e70*/  HMMA.1688.F32.TF32 R132, R232.reuse, R18, R132 ;  /* 0x00000012e884723c */ /* 0x044ff00000081084 */
[C---:B---3--:R-:W-:Y:S08]  /*25e80*/  HMMA.1688.F32.TF32 R136, R232.reuse, R22, R136 ;  /* 0x00000016e888723c */ /* 0x048ff00000081088 */
[C---:B----4-:R-:W-:Y:S08]  /*25e90*/  HMMA.1688.F32.TF32 R140, R232.reuse, R26, R140 ;  /* 0x0000001ae88c723c */ /* 0x050ff0000008108c */
[C---:B------:R-:W-:Y:S08]  /*25ea0*/  HMMA.1688.F32.TF32 R148, R232.reuse, R34, R148 ;  /* 0x00000022e894723c */ /* 0x040ff00000081094 */
[C---:B------:R-:W-:Y:S08]  /*25eb0*/  HMMA.1688.F32.TF32 R152, R232.reuse, R10, R152 ;  /* 0x0000000ae898723c */ /* 0x040ff00000081098 */
[C---:B------:R-:W-:Y:S11]  /*25ec0*/  HMMA.1688.F32.TF32 R144, R232.reuse, R30, R144 ;  /* 0x0000001ee890723c */ /* 0x040ff60000081090 */
[----:B------:R-:W-:Y:S04]  /*25ed0*/  STL.64 [R1+0x9e0], R152 ;  /* 0x0009e09801007387 */ /* 0x000fe80000100a00 */
[----:B------:R2:W-:Y:S04]  /*25ee0*/  STL.64 [R1+0x9e8], R154 ;  /* 0x0009e89a01007387 */ /* 0x0005e80000100a00 */
[----:B--2---:R-:W2:Y:S04]  /*25ef0*/  LDL.LU.64 R154, [R1+0x2a78] ;  /* 0x002a7800019a7983 */ /* 0x004ea80000300a00 */
[----:B------:R-:W2:Y:S01]  /*25f00*/  LDL.LU.64 R152, [R1+0x2a70] ;  /* 0x002a700001987983 */ /* 0x000ea20000300a00 */
[----:B------:R-:W-:Y:S03]  /*25f10*/  HMMA.1688.F32.TF32 R232, R232, R14, R128 ;  /* 0x0000000ee8e8723c */ /* 0x000fe60000081080 */
[----:B------:R-:W-:Y:S04]  /*25f20*/  STL.64 [R1+0x9d0], R148 ;  /* 0x0009d09401007387 */ /* 0x000fe80000100a00 */
[----:B------:R3:W-:Y:S04]  /*25f30*/  STL.64 [R1+0x9d8], R150 ;  /* 0x0009d89601007387 */ /* 0x0007e80000100a00 */
[----:B---3--:R-:W3:Y:S04]  /*25f40*/  LDL.LU.64 R150, [R1+0x2a68] ;  /* 0x002a680001967983 */ /* 0x008ee80000300a00 */
[----:B------:R-:W3:Y:S04]  /*25f50*/  LDL.LU.64 R148, [R1+0x2a60] ;  /* 0x002a600001947983 */ /* 0x000ee80000300a00 */
[----:B------:R-:W-:Y:S04]  /*25f60*/  STL.64 [R1+0x9c0], R144 ;  /* 0x0009c09001007387 */ /* 0x000fe80000100a00 */
[----:B------:R4:W-:Y:S04]  /*25f70*/  STL.64 [R1+0x9c8], R146 ;  /* 0x0009c89201007387 */ /* 0x0009e80000100a00 */
[----:B----4-:R-:W4:Y:S04]  /*25f80*/  LDL.LU.64 R146, [R1+0x2a58] ;  /* 0x002a580001927983 */ /* 0x010f280000300a00 */
[----:B------:R-:W4:Y:S04]  /*25f90*/  LDL.LU.64 R144, [R1+0x2a50] ;  /* 0x002a500001907983 */ /* 0x000f280000300a00 */
[----:B------:R-:W-:Y:S04]  /*25fa0*/  STL.64 [R1+0x9b0], R140 ;  /* 0x0009b08c01007387 */ /* 0x000fe80000100a00 */
[----:B------:R1:W-:Y:S04]  /*25fb0*/  STL.64 [R1+0x9b8], R142 ;  /* 0x0009b88e01007387 */ /* 0x0003e80000100a00 */
[----:B-1----:R-:W2:Y:S04]  /*25fc0*/  LDL.LU.64 R142, [R1+0x2a48] ;  /* 0x002a4800018e7983 */ /* 0x002ea80000300a00 */
[----:B------:R-:W2:Y:S04]  /*25fd0*/  LDL.LU.64 R140, [R1+0x2a40] ;  /* 0x002a4000018c7983 */ /* 0x000ea80000300a00 */
        /* <DEDUP_REMOVED lines=8> */
[----:B------:R-:W2:Y:S04]  /*26060*/  LDL.LU.64 R130, [R1+0x2a18] ;  /* 0x002a180001827983 */ /* 0x000ea80000300a00 */
[----:B------:R-:W2:Y:S04]  /*26070*/  LDL.LU.64 R128, [R1+0x2a10] ;  /* 0x002a100001807983 */ /* 0x000ea80000300a00 */
[----:B------:R1:W-:Y:S04]  /*26080*/  STL.64 [R1+0x820], R232 ;  /* 0x000820e801007387 */ /* 0x0003e80000100a00 */
[----:B------:R1:W-:Y:S04]  /*26090*/  STL.64 [R1+0x828], R234 ;  /* 0x000828ea01007387 */ /* 0x0003e80000100a00 */
[----:B-1----:R-:W2:Y:S04]  /*260a0*/  LDL.LU R232, [R1+0x3f0] ;  /* 0x0003f00001e87983 */ /* 0x002ea80000300800 */
[----:B------:R-:W2:Y:S04]  /*260b0*/  LDL.LU R233, [R1+0x3f4] ;  /* 0x0003f40001e97983 */ /* 0x000ea80000300800 */
[----:B------:R-:W2:Y:S04]  /*260c0*/  LDL.LU R234, [R1+0x3f8] ;  /* 0x0003f80001ea7983 */ /* 0x000ea80000300800 */
[----:B------:R-:W2:Y:S01]  /*260d0*/  LDL.LU R235, [R1+0x3fc] ;  /* 0x0003fc0001eb7983 */ /* 0x000ea20000300800 */
[C---:B------:R-:W-:Y:S08]  /*260e0*/  HMMA.1688.F32.TF32 R124, R236.reuse, R6, R124 ;  /* 0x00000006ec7c723c */ /* 0x040ff0000008107c */
[C---:B------:R-:W-:Y:S08]  /*260f0*/  HMMA.1688.F32.TF32 R120, R236.reuse, R10, R120 ;  /* 0x0000000aec78723c */ /* 0x040ff00000081078 */
[C---:B------:R-:W-:Y:S08]  /*26100*/  HMMA.1688.F32.TF32 R116, R236.reuse, R34, R116 ;  /* 0x00000022ec74723c */ /* 0x040ff00000081074 */
[C---:B------:R-:W-:Y:S01]  /*26110*/  HMMA.1688.F32.TF32 R112, R236.reuse, R30, R112 ;  /* 0x0000001eec70723c */ /* 0x040fe20000081070 */
[----:B------:R-:W-:Y:S07]  /*26120*/  STL.64 [R1+0x810], R124 ;  /* 0x0008107c01007387 */ /* 0x000fee0000100a00 */
[C---:B------:R-:W-:Y:S01]  /*26130*/  HMMA.1688.F32.TF32 R224, R236.reuse, R26, R224 ;  /* 0x0000001aece0723c */ /* 0x040fe200000810e0 */
[----:B------:R1:W-:Y:S07]  /*26140*/  STL.64 [R1+0x818], R126 ;  /* 0x0008187e01007387 */ /* 0x0003ee0000100a00 */
[----:B------:R-:W-:Y:S01]  /*26150*/  HMMA.1688.F32.TF32 R48, R236, R18, R48 ;  /* 0x00000012ec30723c */ /* 0x000fe20000081030 */
[----:B-1----:R-:W3:Y:S04]  /*26160*/  LDL.LU.64 R126, [R1+0x2a08] ;  /* 0x002a0800017e7983 */ /* 0x002ee80000300a00 */
[----:B------:R-:W3:Y:S04]  /*26170*/  LDL.LU.64 R124, [R1+0x2a00] ;  /* 0x002a0000017c7983 */ /* 0x000ee80000300a00 */
[----:B------:R-:W-:Y:S04]  /*26180*/  STL.64 [R1+0x800], R120 ;  /* 0x0008007801007387 */ /* 0x000fe80000100a00 */
[----:B------:R1:W-:Y:S04]  /*26190*/  STL.64 [R1+0x808], R122 ;  /* 0x0008087a01007387 */ /* 0x0003e80000100a00 */
        /* <DEDUP_REMOVED lines=13> */
[----:B------:R-:W3:Y:S01]  /*26270*/  LDL.LU.64 R224, [R1+0x29c0] ;  /* 0x0029c00001e07983 */ /* 0x000ee20000300a00 */
[C---:B------:R-:W-:Y:S08]  /*26280*/  HMMA.1688.F32.TF32 R104, R240.reuse, R34, R104 ;  /* 0x00000022f068723c */ /* 0x040ff00000081068 */
[C---:B------:R-:W-:Y:S08]  /*26290*/  HMMA.1688.F32.TF32 R100, R240.reuse, R26, R100 ;  /* 0x0000001af064723c */ /* 0x040ff00000081064 */
[C---:B------:R-:W-:Y:S08]  /*262a0*/  HMMA.1688.F32.TF32 R96, R240.reuse, R22, R96 ;  /* 0x00000016f060723c */ /* 0x040ff00000081060 */
[----:B------:R-:W-:Y:S08]  /*262b0*/  HMMA.1688.F32.TF32 R88, R240, R14, R88 ;  /* 0x0000000ef058723c */ /* 0x000ff00000081058 */
[C---:B------:R-:W-:Y:S08]  /*262c0*/  HMMA.1688.F32.TF32 R84, R244.reuse, R6, R84 ;  /* 0x00000006f454723c */ /* 0x040ff00000081054 */
[C---:B------:R-:W-:Y:S08]  /*262d0*/  HMMA.1688.F32.TF32 R76, R244.reuse, R34, R76 ;  /* 0x00000022f44c723c */ /* 0x040ff0000008104c */
[----:B------:R-:W-:Y:S08]  /*262e0*/  HMMA.1688.F32.TF32 R72, R244, R30, R72 ;  /* 0x0000001ef448723c */ /* 0x000ff00000081048 */
[----:B--2---:R-:W-:-:S15]  /*262f0*/  HMMA.1688.F32.TF32 R232, R236, R22, R232 ;  /* 0x00000016ece8723c */ /* 0x004fde00000810e8 */
[----:B------:R-:W-:-:S04]  /*26300*/  NOP ;  /* 0x0000000000007918 */ /* 0x000fc80000000000 */
[----:B------:R-:W-:Y:S04]  /*26310*/  STL.64 [R1+0x7c0], R232 ;  /* 0x0007c0e801007387 */ /* 0x000fe80000100a00 */
[----:B------:R1:W-:Y:S04]  /*26320*/  STL.64 [R1+0x7c8], R234 ;  /* 0x0007c8ea01007387 */ /* 0x0003e80000100a00 */
[----:B------:R-:W-:Y:S04]  /*26330*/  STL.64 [R1+0x7b0], R48 ;  /* 0x0007b03001007387 */ /* 0x000fe80000100a00 */
[----:B------:R2:W-:Y:S01]  /*26340*/  STL.64 [R1+0x7b8], R50 ;  /* 0x0007b83201007387 */ /* 0x0005e20000100a00 */
[----:B-1----:R-:W-:Y:S03]  /*26350*/  HMMA.1688.F32.TF32 R232, R236, R14, R248 ;  /* 0x0000000eece8723c */ /* 0x002fe600000810f8 */
[----:B------:R-:W-:Y:S04]  /*26360*/  LDS R236, [R0+UR12+0x4480] ;  /* 0x0044800c00ec7984 */ /* 0x000fe80008000800 */
[----:B------:R-:W-:Y:S01]  /*26370*/  LDS R238, [R0+UR12+0x6480] ;  /* 0x0064800c00ee7984 */ /* 0x000fe20008000800 */
[C---:B--2---:R-:W-:Y:S03]  /*26380*/  HMMA.1688.F32.TF32 R48, R240.reuse, R6, R108 ;  /* 0x00000006f030723c */ /* 0x044fe6000008106c */
[----:B------:R-:W-:Y:S04]  /*26390*/  LDS R237, [R2+UR12+0x4480] ;  /* 0x0044800c02ed7984 */ /* 0x000fe80008000800 */
[----:B------:R-:W1:Y:S01]  /*263a0*/  LDS R239, [R2+UR12+0x6480] ;  /* 0x0064800c02ef7984 */ /* 0x000e620008000800 */
[----:B------:R-:W-:Y:S03]  /*263b0*/  HMMA.1688.F32.TF32 R108, R240, R10, R220 ;  /* 0x0000000af06c723c */ /* 0x000fe600000810dc */
[----:B------:R-:W-:Y:S04]  /*263c0*/  STL.64 [R1+0x6a0], R232 ;  /* 0x0006a0e801007387 */ /* 0x000fe80000100a00 */
[----:B------:R-:W-:Y:S04]  /*263d0*/  STL.64 [R1+0x6a8], R234 ;  /* 0x0006a8ea01007387 */ /* 0x000fe80000100a00 */
[----:B------:R-:W-:Y:S04]  /*263e0*/  STL.64 [R1+0x690], R48 ;  /* 0x0006903001007387 */ /* 0x000fe80000100a00 */
[----:B------:R2:W-:Y:S01]  /*263f0*/  STL.64 [R1+0x698], R50 ;  /* 0x0006983201007387 */ /* 0x0005e20000100a00 */
[----:B------:R-:W-:Y:S03]  /*26400*/  HMMA.1688.F32.TF32 R64, R244, R22, R64 ;  /* 0x00000016f440723c */ /* 0x000fe60000081040 */
[----:B------:R-:W-:Y:S04]  /*26410*/  LDS R232, [R0+UR12+0x4400] ;  /* 0x0044000c00e87984 */ /* 0x000fe80008000800 */
[----:B------:R-:W-:Y:S01]  /*26420*/  LDS R234, [R0+UR12+0x6400] ;  /* 0x0064000c00ea7984 */ /* 0x000fe20008000800 */
[----:B--2---:R-:W-:Y:S03]  /*26430*/  HMMA.1688.F32.TF32 R48, R240, R30, R228 ;  /* 0x0000001ef030723c */ /* 0x004fe600000810e4 */
[----:B------:R-:W-:Y:S04]  /*26440*/  STL.64 [R1+0x350], R108 ;  /* 0x0003506c01007387 */ /* 0x000fe80000100a00 */
[----:B------:R-:W-:Y:S04]  /*26450*/  STL.64 [R1+0x358], R110 ;  /* 0x0003586e01007387 */ /* 0x000fe80000100a00 */
[----:B------:R-:W-:Y:S04]  /*26460*/  STL.64 [R1+0x340], R104 ;  /* 0x0003406801007387 */ /* 0x000fe80000100a00 */
[----:B------:R-:W-:Y:S01]  /*26470*/  STL.64 [R1+0x348], R106 ;  /* 0x0003486a01007387 */ /* 0x000fe20000100a00 */
[-C--:B------:R-:W-:Y:S03]  /*26480*/  HMMA.1688.F32.TF32 R60, R244, R18.reuse, R60 ;  /* 0x00000012f43c723c */ /* 0x080fe6000008103c */
[----:B------:R-:W-:Y:S04]  /*26490*/  LDS R233, [R2+UR12+0x4400] ;  /* 0x0044000c02e97984 */ /* 0x000fe80008000800 */
[----:B------:R-:W-:Y:S04]  /*264a0*/  STL.64 [R1+0x330], R48 ;  /* 0x0003303001007387 */ /* 0x000fe80000100a00 */
[----:B------:R2:W-:Y:S04]  /*264b0*/  STL.64 [R1+0x338], R50 ;  /* 0x0003383201007387 */ /* 0x0005e80000100a00 */
[----:B------:R-:W1:Y:S01]  /*264c0*/  LDS R235, [R2+UR12+0x6400] ;  /* 0x0064000c02eb7984 */ /* 0x000e620008000800 */
[----:B--2---:R-:W-:Y:S03]  /*264d0*/  HMMA.1688.F32.TF32 R48, R240, R18, R92 ;  /* 0x00000012f030723c */ /* 0x004fe6000008105c */
[----:B------:R-:W-:Y:S04]  /*264e0*/  STL.64 [R1+0x320], R100 ;  /* 0x0003206401007387 */ /* 0x000fe80000100a00 */
[----:B------:R-:W-:Y:S04]  /*264f0*/  STL.64 [R1+0x328], R102 ;  /* 0x0003286601007387 */ /* 0x000fe80000100a00 */
[----:B------:R-:W-:Y:S04]  /*26500*/  STL.64 [R1+0x310], R96 ;  /* 0x0003106001007387 */ /* 0x000fe80000100a00 */
[----:B------:R-:W-:Y:S04]  /*26510*/  STL.64 [R1+0x318], R98 ;  /* 0x0003186201007387 */ /* 0x000fe80000100a00 */
[----:B------:R-:W-:Y:S04]  /*26520*/  LDS R240, [R0+UR12+0x4500] ;  /* 0x0045000c00f07984 */ /* 0x000fe80008000800 */
[----:B------:R-:W-:Y:S04]  /*26530*/  STL.64 [R1+0x300], R48 ;  /* 0x0003003001007387 */ /* 0x000fe80000100a00 */
[----:B------:R2:W-:Y:S04]  /*26540*/  STL.64 [R1+0x308], R50 ;  /* 0x0003083201007387 */ /* 0x0005e80000100a00 */
[----:B------:R-:W-:Y:S04]  /*26550*/  LDS R242, [R0+UR12+0x6500] ;  /* 0x0065000c00f27984 */ /* 0x000fe80008000800 */
[----:B------:R-:W-:Y:S01]  /*26560*/  LDS R241, [R2+UR12+0x4500] ;  /* 0x0045000c02f17984 */ /* 0x000fe20008000800 */
[C---:B--2---:R-:W-:Y:S03]  /*26570*/  HMMA.1688.F32.TF32 R48, R244.reuse, R10, R80 ;  /* 0x0000000af430723c */ /* 0x044fe60000081050 */
[----:B------:R-:W-:Y:S04]  /*26580*/  STL.64 [R1+0x2f0], R88 ;  /* 0x0002f05801007387 */ /* 0x000fe80000100a00 */
[----:B------:R-:W-:Y:S04]  /*26590*/  STL.64 [R1+0x2f8], R90 ;  /* 0x0002f85a01007387 */ /* 0x000fe80000100a00 */
[----:B------:R-:W-:Y:S04]  /*265a0*/  STL.64 [R1+0x2e0], R84 ;  /* 0x0002e05401007387 */ /* 0x000fe80000100a00 */
[----:B------:R-:W-:Y:S04]  /*265b0*/  STL.64 [R1+0x2e8], R86 ;  /* 0x0002e85601007387 */ /* 0x000fe80000100a00 */
[----:B------:R-:W2:Y:S04]  /*265c0*/  LDS R243, [R2+UR12+0x6500] ;  /* 0x0065000c02f37984 */ /* 0x000ea80008000800 */
[----:B------:R-:W-:Y:S04]  /*265d0*/  STL.64 [R1+0x2d0], R48 ;  /* 0x0002d03001007387 */ /* 0x000fe80000100a00 */
[----:B------:R1:W-:Y:S02]  /*265e0*/  STL.64 [R1+0x2d8], R50 ;  /* 0x0002d83201007387 */ /* 0x0003e40000100a00 */
[C---:B-1----:R-:W-:Y:S02]  /*265f0*/  HMMA.1688.F32.TF32 R48, R244.reuse, R26, R68 ;  /* 0x0000001af430723c */ /* 0x042fe40000081044 */
[----:B------:R-:W-:Y:S04]  /*26600*/  STL.64 [R1+0x2c0], R76 ;  /* 0x0002c04c01007387 */ /* 0x000fe80000100a00 */
[----:B------:R-:W-:Y:S04]  /*26610*/  STL.64 [R1+0x2c8], R78 ;  /* 0x0002c84e01007387 */ /* 0x000fe80000100a00 */
[----:B------:R-:W-:Y:S04]  /*26620*/  STL.64 [R1+0x2b0], R72 ;  /* 0x0002b04801007387 */ /* 0x000fe80000100a00 */
[----:B------:R-:W-:Y:S05]  /*26630*/  STL.64 [R1+0x2b8], R74 ;  /* 0x0002b84a01007387 */ /* 0x000fea0000100a00 */
[----:B------:R-:W-:Y:S04]  /*26640*/  STL.64 [R1+0x2a0], R48 ;  /* 0x0002a03001007387 */ /* 0x000fe80000100a00 */
[----:B------:R1:W-:Y:S02]  /*26650*/  STL.64 [R1+0x2a8], R50 ;  /* 0x0002a83201007387 */ /* 0x0003e40000100a00 */
[----:B-1----:R-:W-:Y:S02]  /*26660*/  HMMA.1688.F32.TF32 R48, R244, R14, R56 ;  /* 0x0000000ef430723c */ /* 0x002fe40000081038 */
        /* <DEDUP_REMOVED lines=9> */
[----:B------:R-:W2:Y:S01]  /*26700*/  LDL.LU R251, [R1+0x1c] ;  /* 0x00001c0001fb7983 */ /* 0x000ea20000300800 */
[----:B-1----:R-:W-:-:S03]  /*26710*/  IMAD.MOV.U32 R51, RZ, RZ, R252 ;  /* 0x000000ffff337224 */ /* 0x002fc600078e00fc */
        /* <DEDUP_REMOVED lines=68> */
[----:B------:R-:W-:Y:S04]  /*26b60*/  LDS R244, [R0+UR12+0x4580] ;  /* 0x0045800c00f47984 */ /* 0x000fe80008000800 */
[----:B------:R-:W-:Y:S04]  /*26b70*/  LDS R246, [R0+UR12+0x6580] ;  /* 0x0065800c00f67984 */ /* 0x000fe80008000800 */
[----:B------:R-:W-:Y:S04]  /*26b80*/  LDS R245, [R2+UR12+0x4580] ;  /* 0x0045800c02f57984 */ /* 0x000fe80008000800 */
[----:B------:R-:W1:Y:S01]  /*26b90*/  LDS R247, [R2+UR12+0x6580] ;  /* 0x0065800c02f77984 */ /* 0x000e620008000800 */
[C---:B--2---:R-:W-:Y:S08]  /*26ba0*/  HMMA.1688.F32.TF32 R60, R236.reuse, R18, R60 ;  /* 0x00000012ec3c723c */ /* 0x044ff0000008103c */
[C---:B---3--:R-:W-:Y:S08]  /*26bb0*/  HMMA.1688.F32.TF32 R64, R236.reuse, R22, R64 ;  /* 0x00000016ec40723c */ /* 0x048ff00000081040 */
[C---:B----4-:R-:W-:Y:S08]  /*26bc0*/  HMMA.1688.F32.TF32 R68, R236.reuse, R26, R68 ;  /* 0x0000001aec44723c */ /* 0x050ff00000081044 */
[C---:B------:R-:W-:Y:S08]  /*26bd0*/  HMMA.1688.F32.TF32 R72, R236.reuse, R30, R72 ;  /* 0x0000001eec48723c */ /* 0x040ff00000081048 */
[----:B------:R-:W-:Y:S08]  /*26be0*/  HMMA.1688.F32.TF32 R80, R236, R10, R80 ;  /* 0x0000000aec50723c */ /* 0x000ff00000081050 */
[C---:B------:R-:W-:Y:S08]  /*26bf0*/  HMMA.1688.F32.TF32 R96, R232.reuse, R22, R96 ;  /* 0x00000016e860723c */ /* 0x040ff00000081060 */
[C---:B------:R-:W-:Y:S08]  /*26c00*/  HMMA.1688.F32.TF32 R100, R232.reuse, R26, R100 ;  /* 0x0000001ae864723c */ /* 0x040ff00000081064 */
[C---:B------:R-:W-:Y:S08]  /*26c10*/  HMMA.1688.F32.TF32 R228, R232.reuse, R30, R228 ;  /* 0x0000001ee8e4723c */ /* 0x040ff000000810e4 */
[C---:B------:R-:W-:Y:S08]  /*26c20*/  HMMA.1688.F32.TF32 R220, R232.reuse, R10, R220 ;  /* 0x0000000ae8dc723c */ /* 0x040ff000000810dc */
[C---:B------:R-:W-:Y:S08]  /*26c30*/  HMMA.1688.F32.TF32 R108, R232.reuse, R6, R108 ;  /* 0x00000006e86c723c */ /* 0x040ff0000008106c */
[C---:B------:R-:W-:Y:S11]  /*26c40*/  HMMA.1688.F32.TF32 R104, R232.reuse, R34, R104 ;  /* 0x00000022e868723c */ /* 0x040ff60000081068 */
[----:B------:R-:W-:Y:S04]  /*26c50*/  STL.64 [R1+0x980], R108 ;  /* 0x0009806c01007387 */ /* 0x000fe80000100a00 */
[----:B------:R2:W-:Y:S01]  /*26c60*/  STL.64 [R1+0x988], R110 ;  /* 0x0009886e01007387 */ /* 0x0005e20000100a00 */
[C---:B------:R-:W-:Y:S03]  /*26c70*/  HMMA.1688.F32.TF32 R92, R232.reuse, R18, R92 ;  /* 0x00000012e85c723c */ /* 0x040fe6000008105c */
[----:B--2---:R-:W2:Y:S04]  /*26c80*/  LDL.LU.64 R110, [R1+0x29b0] ;  /* 0x0029b000016e7983 */ /* 0x004ea80000300a00 */
[----:B------:R-:W2:Y:S04]  /*26c90*/  LDL.LU.64 R108, [R1+0x29a8] ;  /* 0x0029a800016c7983 */ /* 0x000ea80000300a00 */
[----:B------:R-:W-:Y:S04]  /*26ca0*/  STL.64 [R1+0x970], R220 ;  /* 0x000970dc01007387 */ /* 0x000fe80000100a00 */
[----:B------:R3:W-:Y:S01]  /*26cb0*/  STL.64 [R1+0x978], R222 ;  /* 0x000978de01007387 */ /* 0x0007e20000100a00 */
[----:B------:R-:W-:Y:S03]  /*26cc0*/  HMMA.1688.F32.TF32 R232, R232, R14, R88 ;  /* 0x0000000ee8e8723c */ /* 0x000fe60000081058 */
[----:B---3--:R-:W3:Y:S04]  /*26cd0*/  LDL.LU.64 R222, [R1+0x29a0] ;  /* 0x0029a00001de7983 */ /* 0x008ee80000300a00 */
[----:B------:R-:W3:Y:S04]  /*26ce0*/  LDL.LU.64 R220, [R1+0x2998] ;  /* 0x0029980001dc7983 */ /* 0x000ee80000300a00 */
[----:B------:R-:W-:Y:S04]  /*26cf0*/  STL.64 [R1+0x960], R104 ;  /* 0x0009606801007387 */ /* 0x000fe80000100a00 */
[----:B------:R4:W-:Y:S01]  /*26d00*/  STL.64 [R1+0x968], R106 ;  /* 0x0009686a01007387 */ /* 0x0009e20000100a00 */
[C---:B------:R-:W-:Y:S03]  /*26d10*/  HMMA.1688.F32.TF32 R84, R236.reuse, R6, R84 ;  /* 0x00000006ec54723c */ /* 0x040fe60000081054 */
[----:B----4-:R-:W4:Y:S04]  /*26d20*/  LDL.LU.64 R106, [R1+0x2990] ;  /* 0x00299000016a7983 */ /* 0x010f280000300a00 */
[----:B------:R-:W4:Y:S04]  /*26d30*/  LDL.LU.64 R104, [R1+0x2988] ;  /* 0x0029880001687983 */ /* 0x000f280000300a00 */
[----:B------:R-:W-:Y:S04]  /*26d40*/  STL.64 [R1+0x950], R228 ;  /* 0x000950e401007387 */ /* 0x000fe80000100a00 */
[----:B------:R1:W-:Y:S01]  /*26d50*/  STL.64 [R1+0x958], R230 ;  /* 0x000958e601007387 */ /* 0x0003e20000100a00 */
[C---:B------:R-:W-:Y:S03]  /*26d60*/  HMMA.1688.F32.TF32 R76, R236.reuse, R34, R76 ;  /* 0x00000022ec4c723c */ /* 0x040fe6000008104c */
        /* <DEDUP_REMOVED lines=21> */
[----:B------:R-:W2:Y:S04]  /*26ec0*/  LDL.LU R235, [R1+0x6c] ;  /* 0x00006c0001eb7983 */ /* 0x000ea80000300800 */
[----:B------:R-:W-:Y:S04]  /*26ed0*/  STL.64 [R1+0x790], R84 ;  /* 0x0007905401007387 */ /* 0x000fe80000100a00 */
[----:B------:R1:W-:Y:S01]  /*26ee0*/  STL.64 [R1+0x798], R86 ;  /* 0x0007985601007387 */ /* 0x0003e20000100a00 */
[----:B------:R-:W-:Y:S03]  /*26ef0*/  HMMA.1688.F32.TF32 R236, R236, R14, R56 ;  /* 0x0000000eecec723c */ /* 0x000fe60000081038 */
        /* <DEDUP_REMOVED lines=26> */
[----:B------:R-:W3:Y:S04]  /*270a0*/  LDL.LU.64 R58, [R1+0x28c0] ;  /* 0x0028c000013a7983 */ /* 0x000ee80000300a00 */
[----:B------:R-:W3:Y:S04]  /*270b0*/  LDL.LU.64 R56, [R1+0x28b8] ;  /* 0x0028b80001387983 */ /* 0x000ee80000300a00 */
[----:B------:R1:W-:Y:S04]  /*270c0*/  STL.64 [R1+0x680], R236 ;  /* 0x000680ec01007387 */ /* 0x0003e80000100a00 */
[----:B------:R4:W-:Y:S04]  /*270d0*/  STL.64 [R1+0x688], R238 ;  /* 0x000688ee01007387 */ /* 0x0009e80000100a00 */
[----:B-1----:R-:W3:Y:S04]  /*270e0*/  LDL.LU R236, [R1+0x80] ;  /* 0x0000800001ec7983 */ /* 0x002ee80000300800 */
[----:B------:R-:W3:Y:S04]  /*270f0*/  LDL.LU R237, [R1+0x84] ;  /* 0x0000840001ed7983 */ /* 0x000ee80000300800 */
[----:B----4-:R-:W3:Y:S01]  /*27100*/  LDL.LU R238, [R1+0x88] ;  /* 0x0000880001ee7983 */ /* 0x010ee20000300800 */
[----:B------:R-:W-:-:S03]  /*27110*/  IMAD.MOV.U32 R239, RZ, RZ, R252 ;  /* 0x000000ffffef7224 */ /* 0x000fc600078e00fc */
[----:B------:R-:W4:Y:S01]  /*27120*/  LDL.LU R252, [R1+0x28b0] ;  /* 0x0028b00001fc7983 */ /* 0x000f220000300800 */
[C---:B--2---:R-:W-:Y:S08]  /*27130*/  HMMA.1688.F32.TF32 R232, R240.reuse, R10, R232 ;  /* 0x0000000af0e8723c */ /* 0x044ff000000810e8 */
[----:B---3--:R-:W-:-:S15]  /*27140*/  HMMA.1688.F32.TF32 R236, R240, R6, R236 ;  /* 0x00000006f0ec723c */ /* 0x008fde00000810ec */
[----:B------:R-:W-:-:S04]  /*27150*/  NOP ;  /* 0x0000000000007918 */ /* 0x000fc80000000000 */
[----:B------:R-:W-:Y:S04]  /*27160*/  STL.64 [R1+0x670], R236 ;  /* 0x000670ec01007387 */ /* 0x000fe80000100a00 */
[----:B------:R1:W-:Y:S04]  /*27170*/  STL.64 [R1+0x678], R238 ;  /* 0x000678ee01007387 */ /* 0x0003e80000100a00 */
[----:B------:R-:W-:Y:S04]  /*27180*/  STL.64 [R1+0x660], R232 ;  /* 0x000660e801007387 */ /* 0x000fe80000100a00 */
[----:B------:R2:W-:Y:S01]  /*27190*/  STL.64 [R1+0x668], R234 ;  /* 0x000668ea01007387 */ /* 0x0005e20000100a00 */
[C---:B-1----:R-:W-:Y:S08]  /*271a0*/  HMMA.1688.F32.TF32 R236, R240.reuse, R34, R48 ;  /* 0x00000022f0ec723c */ /* 0x042ff00000081030 */
[C---:B------:R-:W-:Y:S08]  /*271b0*/  HMMA.1688.F32.TF32 R48, R240.reuse, R30, R248 ;  /* 0x0000001ef030723c */ /* 0x040ff000000810f8 */
[C---:B--2---:R-:W-:Y:S08]  /*271c0*/  HMMA.1688.F32.TF32 R232, R240.reuse, R26, R56 ;  /* 0x0000001af0e8723c */ /* 0x044ff00000081038 */
[C---:B------:R-:W-:Y:S01]  /*271d0*/  HMMA.1688.F32.TF32 R56, R240.reuse, R22, R60 ;  /* 0x00000016f038723c */ /* 0x040fe2000008103c */
[----:B------:R-:W-:Y:S04]  /*271e0*/  STL.64 [R1+0x650], R236 ;  /* 0x000650ec01007387 */ /* 0x000fe80000100a00 */
[----:B------:R-:W-:Y:S04]  /*271f0*/  STL.64 [R1+0x658], R238 ;  /* 0x000658ee01007387 */ /* 0x000fe80000100a00 */
[----:B------:R-:W-:Y:S01]  /*27200*/  STL.64 [R1+0x640], R48 ;  /* 0x0006403001007387 */ /* 0x000fe20000100a00 */
[C---:B------:R-:W-:Y:S03]  /*27210*/  HMMA.1688.F32.TF32 R60, R240.reuse, R14, R68 ;  /* 0x0000000ef03c723c */ /* 0x040fe60000081044 */
[----:B------:R1:W-:Y:S04]  /*27220*/  STL.64 [R1+0x648], R50 ;  /* 0x0006483201007387 */ /* 0x0003e80000100a00 */
[----:B------:R-:W-:Y:S04]  /*27230*/  STL.64 [R1+0x630], R232 ;  /* 0x000630e801007387 */ /* 0x000fe80000100a00 */
[----:B------:R2:W-:Y:S01]  /*27240*/  STL.64 [R1+0x638], R234 ;  /* 0x000638ea01007387 */ /* 0x0005e20000100a00 */
[-C--:B-1----:R-:W-:Y:S03]  /*27250*/  HMMA.1688.F32.TF32 R48, R240, R18.reuse, R64 ;  /* 0x00000012f030723c */ /* 0x082fe60000081040 */
[----:B------:R-:W-:Y:S04]  /*27260*/  STL.64 [R1+0x620], R56 ;  /* 0x0006203801007387 */ /* 0x000fe80000100a00 */
[----:B------:R1:W-:Y:S01]  /*27270*/  STL.64 [R1+0x628], R58 ;  /* 0x0006283a01007387 */ /* 0x0003e20000100a00 */
[C---:B--2---:R-:W-:Y:S03]  /*27280*/  HMMA.1688.F32.TF32 R232, R244.reuse, R18, R96 ;  /* 0x00000012f4e8723c */ /* 0x044fe60000081060 */
[----:B------:R-:W-:Y:S04]  /*27290*/  LDS R64, [R0+UR12+0x4700] ;  /* 0x0047000c00407984 */ /* 0x000fe80008000800 */
[----:B------:R-:W-:Y:S01]  /*272a0*/  LDS R66, [R0+UR12+0x6700] ;  /* 0x0067000c00427984 */ /* 0x000fe20008000800 */
[C---:B-1----:R-:W-:Y:S03]  /*272b0*/  HMMA.1688.F32.TF32 R56, R244.reuse, R6, R72 ;  /* 0x00000006f438723c */ /* 0x042fe60000081048 */
[----:B------:R-:W-:Y:S04]  /*272c0*/  LDS R65, [R2+UR12+0x4700] ;  /* 0x0047000c02417984 */ /* 0x000fe80008000800 */
[----:B------:R-:W-:Y:S04]  /*272d0*/  STL.64 [R1+0x610], R48 ;  /* 0x0006103001007387 */ /* 0x000fe80000100a00 */
[----:B------:R1:W-:Y:S04]  /*272e0*/  STL.64 [R1+0x618], R50 ;  /* 0x0006183201007387 */ /* 0x0003e80000100a00 */
[----:B------:R-:W-:Y:S04]  /*272f0*/  STL.64 [R1+0x580], R60 ;  /* 0x0005803c01007387 */ /* 0x000fe80000100a00 */
[----:B------:R2:W-:Y:S01]  /*27300*/  STL.64 [R1+0x588], R62 ;  /* 0x0005883e01007387 */ /* 0x0005e20000100a00 */
[C---:B-1----:R-:W-:Y:S03]  /*27310*/  HMMA.1688.F32.TF32 R48, R244.reuse, R10, R76 ;  /* 0x0000000af430723c */ /* 0x042fe6000008104c */
        /* <DEDUP_REMOVED lines=10> */
[----:B------:R-:W-:Y:S04]  /*273c0*/  STL.64 [R1+0x528], R62 ;  /* 0x0005283e01007387 */ /* 0x000fe80000100a00 */
[----:B------:R-:W-:Y:S01]  /*273d0*/  STL.64 [R1+0x510], R56 ;  /* 0x0005103801007387 */ /* 0x000fe20000100a00 */
[C---:B-1----:R-:W-:Y:S03]  /*273e0*/  HMMA.1688.F32.TF32 R48, R244.reuse, R26, R88 ;  /* 0x0000001af430723c */ /* 0x042fe60000081058 */
[----:B------:R-:W-:Y:S04]  /*273f0*/  STL.64 [R1+0x518], R58 ;  /* 0x0005183a01007387 */ /* 0x000fe80000100a00 */
[----:B------:R-:W-:Y:S04]  /*27400*/  LDS R56, [R0+UR12+0x4600] ;  /* 0x0046000c00387984 */ /* 0x000fe80008000800 */
[----:B------:R-:W-:Y:S04]  /*27410*/  LDS R58, [R0+UR12+0x6600] ;  /* 0x0066000c003a7984 */ /* 0x000fe80008000800 */
[----:B------:R-:W-:Y:S04]  /*27420*/  LDS R57, [R2+UR12+0x4600] ;  /* 0x0046000c02397984 */ /* 0x000fe80008000800 */
[----:B------:R-:W1:Y:S01]  /*27430*/  LDS R59, [R2+UR12+0x6600] ;  /* 0x0066000c023b7984 */ /* 0x000e620008000800 */
[----:B------:R-:W-:Y:S01]  /*27440*/  MOV R79, R48 ;  /* 0x00000030004f7202 */ /* 0x000fe20000000f00 */
[----:B------:R-:W-:Y:S01]  /*27450*/  IMAD.MOV.U32 R78, RZ, RZ, R49 ;  /* 0x000000ffff4e7224 */ /* 0x000fe200078e0031 */
[----:B------:R-:W-:Y:S01]  /*27460*/  MOV R76, R51 ;  /* 0x00000033004c7202 */ /* 0x000fe20000000f00 */
[----:B------:R-:W-:Y:S01]  /*27470*/  IMAD.MOV.U32 R77, RZ, RZ, R50 ;  /* 0x000000ffff4d7224 */ /* 0x000fe200078e0032 */
[----:B------:R-:W-:Y:S01]  /*27480*/  LDS R60, [R0+UR12+0x4680] ;  /* 0x0046800c003c7984 */ /* 0x000fe20008000800 */
[C---:B------:R-:W-:Y:S03]  /*27490*/  HMMA.1688.F32.TF32 R48, R244.reuse, R22, R92 ;  /* 0x00000016f430723c */ /* 0x040fe6000008105c */
[----:B------:R-:W-:Y:S04]  /*274a0*/  STL [R1+0x2868], R234 ;  /* 0x002868ea01007387 */ /* 0x000fe80000100800 */
[----:B------:R-:W-:Y:S01]  /*274b0*/  LDS R62, [R0+UR12+0x6680] ;  /* 0x0066800c003e7984 */ /* 0x000fe20008000800 */
[----:B------:R-:W-:Y:S03]  /*274c0*/  HMMA.1688.F32.TF32 R244, R244, R14, R100 ;  /* 0x0000000ef4f4723c */ /* 0x000fe60000081064 */
[----:B------:R-:W-:Y:S04]  /*274d0*/  LDS R61, [R2+UR12+0x4680] ;  /* 0x0046800c023d7984 */ /* 0x000fe80008000800 */
[----:B------:R-:W2:Y:S04]  /*274e0*/  LDS R63, [R2+UR12+0x6680] ;  /* 0x0066800c023f7984 */ /* 0x000ea80008000800 */
[----:B------:R-:W-:Y:S04]  /*274f0*/  STL.64 [R1+0x4f0], R48 ;  /* 0x0004f03001007387 */ /* 0x000fe80000100a00 */
[----:B------:R3:W-:Y:S04]  /*27500*/  STL.64 [R1+0x4f8], R50 ;  /* 0x0004f83201007387 */ /* 0x0007e80000100a00 */
[----:B------:R-:W-:Y:S04]  /*27510*/  LDS R237, [R2+UR12+0x4780] ;  /* 0x0047800c02ed7984 */ /* 0x000fe80008000800 */
[----:B------:R-:W2:Y:S01]  /*27520*/  LDS R239, [R2+UR12+0x6780] ;  /* 0x0067800c02ef7984 */ /* 0x000ea20008000800 */
[C---:B-1----:R-:W-:Y:S08]  /*27530*/  HMMA.1688.F32.TF32 R68, R56.reuse, R6, R228 ;  /* 0x000000063844723c */ /* 0x042ff000000810e4 */
[----:B---3--:R-:W-:Y:S01]  /*27540*/  HMMA.1688.F32.TF32 R48, R56, R10, R104 ;  /* 0x0000000a3830723c */ /* 0x008fe20000081068 */
[----:B------:R1:W-:Y:S04]  /*27550*/  STL [R1+0x2864], R235 ;  /* 0x002864eb01007387 */ /* 0x0003e80000100800 */
[----:B------:R3:W-:Y:S06]  /*27560*/  STL [R1+0x2860], R247 ;  /* 0x002860f701007387 */ /* 0x0007ec0000100800 */
[----:B------:R-:W-:Y:S04]  /*27570*/  STL.64 [R1+0x910], R68 ;  /* 0x0009104401007387 */ /* 0x000fe80000100a00 */
[----:B------:R-:W-:Y:S04]  /*27580*/  STL.64 [R1+0x918], R70 ;  /* 0x0009184601007387 */ /* 0x000fe80000100a00 */
[----:B------:R-:W-:Y:S01]  /*27590*/  IMAD.MOV.U32 R234, RZ, RZ, R48 ;  /* 0x000000ffffea7224 */ /* 0x000fe200078e0030 */
[----:B------:R2:W-:Y:S01]  /*275a0*/  STL [R1+0x90c], R51 ;  /* 0x00090c3301007387 */ /* 0x0005e20000100800 */
[----:B-1----:R-:W-:Y:S01]  /*275b0*/  IMAD.MOV.U32 R235, RZ, RZ, R49 ;  /* 0x000000ffffeb7224 */ /* 0x002fe200078e0031 */
[----:B---3--:R-:W-:-:S02]  /*275c0*/  MOV R247, R50 ;  /* 0x0000003200f77202 */ /* 0x008fc40000000f00 */
[C---:B--2---:R-:W-:Y:S08]  /*275d0*/  HMMA.1688.F32.TF32 R48, R56.reuse, R34, R220 ;  /* 0x000000223830723c */ /* 0x044ff000000810dc */
[----:B------:R-:W-:Y:S11]  /*275e0*/  HMMA.1688.F32.TF32 R68, R56, R30, R108 ;  /* 0x0000001e3844723c */ /* 0x000ff6000008106c */
[----:B------:R-:W-:Y:S01]  /*275f0*/  IMAD.MOV.U32 R103, RZ, RZ, R48 ;  /* 0x000000ffff677224 */ /* 0x000fe200078e0030 */
[----:B------:R-:W-:Y:S01]  /*27600*/  MOV R101, R50 ;  /* 0x0000003200657202 */ /* 0x000fe20000000f00 */
[----:B------:R-:W-:-:S02]  /*27610*/  IMAD.MOV.U32 R102, RZ, RZ, R49 ;  /* 0x000000ffff667224 */ /* 0x000fc400078e0031 */
[----:B------:R-:W-:Y:S02]  /*27620*/  IMAD.MOV.U32 R100, RZ, RZ, R51 ;  /* 0x000000ffff647224 */ /* 0x000fe400078e0033 */
[----:B------:R-:W-:Y:S02]  /*27630*/  HMMA.1688.F32.TF32 R48, R56, R26, R224 ;  /* 0x0000001a3830723c */ /* 0x000fe400000810e0 */
[----:B------:R-:W-:Y:S04]  /*27640*/  STL.64 [R1+0x8e0], R68 ;  /* 0x0008e04401007387 */ /* 0x000fe80000100a00 */
[----:B------:R-:W-:-:S13]  /*27650*/  STL.64 [R1+0x8e8], R70 ;  /* 0x0008e84601007387 */ /* 0x000fda0000100a00 */
[----:B------:R-:W-:Y:S04]  /*27660*/  STL.64 [R1+0x8d0], R48 ;  /* 0x0008d03001007387 */ /* 0x000fe80000100a00 */
[----:B------:R1:W-:Y:S02]  /*27670*/  STL.64 [R1+0x8d8], R50 ;  /* 0x0008d83201007387 */ /* 0x0003e40000100a00 */
[----:B-1----:R-:W-:-:S15]  /*27680*/  HMMA.1688.F32.TF32 R48, R56, R14, R120 ;  /* 0x0000000e3830723c */ /* 0x002fde0000081078 */
[----:B------:R-:W-:-:S04]  /*27690*/  NOP ;  /* 0x0000000000007918 */ /* 0x000fc80000000000 */
[----:B------:R-:W-:Y:S01]  /*276a0*/  IMAD.MOV.U32 R123, RZ, RZ, R48 ;  /* 0x000000ffff7b7224 */ /* 0x000fe200078e0030 */
[----:B------:R-:W-:Y:S01]  /*276b0*/  MOV R122, R49 ;  /* 0x00000031007a7202 */ /* 0x000fe20000000f00 */
[----:B------:R-:W-:Y:S02]  /*276c0*/  IMAD.MOV.U32 R121, RZ, RZ, R50 ;  /* 0x000000ffff797224 */ /* 0x000fe400078e0032 */
[----:B------:R-:W-:Y:S02]  /*276d0*/  IMAD.MOV.U32 R120, RZ, RZ, R51 ;  /* 0x000000ffff787224 */ /* 0x000fe400078e0033 */
[----:B------:R-:W-:-:S15]  /*276e0*/  HMMA.1688.F32.TF32 R48, R60, R6, R124 ;  /* 0x000000063c30723c */ /* 0x000fde000008107c */
[----:B------:R-:W-:-:S04]  /*276f0*/  NOP ;  /* 0x0000000000007918 */ /* 0x000fc80000000000 */
[----:B------:R-:W-:Y:S01]  /*27700*/  MOV R127, R48 ;  /* 0x00000030007f7202 */ /* 0x000fe20000000f00 */
[----:B------:R-:W-:Y:S01]  /*27710*/  IMAD.MOV.U32 R126, RZ, RZ, R49 ;  /* 0x000000ffff7e7224 */ /* 0x000fe200078e0031 */
[----:B------:R-:W-:Y:S01]  /*27720*/  MOV R124, R51 ;  /* 0x00000033007c7202 */ /* 0x000fe20000000f00 */
[----:B------:R-:W-:Y:S02]  /*27730*/  IMAD.MOV.U32 R125, RZ, RZ, R50 ;  /* 0x000000ffff7d7224 */ /* 0x000fe400078e0032 */
[----:B------:R-:W-:Y:S08]  /*27740*/  HMMA.1688.F32.TF32 R48, R60, R34, R132 ;  /* 0x000000223c30723c */ /* 0x000ff00000081084 */
[C---:B------:R-:W-:Y:S08]  /*27750*/  HMMA.1688.F32.TF32 R72, R56.reuse, R22, R112 ;  /* 0x000000163848723c */ /* 0x040ff00000081070 */
[----:B------:R-:W-:Y:S08]  /*27760*/  HMMA.1688.F32.TF32 R68, R56, R18, R116 ;  /* 0x000000123844723c */ /* 0x000ff00000081074 */
[----:B------:R-:W-:Y:S01]  /*27770*/  HMMA.1688.F32.TF32 R56, R60, R10, R128 ;  /* 0x0000000a3c38723c */ /* 0x000fe20000081080 */
[----:B------:R-:W-:Y:S01]  /*27780*/  IMAD.MOV.U32 R131, RZ, RZ, R48 ;  /* 0x000000ffff837224 */ /* 0x000fe200078e0030 */
[----:B------:R-:W-:Y:S01]  /*27790*/  MOV R129, R50 ;  /* 0x0000003200817202 */ /* 0x000fe20000000f00 */
[----:B------:R-:W-:-:S02]  /*277a0*/  IMAD.MOV.U32 R130, RZ, RZ, R49 ;  /* 0x000000ffff827224 */ /* 0x000fc400078e0031 */
[----:B------:R-:W-:-:S03]  /*277b0*/  IMAD.MOV.U32 R128, RZ, RZ, R51 ;  /* 0x000000ffff807224 */ /* 0x000fc600078e0033 */
[----:B------:R-:W-:-:S15]  /*277c0*/  HMMA.1688.F32.TF32 R48, R60, R30, R136 ;  /* 0x0000001e3c30723c */ /* 0x000fde0000081088 */
[----:B------:R-:W-:-:S04]  /*277d0*/  NOP ;  /* 0x0000000000007918 */ /* 0x000fc80000000000 */
[----:B------:R-:W-:Y:S01]  /*277e0*/  IMAD.MOV.U32 R135, RZ, RZ, R48 ;  /* 0x000000ffff877224 */ /* 0x000fe200078e0030 */
[----:B------:R-:W-:Y:S01]  /*277f0*/  MOV R134, R49 ;  /* 0x0000003100867202 */ /* 0x000fe20000000f00 */
[----:B------:R-:W-:Y:S02]  /*27800*/  IMAD.MOV.U32 R133, RZ, RZ, R50 ;  /* 0x000000ffff857224 */ /* 0x000fe400078e0032 */
[----:B------:R-:W-:Y:S02]  /*27810*/  IMAD.MOV.U32 R132, RZ, RZ, R51 ;  /* 0x000000ffff847224 */ /* 0x000fe400078e0033 */
[----:B------:R-:W-:Y:S01]  /*27820*/  HMMA.1688.F32.TF32 R48, R60, R26, R140 ;  /* 0x0000001a3c30723c */ /* 0x000fe2000008108c */
[----:B------:R-:W-:Y:S04]  /*27830*/  STL.64 [R1+0x8c0], R72 ;  /* 0x0008c04801007387 */ /* 0x000fe80000100a00 */
[----:B------:R-:W-:-:S14]  /*27840*/  STL.64 [R1+0x8c8], R74 ;  /* 0x0008c84a01007387 */ /* 0x000fdc0000100a00 */
[----:B------:R-:W-:Y:S01]  /*27850*/  MOV R143, R48 ;  /* 0x00000030008f7202 */ /* 0x000fe20000000f00 */
[----:B------:R-:W-:Y:S01]  /*27860*/  IMAD.MOV.U32 R142, RZ, RZ, R49 ;  /* 0x000000ffff8e7224 */ /* 0x000fe200078e0031 */
[----:B------:R-:W-:Y:S01]  /*27870*/  MOV R140, R51 ;  /* 0x00000033008c7202 */ /* 0x000fe20000000f00 */
[----:B------:R-:W-:Y:S02]  /*27880*/  IMAD.MOV.U32 R141, RZ, RZ, R50 ;  /* 0x000000ffff8d7224 */ /* 0x000fe400078e0032 */
[----:B------:R-:W-:Y:S01]  /*27890*/  HMMA.1688.F32.TF32 R48, R60, R18, R148 ;  /* 0x000000123c30723c */ /* 0x000fe20000081094 */
[----:B------:R-:W-:Y:S04]  /*278a0*/  STL.64 [R1+0x8b0], R68 ;  /* 0x0008b04401007387 */ /* 0x000fe80000100a00 */
[----:B------:R-:W-:Y:S04]  /*278b0*/  STL.64 [R1+0x8b8], R70 ;  /* 0x0008b84601007387 */ /* 0x000fe80000100a00 */
[----:B------:R-:W-:Y:S04]  /*278c0*/  STL.64 [R1+0x700], R56 ;  /* 0x0007003801007387 */ /* 0x000fe80000100a00 */
[----:B------:R1:W-:Y:S01]  /*278d0*/  STL.64 [R1+0x708], R58 ;  /* 0x0007083a01007387 */ /* 0x0003e20000100a00 */
[----:B------:R-:W-:-:S03]  /*278e0*/  IMAD.MOV.U32 R251, RZ, RZ, R9 ;  /* 0x000000fffffb7224 */ /* 0x000fc600078e0009 */
[----:B------:R-:W-:Y:S04]  /*278f0*/  LDS R68, [R0+UR12+0x8000] ;  /* 0x0080000c00447984 */ /* 0x000fe80008000800 */
[----:B------:R-:W-:Y:S01]  /*27900*/  LDS R70, [R0+UR12+0xa000] ;  /* 0x00a0000c00467984 */ /* 0x000fe20008000800 */
[----:B-1----:R-:W-:Y:S01]  /*27910*/  HMMA.1688.F32.TF32 R56, R60, R22, R144 ;  /* 0x000000163c38723c */ /* 0x002fe20000081090 */
[----:B------:R-:W-:Y:S01]  /*27920*/  IMAD.MOV.U32 R147, RZ, RZ, R48 ;  /* 0x000000ffff937224 */ /* 0x000fe200078e0030 */
[----:B------:R-:W-:Y:S01]  /*27930*/  MOV R145, R50 ;  /* 0x0000003200917202 */ /* 0x000fe20000000f00 */
[----:B------:R-:W-:Y:S01]  /*27940*/  IMAD.MOV.U32 R146, RZ, RZ, R49 ;  /* 0x000000ffff927224 */ /* 0x000fe200078e0031 */
[----:B------:R-:W-:Y:S01]  /*27950*/  LDS R69, [R2+UR12+0x8000] ;  /* 0x0080000c02457984 */ /* 0x000fe20008000800 */
[----:B------:R-:W-:-:S03]  /*27960*/  IMAD.MOV.U32 R144, RZ, RZ, R51 ;  /* 0x000000ffff907224 */ /* 0x000fc600078e0033 */
[----:B------:R-:W-:Y:S01]  /*27970*/  HMMA.1688.F32.TF32 R48, R60, R14, R152 ;  /* 0x0000000e3c30723c */ /* 0x000fe20000081098 */
[----:B------:R-:W-:Y:S01]  /*27980*/  LDS R71, [R2+UR12+0xa000] ;  /* 0x00a0000c02477984 */ /* 0x000fe20008000800 */
[----:B------:R-:W-:Y:S01]  /*27990*/  IMAD.MOV.U32 R248, RZ, RZ, R16 ;  /* 0x000000fffff87224 */ /* 0x000fe200078e0010 */
[----:B------:R-:W-:Y:S01]  /*279a0*/  MOV R249, R13 ;  /* 0x0000000d00f97202 */ /* 0x000fe20000000f00 */
[----:B------:R-:W-:Y:S01]  /*279b0*/  IMAD.MOV.U32 R250, RZ, RZ, R12 ;  /* 0x000000fffffa7224 */ /* 0x000fe200078e000c */
[----:B------:R-:W-:Y:S03]  /*279c0*/  LDS R60, [R0+UR12+0x8100] ;  /* 0x0081000c003c7984 */ /* 0x000fe60008000800 */
[C---:B------:R-:W-:Y:S01]  /*279d0*/  HMMA.1688.F32.TF32 R240, R236.reuse, R30, R200 ;  /* 0x0000001eecf0723c */ /* 0x040fe200000810c8 */
[----:B------:R-:W-:Y:S04]  /*279e0*/  LDS R62, [R0+UR12+0xa100] ;  /* 0x00a1000c003e7984 */ /* 0x000fe80008000800 */
[----:B------:R-:W-:Y:S03]  /*279f0*/  STL.64 [R1+0x6c0], R56 ;  /* 0x0006c03801007387 */ /* 0x000fe60000100a00 */
[----:B------:R-:W-:Y:S01]  /*27a00*/  HMMA.1688.F32.TF32 R220, R236, R26, R204 ;  /* 0x0000001aecdc723c */ /* 0x000fe200000810cc */
[----:B------:R-:W-:Y:S02]  /*27a10*/  LDS R61, [R2+UR12+0x8100] ;  /* 0x0081000c023d7984 */ /* 0x000fe40008000800 */
[----:B------:R-:W-:Y:S01]  /*27a20*/  IMAD.MOV.U32 R151, RZ, RZ, R48 ;  /* 0x000000ffff977224 */ /* 0x000fe200078e0030 */
[----:B------:R-:W-:Y:S01]  /*27a30*/  MOV R150, R49 ;  /* 0x0000003100967202 */ /* 0x000fe20000000f00 */
[----:B------:R-:W-:Y:S01]  /*27a40*/  IMAD.MOV.U32 R149, RZ, RZ, R50 ;  /* 0x000000ffff957224 */ /* 0x000fe200078e0032 */
[----:B------:R-:W-:Y:S01]  /*27a50*/  LDS R63, [R2+UR12+0xa100] ;  /* 0x00a1000c023f7984 */ /* 0x000fe20008000800 */
[----:B------:R-:W-:-:S02]  /*27a60*/  IMAD.MOV.U32 R148, RZ, RZ, R51 ;  /* 0x000000ffff947224 */ /* 0x000fc400078e0033 */
[----:B------:R-:W-:-:S15]  /*27a70*/  HMMA.1688.F32.TF32 R48, R64, R6, R156 ;  /* 0x000000064030723c */ /* 0x000fde000008109c */
[----:B------:R-:W-:-:S04]  /*27a80*/  NOP ;  /* 0x0000000000007918 */ /* 0x000fc80000000000 */
[----:B------:R-:W-:Y:S01]  /*27a90*/  MOV R155, R48 ;  /* 0x00000030009b7202 */ /* 0x000fe20000000f00 */
[----:B------:R-:W-:Y:S01]  /*27aa0*/  IMAD.MOV.U32 R154, RZ, RZ, R49 ;  /* 0x000000ffff9a7224 */ /* 0x000fe200078e0031 */
[----:B------:R-:W-:Y:S01]  /*27ab0*/  MOV R152, R51 ;  /* 0x0000003300987202 */ /* 0x000fe20000000f00 */
[----:B------:R-:W-:Y:S02]  /*27ac0*/  IMAD.MOV.U32 R153, RZ, RZ, R50 ;  /* 0x000000ffff997224 */ /* 0x000fe400078e0032 */
[----:B------:R-:W-:Y:S01]  /*27ad0*/  HMMA.1688.F32.TF32 R48, R64, R34, R164 ;  /* 0x000000224030723c */ /* 0x000fe200000810a4 */
[----:B------:R1:W-:-:S15]  /*27ae0*/  STL.64 [R1+0x6c8], R58 ;  /* 0x0006c83a01007387 */ /* 0x0003de0000100a00 */
[----:B------:R-:W-:-:S03]  /*27af0*/  NOP ;  /* 0x0000000000007918 */ /* 0x000fc60000000000 */
[----:B------:R-:W-:Y:S01]  /*27b00*/  IMAD.MOV.U32 R159, RZ, RZ, R48 ;  /* 0x000000ffff9f7224 */ /* 0x000fe200078e0030 */
[----:B------:R-:W-:Y:S01]  /*27b10*/  MOV R157, R50 ;  /* 0x00000032009d7202 */ /* 0x000fe20000000f00 */
[----:B------:R-:W-:Y:S02]  /*27b20*/  IMAD.MOV.U32 R158, RZ, RZ, R49 ;  /* 0x000000ffff9e7224 */ /* 0x000fe400078e0031 */
[----:B------:R-:W-:Y:S02]  /*27b30*/  IMAD.MOV.U32 R156, RZ, RZ, R51 ;  /* 0x000000ffff9c7224 */ /* 0x000fe400078e0033 */
[C---:B------:R-:W-:Y:S08]  /*27b40*/  HMMA.1688.F32.TF32 R48, R64.reuse, R30, R168 ;  /* 0x0000001e4030723c */ /* 0x040ff000000810a8 */
[----:B-1----:R-:W-:Y:S11]  /*27b50*/  HMMA.1688.F32.TF32 R56, R64, R10, R160 ;  /* 0x0000000a4038723c */ /* 0x002ff600000810a0 */
[----:B------:R-:W-:Y:S01]  /*27b60*/  IMAD.MOV.U32 R163, RZ, RZ, R48 ;  /* 0x000000ffffa37224 */ /* 0x000fe200078e0030 */
[----:B------:R-:W-:Y:S01]  /*27b70*/  MOV R162, R49 ;  /* 0x0000003100a27202 */ /* 0x000fe20000000f00 */
[----:B------:R-:W-:-:S02]  /*27b80*/  IMAD.MOV.U32 R161, RZ, RZ, R50 ;  /* 0x000000ffffa17224 */ /* 0x000fc400078e0032 */
[----:B------:R-:W-:Y:S02]  /*27b90*/  IMAD.MOV.U32 R160, RZ, RZ, R51 ;  /* 0x000000ffffa07224 */ /* 0x000fe400078e0033 */
[----:B------:R-:W-:-:S15]  /*27ba0*/  HMMA.1688.F32.TF32 R48, R64, R26, R172 ;  /* 0x0000001a4030723c */ /* 0x000fde00000810ac */
[----:B------:R-:W-:-:S04]  /*27bb0*/  NOP ;  /* 0x0000000000007918 */ /* 0x000fc80000000000 */
[----:B------:R-:W-:Y:S01]  /*27bc0*/  MOV R167, R48 ;  /* 0x0000003000a77202 */ /* 0x000fe20000000f00 */
[----:B------:R-:W-:Y:S01]  /*27bd0*/  IMAD.MOV.U32 R166, RZ, RZ, R49 ;  /* 0x000000ffffa67224 */ /* 0x000fe200078e0031 */
[----:B------:R-:W-:Y:S01]  /*27be0*/  MOV R164, R51 ;  /* 0x0000003300a47202 */ /* 0x000fe20000000f00 */
[----:B------:R-:W-:Y:S02]  /*27bf0*/  IMAD.MOV.U32 R165, RZ, RZ, R50 ;  /* 0x000000ffffa57224 */ /* 0x000fe400078e0032 */
[----:B------:R-:W-:Y:S01]  /*27c00*/  HMMA.1688.F32.TF32 R48, R64, R18, R180 ;  /* 0x000000124030723c */ /* 0x000fe200000810b4 */
[----:B------:R-:W-:-:S15]  /*27c10*/  STL.64 [R1+0x5e0], R56 ;  /* 0x0005e03801007387 */ /* 0x000fde0000100a00 */
[----:B------:R-:W-:-:S03]  /*27c20*/  NOP ;  /* 0x0000000000007918 */ /* 0x000fc60000000000 */
[----:B------:R-:W-:Y:S01]  /*27c30*/  IMAD.MOV.U32 R175, RZ, RZ, R48 ;  /* 0x000000ffffaf7224 */ /* 0x000fe200078e0030 */
[----:B------:R-:W-:Y:S01]  /*27c40*/  MOV R173, R50 ;  /* 0x0000003200ad7202 */ /* 0x000fe20000000f00 */
[----:B------:R-:W-:Y:S02]  /*27c50*/  IMAD.MOV.U32 R174, RZ, RZ, R49 ;  /* 0x000000ffffae7224 */ /* 0x000fe400078e0031 */
[----:B------:R-:W-:Y:S02]  /*27c60*/  IMAD.MOV.U32 R172, RZ, RZ, R51 ;  /* 0x000000ffffac7224 */ /* 0x000fe400078e0033 */
[C---:B------:R-:W-:Y:S01]  /*27c70*/  HMMA.1688.F32.TF32 R48, R64.reuse, R14, R184 ;  /* 0x0000000e4030723c */ /* 0x040fe200000810b8 */
[----:B------:R1:W-:Y:S07]  /*27c80*/  STL.64 [R1+0x5e8], R58 ;  /* 0x0005e83a01007387 */ /* 0x0003ee0000100a00 */
[----:B-1----:R-:W-:Y:S01]  /*27c90*/  HMMA.1688.F32.TF32 R56, R64, R22, R176 ;  /* 0x000000164038723c */ /* 0x002fe200000810b0 */
[----:B------:R-:W-:Y:S04]  /*27ca0*/  LDS R64, [R0+UR12+0x8080] ;  /* 0x0080800c00407984 */ /* 0x000fe80008000800 */
[----:B------:R-:W-:Y:S06]  /*27cb0*/  LDS R66, [R0+UR12+0xa080] ;  /* 0x00a0800c00427984 */ /* 0x000fec0008000800 */
[----:B------:R-:W-:Y:S01]  /*27cc0*/  IMAD.MOV.U32 R179, RZ, RZ, R48 ;  /* 0x000000ffffb37224 */ /* 0x000fe200078e0030 */
[----:B------:R-:W-:Y:S01]  /*27cd0*/  MOV R178, R49 ;  /* 0x0000003100b27202 */ /* 0x000fe20000000f00 */
[----:B------:R-:W-:Y:S01]  /*27ce0*/  IMAD.MOV.U32 R177, RZ, RZ, R50 ;  /* 0x000000ffffb17224 */ /* 0x000fe200078e0032 */
[C---:B------:R-:W-:Y:S01]  /*27cf0*/  HMMA.1688.F32.TF32 R32, R236.reuse, R34, R196 ;  /* 0x00000022ec20723c */ /* 0x040fe200000810c4 */
[----:B------:R-:W-:Y:S01]  /*27d00*/  IMAD.MOV.U32 R176, RZ, RZ, R51 ;  /* 0x000000ffffb07224 */ /* 0x000fe200078e0033 */
[----:B------:R-:W-:Y:S04]  /*27d10*/  LDS R65, [R2+UR12+0x8080] ;  /* 0x0080800c02417984 */ /* 0x000fe80008000800 */
[----:B------:R-:W-:Y:S02]  /*27d20*/  LDS R67, [R2+UR12+0xa080] ;  /* 0x00a0800c02437984 */ /* 0x000fe40008000800 */
[----:B------:R-:W-:-:S15]  /*27d30*/  HMMA.1688.F32.TF32 R48, R236, R6, R188 ;  /* 0x00000006ec30723c */ /* 0x000fde00000810bc */
[----:B------:R-:W-:-:S04]  /*27d40*/  NOP ;  /* 0x0000000000007918 */ /* 0x000fc80000000000 */
[----:B------:R-:W-:Y:S01]  /*27d50*/  MOV R183, R48 ;  /* 0x0000003000b77202 */ /* 0x000fe20000000f00 */
[----:B------:R-:W-:Y:S01]  /*27d60*/  IMAD.MOV.U32 R182, RZ, RZ, R49 ;  /* 0x000000ffffb67224 */ /* 0x000fe200078e0031 */
[----:B------:R-:W-:Y:S01]  /*27d70*/  MOV R180, R51 ;  /* 0x0000003300b47202 */ /* 0x000fe20000000f00 */
[----:B------:R-:W-:Y:S02]  /*27d80*/  IMAD.MOV.U32 R181, RZ, RZ, R50 ;  /* 0x000000ffffb57224 */ /* 0x000fe400078e0032 */
[C---:B------:R-:W-:Y:S01]  /*27d90*/  HMMA.1688.F32.TF32 R48, R236.reuse, R10, R192 ;  /* 0x0000000aec30723c */ /* 0x040fe200000810c0 */
[----:B------:R-:W-:Y:S04]  /*27da0*/  STL.64 [R1+0x5a0], R56 ;  /* 0x0005a03801007387 */ /* 0x000fe80000100a00 */
[----:B------:R-:W-:Y:S01]  /*27db0*/  STL.64 [R1+0x5a8], R58 ;  /* 0x0005a83a01007387 */ /* 0x000fe20000100a00 */
[----:B------:R-:W-:Y:S01]  /*27dc0*/  IMAD.MOV.U32 R187, RZ, RZ, R32 ;  /* 0x000000ffffbb7224 */ /* 0x000fe200078e0020 */
[----:B------:R-:W-:Y:S01]  /*27dd0*/  MOV R185, R34 ;  /* 0x0000002200b97202 */ /* 0x000fe20000000f00 */
[----:B------:R-:W-:Y:S01]  /*27de0*/  IMAD.MOV.U32 R186, RZ, RZ, R33 ;  /* 0x000000ffffba7224 */ /* 0x000fe200078e0021 */
[C---:B------:R-:W-:Y:S01]  /*27df0*/  HMMA.1688.F32.TF32 R224, R236.reuse, R22, R208 ;  /* 0x00000016ece0723c */ /* 0x040fe200000810d0 */
[----:B------:R-:W-:Y:S01]  /*27e00*/  IMAD.MOV.U32 R184, RZ, RZ, R35 ;  /* 0x000000ffffb87224 */ /* 0x000fe200078e0023 */
[----:B------:R-:W-:Y:S04]  /*27e10*/  LDS R56, [R0+UR12+0x8180] ;  /* 0x0081800c00387984 */ /* 0x000fe80008000800 */
[----:B------:R-:W-:Y:S04]  /*27e20*/  LDS R58, [R0+UR12+0xa180] ;  /* 0x00a1800c003a7984 */ /* 0x000fe80008000800 */
[----:B------:R-:W-:Y:S04]  /*27e30*/  STL.64 [R1+0x540], R48 ;  /* 0x0005403001007387 */ /* 0x000fe80000100a00 */
[----:B------:R1:W-:Y:S01]  /*27e40*/  STL.64 [R1+0x548], R50 ;  /* 0x0005483201007387 */ /* 0x0003e20000100a00 */
[----:B------:R-:W-:Y:S03]  /*27e50*/  HMMA.1688.F32.TF32 R228, R236, R18, R212 ;  /* 0x00000012ece4723c */ /* 0x000fe600000810d4 */
[----:B------:R-:W-:Y:S04]  /*27e60*/  LDS R57, [R2+UR12+0x8180] ;  /* 0x0081800c02397984 */ /* 0x000fe80008000800 */
[----:B------:R-:W-:Y:S01]  /*27e70*/  LDS R59, [R2+UR12+0xa180] ;  /* 0x00a1800c023b7984 */ /* 0x000fe20008000800 */
[----:B-1----:R-:W-:-:S02]  /*27e80*/  MOV R51, R3 ;  /* 0x0000000300337202 */ /* 0x002fc40000000f00 */
[----:B----4-:R-:W-:Y:S02]  /*27e90*/  LOP3.LUT R3, R252, 0x40, RZ, 0x3c, !PT ;  /* 0x00000040fc037812 */ /* 0x010fe400078e3cff */
[----:B------:R-:W-:-:S03]  /*27ea0*/  MOV R48, R8 ;  /* 0x0000000800307202 */ /* 0x000fc60000000f00 */
[----:B------:R-:W1:Y:S01]  /*27eb0*/  LDSM.16.M88.4 R8, [R3+UR17+0x40000] ;  /* 0x040000110308783b */ /* 0x000e620008000200 */
[----:B------:R-:W-:Y:S02]  /*27ec0*/  IMAD.MOV.U32 R49, RZ, RZ, R5 ;  /* 0x000000ffff317224 */ /* 0x000fe400078e0005 */
[----:B------:R-:W-:Y:S01]  /*27ed0*/  IMAD.MOV.U32 R50, RZ, RZ, R4 ;  /* 0x000000ffff327224 */ /* 0x000fe200078e0004 */
[----:B------:R-:W-:Y:S04]  /*27ee0*/  LDSM.16.M88.4 R32, [R3+UR17+0x41000] ;  /* 0x041000110320783b */ /* 0x000fe80008000200 */
[----:B------:R-:W2:Y:S04]  /*27ef0*/  LDSM.16.M88.4 R4, [R3+UR17+0x40800] ;  /* 0x040800110304783b */ /* 0x000ea80008000200 */
[----:B------:R-:W3:Y:S04]  /*27f00*/  LDSM.16.M88.4 R28, [R3+UR17+0x41800] ;  /* 0x04180011031c783b */ /* 0x000ee80008000200 */
[----:B------:R-:W4:Y:S01]  /*27f10*/  LDSM.16.M88.4 R24, [R3+UR17+0x42000] ;  /* 0x042000110318783b */ /* 0x000f220008000200 */
[----:B------:R-:W-:Y:S03]  /*27f20*/  HMMA.1688.F32.TF32 R236, R236, R14, R216 ;  /* 0x0000000eecec723c */ /* 0x000fe600000810d8 */
[----:B------:R-:W3:Y:S04]  /*27f30*/  LDSM.16.M88.4 R20, [R3+UR17+0x42800] ;  /* 0x042800110314783b */ /* 0x000ee80008000200 */
[----:B------:R-:W3:Y:S04]  /*27f40*/  LDSM.16.M88.4 R16, [R3+UR17+0x43000] ;  /* 0x043000110310783b */ /* 0x000ee80008000200 */
[----:B------:R-:W3:Y:S01]  /*27f50*/  LDSM.16.M88.4 R12, [R3+UR17+0x43800] ;  /* 0x04380011030c783b */ /* 0x000ee20008000200 */
[----:B-1----:R-:W-:Y:S03]  /*27f60*/  HMMA.1688.F32.TF32 R48, R68, R8, R48 ;  /* 0x000000084430723c */ /* 0x002fe60000081030 */
[----:B------:R-:W-:Y:S04]  /*27f70*/  STL [R1+0x25e4], R252 ;  /* 0x0025e4fc01007387 */ /* 0x000fe80000100800 */
[----:B------:R-:W-:Y:S04]  /*27f80*/  STL [R1+0x2844], R10 ;  /* 0x0028440a01007387 */ /* 0x000fe80000100800 */
[----:B------:R-:W-:Y:S04]  /*27f90*/  STL [R1+0x2840], R11 ;  /* 0x0028400b01007387 */ /* 0x000fe80000100800 */
[----:B--2---:R-:W-:Y:S04]  /*27fa0*/  STL [R1+0x284c], R6 ;  /* 0x00284c0601007387 */ /* 0x004fe80000100800 */
[----:B------:R-:W-:Y:S01]  /*27fb0*/  IMAD.MOV.U32 R219, RZ, RZ, R48 ;  /* 0x000000ffffdb7224 */ /* 0x000fe200078e0030 */
[----:B------:R-:W-:Y:S01]  /*27fc0*/  MOV R217, R50 ;  /* 0x0000003200d97202 */ /* 0x000fe20000000f00 */
[----:B------:R-:W-:-:S02]  /*27fd0*/  IMAD.MOV.U32 R218, RZ, RZ, R49 ;  /* 0x000000ffffda7224 */ /* 0x000fc400078e0031 */
[----:B------:R-:W-:Y:S02]  /*27fe0*/  IMAD.MOV.U32 R216, RZ, RZ, R51 ;  /* 0x000000ffffd87224 */ /* 0x000fe400078e0033 */
[----:B------:R-:W-:Y:S01]  /*27ff0*/  HMMA.1688.F32.TF32 R48, R68, R4, R248 ;  /* 0x000000044430723c */ /* 0x000fe200000810f8 */
[----:B------:R-:W-:Y:S04]  /*28000*/  STL [R1+0x2848], R7 ;  /* 0x0028480701007387 */ /* 0x000fe80000100800 */
[----:B------:R-:W-:Y:S04]  /*28010*/  STL [R1+0x2854], R34 ;  /* 0x0028542201007387 */ /* 0x000fe80000100800 */
[----:B------:R-:W-:Y:S04]  /*28020*/  STL [R1+0x2850], R35 ;  /* 0x0028502301007387 */ /* 0x000fe80000100800 */
[----:B---3--:R1:W-:Y:S04]  /*28030*/  STL [R1+0x285c], R30 ;  /* 0x00285c1e01007387 */ /* 0x0083e80000100800 */
[----:B------:R-:W-:Y:S04]  /*28040*/  STL [R1+0x2858], R31 ;  /* 0x0028581f01007387 */ /* 0x000fe80000100800 */
[----:B----4-:R-:W-:Y:S04]  /*28050*/  STL [R1+0x2818], R26 ;  /* 0x0028181a01007387 */ /* 0x010fe80000100800 */
        /* <DEDUP_REMOVED lines=8> */
[----:B------:R2:W-:Y:S04]  /*280e0*/  STL.64 [R1+0x4c0], R48 ;  /* 0x0004c03001007387 */ /* 0x0005e80000100a00 */
[----:B------:R3:W-:Y:S04]  /*280f0*/  STL [R1+0x4c8], R50 ;  /* 0x0004c83201007387 */ /* 0x0007e80000100800 */
        /* <DEDUP_REMOVED lines=47> */
[----:B-1----:R-:W-:-:S03]  /*283f0*/  IMAD.MOV.U32 R30, RZ, RZ, R51 ;  /* 0x000000ffff1e7224 */ /* 0x002fc600078e0033 */
[----:B------:R-:W4:Y:S04]  /*28400*/  LDL.LU R207, [R1+0xa0c] ;  /* 0x000a0c0001cf7983 */ /* 0x000f280000300800 */
[----:B--2---:R-:W2:Y:S04]  /*28410*/  LDL.LU R48, [R1+0xa40] ;  /* 0x000a400001307983 */ /* 0x004ea80000300800 */
[----:B------:R-:W2:Y:S04]  /*28420*/  LDL.LU R49, [R1+0xa44] ;  /* 0x000a440001317983 */ /* 0x000ea80000300800 */
[----:B---3--:R-:W2:Y:S04]  /*28430*/  LDL.LU R50, [R1+0xa48] ;  /* 0x000a480001327983 */ /* 0x008ea80000300800 */
        /* <DEDUP_REMOVED lines=34> */
[----:B---3--:R-:W-:Y:S11]  /*28660*/  HMMA.1688.F32.TF32 R248, R68, R28, R248 ;  /* 0x0000001c44f8723c */ /* 0x008ff600000810f8 */
[----:B------:R-:W-:Y:S01]  /*28670*/  IMAD.MOV.U32 R11, RZ, RZ, R50 ;  /* 0x000000ffff0b7224 */ /* 0x000fe200078e0032 */
[----:B------:R-:W-:Y:S01]  /*28680*/  MOV R252, R51 ;  /* 0x0000003300fc7202 */ /* 0x000fe20000000f00 */
[----:B------:R-:W-:Y:S01]  /*28690*/  IMAD.MOV.U32 R10, RZ, RZ, R49 ;  /* 0x000000ffff0a7224 */ /* 0x000fe200078e0031 */
[----:B------:R-:W-:Y:S01]  /*286a0*/  MOV R7, R48 ;  /* 0x0000003000077202 */ /* 0x000fe20000000f00 */
[----:B------:R-:W2:Y:S04]  /*286b0*/  LDL.LU.64 R50, [R1+0x28a8] ;  /* 0x0028a80001327983 */ /* 0x000ea80000300a00 */
[----:B------:R-:W2:Y:S01]  /*286c0*/  LDL.LU.64 R48, [R1+0x28a0] ;  /* 0x0028a00001307983 */ /* 0x000ea20000300a00 */
[----:B------:R-:W-:Y:S01]  /*286d0*/  MOV R35, R250 ;  /* 0x000000fa00237202 */ /* 0x000fe20000000f00 */
[----:B------:R-:W-:-:S02]  /*286e0*/  IMAD.MOV.U32 R6, RZ, RZ, R251 ;  /* 0x000000ffff067224 */ /* 0x000fc400078e00fb */
[----:B------:R-:W-:Y:S01]  /*286f0*/  IMAD.MOV.U32 R31, RZ, RZ, R248 ;  /* 0x000000ffff1f7224 */ /* 0x000fe200078e00f8 */
[----:B------:R-:W3:Y:S01]  /*28700*/  LDL.LU.64 R250, [R1+0x2898] ;  /* 0x0028980001fa7983 */ /* 0x000ee20000300a00 */
[----:B------:R-:W-:-:S03]  /*28710*/  IMAD.MOV.U32 R34, RZ, RZ, R249 ;  /* 0x000000ffff227224 */ /* 0x000fc600078e00f9 */
[----:B------:R-:W3:Y:S01]  /*28720*/  LDL.LU.64 R248, [R1+0x2890] ;  /* 0x0028900001f87983 */ /* 0x000ee20000300a00 */
[C---:B----4-:R-:W-:Y:S08]  /*28730*/  HMMA.1688.F32.TF32 R208, R68.reuse, R20, R208 ;  /* 0x0000001444d0723c */ /* 0x050ff000000810d0 */
[C---:B------:R-:W-:Y:S08]  /*28740*/  HMMA.1688.F32.TF32 R212, R68.reuse, R24, R212 ;  /* 0x0000001844d4723c */ /* 0x040ff000000810d4 */
[C---:B------:R-:W-:Y:S08]  /*28750*/  HMMA.1688.F32.TF32 R204, R68.reuse, R16, R204 ;  /* 0x0000001044cc723c */ /* 0x040ff000000810cc */
[----:B------:R-:W-:Y:S08]  /*28760*/  HMMA.1688.F32.TF32 R200, R68, R12, R200 ;  /* 0x0000000c44c8723c */ /* 0x000ff000000810c8 */
[C---:B------:R-:W-:Y:S01]  /*28770*/  HMMA.1688.F32.TF32 R68, R64.reuse, R8, R196 ;  /* 0x000000084044723c */ /* 0x040fe200000810c4 */
[----:B------:R-:W-:Y:S04]  /*28780*/  STL.64 [R1+0x490], R212 ;  /* 0x000490d401007387 */ /* 0x000fe80000100a00 */
[----:B------:R-:W-:Y:S04]  /*28790*/  STL.64 [R1+0x498], R214 ;  /* 0x000498d601007387 */ /* 0x000fe80000100a00 */
[----:B------:R-:W-:Y:S01]  /*287a0*/  STL.64 [R1+0x480], R208 ;  /* 0x000480d001007387 */ /* 0x000fe20000100a00 */
[C---:B------:R-:W-:Y:S03]  /*287b0*/  HMMA.1688.F32.TF32 R192, R64.reuse, R4, R192 ;  /* 0x0000000440c0723c */ /* 0x040fe600000810c0 */
[----:B------:R-:W-:Y:S04]  /*287c0*/  STL.64 [R1+0x488], R210 ;  /* 0x000488d201007387 */ /* 0x000fe80000100a00 */
[----:B------:R-:W-:Y:S01]  /*287d0*/  STL.64 [R1+0x470], R204 ;  /* 0x000470cc01007387 */ /* 0x000fe20000100a00 */
[C---:B------:R-:W-:Y:S03]  /*287e0*/  HMMA.1688.F32.TF32 R188, R64.reuse, R32, R188 ;  /* 0x0000002040bc723c */ /* 0x040fe600000810bc */
[----:B------:R-:W-:Y:S04]  /*287f0*/  STL.64 [R1+0x478], R206 ;  /* 0x000478ce01007387 */ /* 0x000fe80000100a00 */
[----:B------:R-:W-:Y:S04]  /*28800*/  STL.64 [R1+0x460], R200 ;  /* 0x000460c801007387 */ /* 0x000fe80000100a00 */
[----:B------:R-:W-:Y:S04]  /*28810*/  STL.64 [R1+0x468], R202 ;  /* 0x000468ca01007387 */ /* 0x000fe80000100a00 */
[----:B------:R-:W-:Y:S04]  /*28820*/  STL.64 [R1+0x450], R68 ;  /* 0x0004504401007387 */ /* 0x000fe80000100a00 */
[----:B------:R1:W-:Y:S02]  /*28830*/  STL.64 [R1+0x458], R70 ;  /* 0x0004584601007387 */ /* 0x0003e40000100a00 */
[C---:B-1----:R-:W-:Y:S02]  /*28840*/  HMMA.1688.F32.TF32 R68, R64.reuse, R28, R168 ;  /* 0x0000001c4044723c */ /* 0x042fe400000810a8 */
[----:B------:R-:W-:Y:S04]  /*28850*/  STL.64 [R1+0x440], R192 ;  /* 0x000440c001007387 */ /* 0x000fe80000100a00 */
[----:B------:R-:W-:Y:S04]  /*28860*/  STL.64 [R1+0x448], R194 ;  /* 0x000448c201007387 */ /* 0x000fe80000100a00 */
[----:B------:R-:W-:Y:S01]  /*28870*/  STL.64 [R1+0x430], R188 ;  /* 0x000430bc01007387 */ /* 0x000fe20000100a00 */
[C---:B------:R-:W-:Y:S03]  /*28880*/  HMMA.1688.F32.TF32 R136, R64.reuse, R24, R136 ;  /* 0x000000184088723c */ /* 0x040fe60000081088 */
[----:B------:R-:W-:Y:S05]  /*28890*/  STL.64 [R1+0x438], R190 ;  /* 0x000438be01007387 */ /* 0x000fea0000100a00 */
[----:B------:R-:W-:Y:S01]  /*288a0*/  STL.64 [R1+0x420], R68 ;  /* 0x0004204401007387 */ /* 0x000fe20000100a00 */
[C---:B------:R-:W-:Y:S03]  /*288b0*/  HMMA.1688.F32.TF32 R116, R64.reuse, R20, R116 ;  /* 0x000000144074723c */ /* 0x040fe60000081074 */
[----:B------:R1:W-:Y:S05]  /*288c0*/  STL.64 [R1+0x428], R70 ;  /* 0x0004284601007387 */ /* 0x0003ea0000100a00 */
[C---:B-1----:R-:W-:Y:S08]  /*288d0*/  HMMA.1688.F32.TF32 R68, R64.reuse, R16, R112 ;  /* 0x000000104044723c */ /* 0x042ff00000081070 */
[----:B------:R-:W-:Y:S01]  /*288e0*/  HMMA.1688.F32.TF32 R64, R64, R12, R108 ;  /* 0x0000000c4040723c */ /* 0x000fe2000008106c */
[----:B------:R-:W-:Y:S04]  /*288f0*/  STL.64 [R1+0x410], R136 ;  /* 0x0004108801007387 */ /* 0x000fe80000100a00 */
[----:B------:R-:W-:Y:S06]  /*28900*/  STL.64 [R1+0x418], R138 ;  /* 0x0004188a01007387 */ /* 0x000fec0000100a00 */
[----:B------:R-:W-:Y:S01]  /*28910*/  IMAD.MOV.U32 R3, RZ, RZ, R71 ;  /* 0x000000ffff037224 */ /* 0x000fe200078e0047 */
[----:B------:R-:W-:Y:S01]  /*28920*/  STL.64 [R1+0x3f0], R68 ;  /* 0x0003f04401007387 */ /* 0x000fe20000100a00 */
[C---:B------:R-:W-:Y:S03]  /*28930*/  HMMA.1688.F32.TF32 R104, R60.reuse, R8, R104 ;  /* 0x000000083c68723c */ /* 0x040fe60000081068 */
[----:B------:R-:W-:Y:S04]  /*28940*/  STL.64 [R1+0x400], R116 ;  /* 0x0004007401007387 */ /* 0x000fe80000100a00 */
[----:B------:R-:W-:Y:S04]  /*28950*/  STL.64 [R1+0x408], R118 ;  /* 0x0004087601007387 */ /* 0x000fe80000100a00 */
[----:B------:R1:W-:Y:S04]  /*28960*/  STL [R1+0x3f8], R70 ;  /* 0x0003f84601007387 */ /* 0x0003e80000100800 */
[----:B------:R-:W-:Y:S04]  /*28970*/  STL [R1+0x2820], R3 ;  /* 0x0028200301007387 */ /* 0x000fe80000100800 */
[----:B------:R-:W-:Y:S01]  /*28980*/  STL.64 [R1+0x3e0], R64 ;  /* 0x0003e04001007387 */ /* 0x000fe20000100a00 */
[C---:B-1----:R-:W-:Y:S03]  /*28990*/  HMMA.1688.F32.TF32 R68, R60.reuse, R4, R96 ;  /* 0x000000043c44723c */ /* 0x042fe60000081060 */
[----:B------:R1:W-:Y:S05]  /*289a0*/  STL.64 [R1+0x3e8], R66 ;  /* 0x0003e84201007387 */ /* 0x0003ea0000100a00 */
[C---:B-1----:R-:W-:Y:S01]  /*289b0*/  HMMA.1688.F32.TF32 R64, R60.reuse, R32, R92 ;  /* 0x000000203c40723c */ /* 0x042fe2000008105c */
[----:B------:R-:W-:Y:S04]  /*289c0*/  STL.64 [R1+0x3d0], R104 ;  /* 0x0003d06801007387 */ /* 0x000fe80000100a00 */
[----:B------:R-:W-:Y:S06]  /*289d0*/  STL.64 [R1+0x3d8], R106 ;  /* 0x0003d86a01007387 */ /* 0x000fec0000100a00 */
[----:B------:R-:W-:Y:S01]  /*289e0*/  STL.64 [R1+0x3c0], R68 ;  /* 0x0003c04401007387 */ /* 0x000fe20000100a00 */
[C---:B------:R-:W-:Y:S03]  /*289f0*/  HMMA.1688.F32.TF32 R88, R60.reuse, R28, R88 ;  /* 0x0000001c3c58723c */ /* 0x040fe60000081058 */
[----:B------:R1:W-:Y:S04]  /*28a00*/  STL.64 [R1+0x3c8], R70 ;  /* 0x0003c84601007387 */ /* 0x0003e80000100a00 */
[----:B------:R-:W-:Y:S04]  /*28a10*/  STL.64 [R1+0x3b0], R64 ;  /* 0x0003b04001007387 */ /* 0x000fe80000100a00 */
[----:B------:R4:W-:Y:S01]  /*28a20*/  STL.64 [R1+0x3b8], R66 ;  /* 0x0003b84201007387 */ /* 0x0009e20000100a00 */
[C---:B-1----:R-:W-:Y:S08]  /*28a30*/  HMMA.1688.F32.TF32 R68, R60.reuse, R24, R84 ;  /* 0x000000183c44723c */ /* 0x042ff00000081054 */
[----:B----4-:R-:W-:Y:S01]  /*28a40*/  HMMA.1688.F32.TF32 R64, R60, R20, R80 ;  /* 0x000000143c40723c */ /* 0x010fe20000081050 */
[----:B------:R-:W-:Y:S04]  /*28a50*/  STL.64 [R1+0x3a0], R88 ;  /* 0x0003a05801007387 */ /* 0x000fe80000100a00 */
[----:B------:R-:W-:-:S14]  /*28a60*/  STL.64 [R1+0x3a8], R90 ;  /* 0x0003a85a01007387 */ /* 0x000fdc0000100a00 */
[----:B------:R-:W-:Y:S01]  /*28a70*/  STL.64 [R1+0x380], R64 ;  /* 0x0003804001007387 */ /* 0x000fe20000100a00 */
[----:B------:R-:W-:-:S03]  /*28a80*/  MOV R3, R67 ;  /* 0x0000004300037202 */ /* 0x000fc60000000f00 */
[----:B------:R-:W-:Y:S04]  /*28a90*/  STL.64 [R1+0x390], R68 ;  /* 0x0003904401007387 */ /* 0x000fe80000100a00 */
[----:B------:R-:W-:Y:S04]  /*28aa0*/  STL.64 [R1+0x398], R70 ;  /* 0x0003984601007387 */ /* 0x000fe80000100a00 */
[----:B------:R1:W-:Y:S02]  /*28ab0*/  STL [R1+0x388], R66 ;  /* 0x0003884201007387 */ /* 0x0003e40000100800 */
[----:B-1----:R-:W-:Y:S02]  /*28ac0*/  HMMA.1688.F32.TF32 R64, R60, R16, R72 ;  /* 0x000000103c40723c */ /* 0x002fe40000081048 */
[----:B------:R1:W-:Y:S04]  /*28ad0*/  STL [R1+0x2824], R3 ;  /* 0x0028240301007387 */ /* 0x0003e80000100800 */
[----:B------:R-:W4:Y:S01]  /*28ae0*/  LDL.LU R84, [R1] ;  /* 0x0000000001547983 */ /* 0x000f220000300800 */
[----:B------:R-:W-:Y:S01]  /*28af0*/  IMAD.MOV.U32 R80, RZ, RZ, R37 ;  /* 0x000000ffff507224 */ /* 0x000fe200078e0025 */
[----:B------:R-:W-:Y:S01]  /*28b00*/  MOV R81, R38 ;  /* 0x0000002600517202 */ /* 0x000fe20000000f00 */
[----:B------:R-:W-:-:S10]  /*28b10*/  IMAD.MOV.U32 R82, RZ, RZ, R39 ;  /* 0x000000ffff527224 */ /* 0x000fd400078e0027 */
[----:B------:R-:W-:Y:S04]  /*28b20*/  STL.64 [R1+0x370], R64 ;  /* 0x0003704001007387 */ /* 0x000fe80000100a00 */
[----:B------:R-:W-:Y:S04]  /*28b30*/  STL.64 [R1+0x378], R66 ;  /* 0x0003784201007387 */ /* 0x000fe80000100a00 */
[----:B------:R-:W4:Y:S04]  /*28b40*/  LDL.LU R85, [R1+0x4] ;  /* 0x0000040001557983 */ /* 0x000f280000300800 */
[----:B------:R-:W4:Y:S04]  /*28b50*/  LDL.LU R86, [R1+0x8] ;  /* 0x0000080001567983 */ /* 0x000f280000300800 */
[----:B------:R-:W4:Y:S01]  /*28b60*/  LDL.LU R87, [R1+0xc] ;  /* 0x00000c0001577983 */ /* 0x000f220000300800 */
[----:B---3--:R-:W-:Y:S01]  /*28b70*/  HMMA.1688.F32.TF32 R60, R60, R12, R248 ;  /* 0x0000000c3c3c723c */ /* 0x008fe200000810f8 */
[----:B------:R-:W-:-:S15]  /*28b80*/  IMAD.MOV.U32 R83, RZ, RZ, R43 ;  /* 0x000000ffff537224 */ /* 0x000fde00078e002b */
[----:B------:R-:W-:-:S03]  /*28b90*/  NOP ;  /* 0x0000000000007918 */ /* 0x000fc60000000000 */
[----:B------:R-:W-:Y:S04]  /*28ba0*/  STL.64 [R1+0x360], R60 ;  /* 0x0003603c01007387 */ /* 0x000fe80000100a00 */
[----:B------:R-:W-:Y:S04]  /*28bb0*/  STL [R1+0x368], R62 ;  /* 0x0003683e01007387 */ /* 0x000fe80000100800 */
[----:B------:R-:W3:Y:S04]  /*28bc0*/  LDL.LU R37, [R1+0x2888] ;  /* 0x0028880001257983 */ /* 0x000ee80000300800 */
[----:B------:R-:W3:Y:S04]  /*28bd0*/  LDL.LU R38, [R1+0x2884] ;  /* 0x0028840001267983 */ /* 0x000ee80000300800 */
[----:B------:R-:W3:Y:S04]  /*28be0*/  LDL.LU R39, [R1+0x2880] ;  /* 0x0028800001277983 */ /* 0x000ee80000300800 */
[----:B------:R-:W2:Y:S01]  /*28bf0*/  LDL.LU R43, [R1+0x287c] ;  /* 0x00287c00012b7983 */ /* 0x000ea20000300800 */
[----:B------:R-:W-:Y:S01]  /*28c00*/  MOV R72, R44 ;  /* 0x0000002c00487202 */ /* 0x000fe20000000f00 */
[----:B------:R-:W-:-:S02]  /*28c10*/  IMAD.MOV.U32 R73, RZ, RZ, R45 ;  /* 0x000000ffff497224 */ /* 0x000fc400078e002d */
[----:B------:R-:W2:Y:S01]  /*28c20*/  LDL.LU R44, [R1+0x2878] ;  /* 0x00287800012c7983 */ /* 0x000ea20000300800 */
[----:B------:R-:W-:Y:S01]  /*28c30*/  IMAD.MOV.U32 R74, RZ, RZ, R46 ;  /* 0x000000ffff4a7224 */ /* 0x000fe200078e002e */
[----:B------:R-:W-:Y:S02]  /*28c40*/  MOV R75, R47 ;  /* 0x0000002f004b7202 */ /* 0x000fe40000000f00 */
[----:B------:R-:W4:Y:S04]  /*28c50*/  LDL.LU R45, [R1+0x2874] ;  /* 0x00287400012d7983 */ /* 0x000f280000300800 */
[----:B------:R-:W4:Y:S04]  /*28c60*/  LDL.LU R46, [R1+0x2870] ;  /* 0x00287000012e7983 */ /* 0x000f280000300800 */
[----:B------:R-:W4:Y:S01]  /*28c70*/  LDL.LU R47, [R1+0x286c] ;  /* 0x00286c00012f7983 */ /* 0x000f220000300800 */
[----:B-1----:R-:W-:-:S05]  /*28c80*/  IMAD.MOV.U32 R3, RZ, RZ, R63 ;  /* 0x000000ffff037224 */ /* 0x002fca00078e003f */
[----:B------:R-:W-:Y:S01]  /*28c90*/  STL [R1+0x2828], R3 ;  /* 0x0028280301007387 */ /* 0x000fe20000100800 */
[C---:B------:R-:W-:Y:S08]  /*28ca0*/  HMMA.1688.F32.TF32 R248, R56.reuse, R16, R80 ;  /* 0x0000001038f8723c */ /* 0x040ff00000081050 */
[C---:B---3--:R-:W-:Y:S08]  /*28cb0*/  HMMA.1688.F32.TF32 R36, R56.reuse, R8, R36 ;  /* 0x000000083824723c */ /* 0x048ff00000081024 */
[C---:B--2---:R-:W-:Y:S11]  /*28cc0*/  HMMA.1688.F32.TF32 R40, R56.reuse, R4, R40 ;  /* 0x000000043828723c */ /* 0x044ff60000081028 */
[----:B------:R-:W-:Y:S04]  /*28cd0*/  STL.64 [R1+0x260], R36 ;  /* 0x0002602401007387 */ /* 0x000fe80000100a00 */
[----:B------:R4:W-:Y:S02]  /*28ce0*/  STL.64 [R1+0x268], R38 ;  /* 0x0002682601007387 */ /* 0x0009e40000100a00 */
[----:B----4-:R-:W-:Y:S02]  /*28cf0*/  HMMA.1688.F32.TF32 R36, R56, R32, R44 ;  /* 0x000000203824723c */ /* 0x010fe4000008102c */
[----:B------:R-:W-:Y:S01]  /*28d00*/  IMAD.MOV.U32 R15, RZ, RZ, R43 ;  /* 0x000000ffff0f7224 */ /* 0x000fe200078e002b */
[----:B------:R-:W-:Y:S01]  /*28d10*/  MOV R27, R42 ;  /* 0x0000002a001b7202 */ /* 0x000fe20000000f00 */
[----:B------:R-:W-:Y:S01]  /*28d20*/  IMAD.MOV.U32 R26, RZ, RZ, R41 ;  /* 0x000000ffff1a7224 */ /* 0x000fe200078e0029 */
[----:B------:R-:W-:Y:S01]  /*28d30*/  LDS R44, [R0+UR12+0x8300] ;  /* 0x0083000c002c7984 */ /* 0x000fe20008000800 */
[----:B------:R-:W-:-:S03]  /*28d40*/  IMAD.MOV.U32 R14, RZ, RZ, R40 ;  /* 0x000000ffff0e7224 */ /* 0x000fc600078e0028 */
[----:B------:R-:W-:Y:S04]  /*28d50*/  STL [R1+0x2838], R15 ;  /* 0x0028380f01007387 */ /* 0x000fe80000100800 */
[----:B------:R-:W-:Y:S04]  /*28d60*/  STL [R1+0x2834], R27 ;  /* 0x0028341b01007387 */ /* 0x000fe80000100800 */
[----:B------:R-:W-:Y:S04]  /*28d70*/  STL [R1+0x2830], R26 ;  /* 0x0028301a01007387 */ /* 0x000fe80000100800 */
[----:B------:R-:W-:Y:S01]  /*28d80*/  STL [R1+0x282c], R14 ;  /* 0x00282c0e01007387 */ /* 0x000fe20000100800 */
[----:B------:R-:W-:-:S03]  /*28d90*/  IMAD.MOV.U32 R3, RZ, RZ, R39 ;  /* 0x000000ffff037224 */ /* 0x000fc600078e0027 */
[----:B------:R-:W-:Y:S04]  /*28da0*/  STL.64 [R1+0x240], R36 ;  /* 0x0002402401007387 */ /* 0x000fe80000100a00 */
[----:B------:R1:W-:Y:S04]  /*28db0*/  STL [R1+0x248], R38 ;  /* 0x0002482601007387 */ /* 0x0003e80000100800 */
[----:B------:R-:W-:Y:S04]  /*28dc0*/  LDS R46, [R0+UR12+0xa300] ;  /* 0x00a3000c002e7984 */ /* 0x000fe80008000800 */
[----:B------:R-:W-:Y:S01]  /*28dd0*/  LDS R45, [R2+UR12+0x8300] ;  /* 0x0083000c022d7984 */ /* 0x000fe20008000800 */
[C---:B-1----:R-:W-:Y:S03]  /*28de0*/  HMMA.1688.F32.TF32 R36, R56.reuse, R28, R48 ;  /* 0x0000001c3824723c */ /* 0x042fe60000081030 */
[----:B------:R1:W-:Y:S04]  /*28df0*/  STL [R1+0x283c], R3 ;  /* 0x00283c0301007387 */ /* 0x0003e80000100800 */
[----:B------:R-:W-:Y:S04]  /*28e00*/  LDS R48, [R0+UR12+0x8280] ;  /* 0x0082800c00307984 */ /* 0x000fe80008000800 */
[----:B------:R-:W-:Y:S04]  /*28e10*/  LDS R50, [R0+UR12+0xa280] ;  /* 0x00a2800c00327984 */ /* 0x000fe80008000800 */
[----:B------:R-:W-:Y:S04]  /*28e20*/  LDS R49, [R2+UR12+0x8280] ;  /* 0x0082800c02317984 */ /* 0x000fe80008000800 */
[----:B------:R-:W-:Y:S01]  /*28e30*/  LDS R51, [R2+UR12+0xa280] ;  /* 0x00a2800c02337984 */ /* 0x000fe20008000800 */
[----:B------:R-:W-:Y:S01]  /*28e40*/  MOV R15, R36 ;  /* 0x00000024000f7202 */ /* 0x000fe20000000f00 */
[----:B------:R-:W-:Y:S01]  /*28e50*/  IMAD.MOV.U32 R27, RZ, RZ, R37 ;  /* 0x000000ffff1b7224 */ /* 0x000fe200078e0025 */
[----:B------:R-:W-:Y:S01]  /*28e60*/  MOV R14, R39 ;  /* 0x00000027000e7202 */ /* 0x000fe20000000f00 */
[----:B------:R-:W-:Y:S01]  /*28e70*/  IMAD.MOV.U32 R26, RZ, RZ, R38 ;  /* 0x000000ffff1a7224 */ /* 0x000fe200078e0026 */
[----:B------:R-:W-:Y:S01]  /*28e80*/  LDS R47, [R2+UR12+0xa300] ;  /* 0x00a3000c022f7984 */ /* 0x000fe20008000800 */
[----:B------:R-:W-:Y:S03]  /*28e90*/  HMMA.1688.F32.TF32 R36, R56, R24, R52 ;  /* 0x000000183824723c */ /* 0x000fe60000081034 */
[----:B------:R-:W-:Y:S04]  /*28ea0*/  LDS R52, [R0+UR12+0x8200] ;  /* 0x0082000c00347984 */ /* 0x000fe80008000800 */
[----:B------:R-:W-:Y:S04]  /*28eb0*/  LDS R54, [R0+UR12+0xa200] ;  /* 0x00a2000c00367984 */ /* 0x000fe80008000800 */
[----:B------:R-:W-:Y:S04]  /*28ec0*/  LDS R53, [R2+UR12+0x8200] ;  /* 0x0082000c02357984 */ /* 0x000fe80008000800 */
[----:B------:R-:W2:Y:S04]  /*28ed0*/  LDS R55, [R2+UR12+0xa200] ;  /* 0x00a2000c02377984 */ /* 0x000ea80008000800 */
[----:B------:R-:W-:Y:S04]  /*28ee0*/  STL.64 [R1+0x10], R36 ;  /* 0x0000102401007387 */ /* 0x000fe80000100a00 */
[----:B------:R3:W-:Y:S01]  /*28ef0*/  STL [R1+0x18], R38 ;  /* 0x0000182601007387 */ /* 0x0007e20000100800 */
[----:B-1----:R-:W-:-:S03]  /*28f00*/  IMAD.MOV.U32 R3, RZ, RZ, R39 ;  /* 0x000000ffff037224 */ /* 0x002fc600078e0027 */
[----:B------:R-:W-:Y:S04]  /*28f10*/  STL [R1+0x26fc], R248 ;  /* 0x0026fcf801007387 */ /* 0x000fe80000100800 */
[----:B------:R-:W-:Y:S01]  /*28f20*/  STL [R1+0x26f8], R249 ;  /* 0x0026f8f901007387 */ /* 0x000fe20000100800 */
[----:B---3--:R-:W-:Y:S03]  /*28f30*/  HMMA.1688.F32.TF32 R36, R56, R20, R84 ;  /* 0x000000143824723c */ /* 0x008fe60000081054 */
[----:B------:R-:W-:Y:S04]  /*28f40*/  STL [R1+0x26f4], R250 ;  /* 0x0026f4fa01007387 */ /* 0x000fe80000100800 */
[----:B------:R-:W-:Y:S04]  /*28f50*/  STL [R1+0x26f0], R251 ;  /* 0x0026f0fb01007387 */ /* 0x000fe80000100800 */
[----:B------:R-:W3:Y:S04]  /*28f60*/  LDL.LU R96, [R1+0x9b0] ;  /* 0x0009b00001607983 */ /* 0x000ee80000300800 */
[----:B------:R-:W3:Y:S04]  /*28f70*/  LDL.LU R97, [R1+0x9b4] ;  /* 0x0009b40001617983 */ /* 0x000ee80000300800 */
[----:B------:R-:W3:Y:S04]  /*28f80*/  LDL.LU R98, [R1+0x9b8] ;  /* 0x0009b80001627983 */ /* 0x000ee80000300800 */
[----:B------:R-:W3:Y:S04]  /*28f90*/  LDL.LU R99, [R1+0x9bc] ;  /* 0x0009bc0001637983 */ /* 0x000ee80000300800 */
[----:B------:R-:W2:Y:S04]  /*28fa0*/  LDL.LU R88, [R1+0x9f0] ;  /* 0x0009f00001587983 */ /* 0x000ea80000300800 */
[----:B------:R-:W2:Y:S04]  /*28fb0*/  LDL.LU R89, [R1+0x9f4] ;  /* 0x0009f40001597983 */ /* 0x000ea80000300800 */
[----:B------:R-:W2:Y:S04]  /*28fc0*/  LDL.LU R90, [R1+0x9f8] ;  /* 0x0009f800015a7983 */ /* 0x000ea80000300800 */
[----:B------:R-:W2:Y:S01]  /*28fd0*/  LDL.LU R91, [R1+0x9fc] ;  /* 0x0009fc00015b7983 */ /* 0x000ea20000300800 */
[----:B------:R-:W-:Y:S01]  /*28fe0*/  IMAD.MOV.U32 R22, RZ, RZ, R36 ;  /* 0x000000ffff167224 */ /* 0x000fe200078e0024 */
[----:B------:R-:W-:Y:S01]  /*28ff0*/  MOV R23, R37 ;  /* 0x0000002500177202 */ /* 0x000fe20000000f00 */
[----:B------:R-:W-:Y:S01]  /*29000*/  IMAD.MOV.U32 R18, RZ, RZ, R38 ;  /* 0x000000ffff127224 */ /* 0x000fe200078e0026 */
[----:B------:R-:W-:Y:S01]  /*29010*/  LDS R40, [R0+UR12+0x8380] ;  /* 0x0083800c00287984 */ /* 0x000fe20008000800 */
[----:B------:R-:W-:-:S02]  /*29020*/  IMAD.MOV.U32 R19, RZ, RZ, R39 ;  /* 0x000000ffff137224 */ /* 0x000fc400078e0027 */
[----:B------:R-:W-:Y:S01]  /*29030*/  HMMA.1688.F32.TF32 R36, R56, R12, R72 ;  /* 0x0000000c3824723c */ /* 0x000fe20000081048 */
[----:B------:R-:W4:Y:S04]  /*29040*/  LDL.LU R72, [R1+0x9c0] ;  /* 0x0009c00001487983 */ /* 0x000f280000300800 */
[----:B------:R-:W4:Y:S04]  /*29050*/  LDL.LU R73, [R1+0x9c4] ;  /* 0x0009c40001497983 */ /* 0x000f280000300800 */
[----:B------:R-:W4:Y:S04]  /*29060*/  LDL.LU R74, [R1+0x9c8] ;  /* 0x0009c800014a7983 */ /* 0x000f280000300800 */
[----:B------:R-:W4:Y:S04]  /*29070*/  LDL.LU R75, [R1+0x9cc] ;  /* 0x0009cc00014b7983 */ /* 0x000f280000300800 */
        /* <DEDUP_REMOVED lines=8> */
[----:B------:R-:W-:Y:S04]  /*29100*/  STL [R1+0x270c], R36 ;  /* 0x00270c2401007387 */ /* 0x000fe80000100800 */
[----:B------:R-:W-:Y:S04]  /*29110*/  STL [R1+0x2708], R37 ;  /* 0x0027082501007387 */ /* 0x000fe80000100800 */
[----:B------:R-:W-:Y:S04]  /*29120*/  STL [R1+0x2704], R38 ;  /* 0x0027042601007387 */ /* 0x000fe80000100800 */
[----:B------:R2:W-:Y:S04]  /*29130*/  STL [R1+0x2700], R39 ;  /* 0x0027002701007387 */ /* 0x0005e80000100800 */
[----:B------:R-:W4:Y:S04]  /*29140*/  LDL.LU R92, [R1+0x9a0] ;  /* 0x0009a000015c7983 */ /* 0x000f280000300800 */
[----:B------:R-:W-:Y:S04]  /*29150*/  LDS R42, [R0+UR12+0xa380] ;  /* 0x00a3800c002a7984 */ /* 0x000fe80008000800 */
[----:B------:R-:W-:Y:S04]  /*29160*/  LDS R41, [R2+UR12+0x8380] ;  /* 0x0083800c02297984 */ /* 0x000fe80008000800 */
[----:B------:R-:W1:Y:S01]  /*29170*/  LDS R43, [R2+UR12+0xa380] ;  /* 0x00a3800c022b7984 */ /* 0x000e620008000800 */
[----:B--2---:R-:W-:-:S15]  /*29180*/  HMMA.1688.F32.TF32 R36, R52, R8, R88 ;  /* 0x000000083424723c */ /* 0x004fde0000081058 */
[----:B------:R-:W-:-:S04]  /*29190*/  NOP ;  /* 0x0000000000007918 */ /* 0x000fc80000000000 */
[----:B------:R-:W-:Y:S04]  /*291a0*/  STL.64 [R1+0x220], R36 ;  /* 0x0002202401007387 */ /* 0x000fe80000100a00 */
[----:B------:R3:W-:Y:S04]  /*291b0*/  STL.64 [R1+0x228], R38 ;  /* 0x0002282601007387 */ /* 0x0007e80000100a00 */
[----:B------:R-:W2:Y:S04]  /*291c0*/  LDL.LU R93, [R1+0x9a4] ;  /* 0x0009a400015d7983 */ /* 0x000ea80000300800 */
[----:B------:R-:W2:Y:S04]  /*291d0*/  LDL.LU R94, [R1+0x9a8] ;  /* 0x0009a800015e7983 */ /* 0x000ea80000300800 */
[----:B------:R-:W2:Y:S01]  /*291e0*/  LDL.LU R95, [R1+0x9ac] ;  /* 0x0009ac00015f7983 */ /* 0x000ea20000300800 */
[----:B---3--:R-:W-:Y:S03]  /*291f0*/  HMMA.1688.F32.TF32 R36, R52, R4, R84 ;  /* 0x000000043424723c */ /* 0x008fe60000081054 */
[----:B------:R-:W3:Y:S04]  /*29200*/  LDL.LU R88, [R1+0x990] ;  /* 0x0009900001587983 */ /* 0x000ee80000300800 */
[----:B------:R-:W3:Y:S04]  /*29210*/  LDL.LU R89, [R1+0x994] ;  /* 0x0009940001597983 */ /* 0x000ee80000300800 */
[----:B------:R-:W3:Y:S04]  /*29220*/  LDL.LU R90, [R1+0x998] ;  /* 0x00099800015a7983 */ /* 0x000ee80000300800 */
[----:B------:R-:W3:Y:S04]  /*29230*/  LDL.LU R91, [R1+0x99c] ;  /* 0x00099c00015b7983 */ /* 0x000ee80000300800 */
[----:B------:R1:W-:Y:S04]  /*29240*/  STL.64 [R1+0x210], R36 ;  /* 0x0002102401007387 */ /* 0x0003e80000100a00 */
[----:B------:R-:W-:Y:S01]  /*29250*/  STL [R1+0x218], R38 ;  /* 0x0002182601007387 */ /* 0x000fe20000100800 */
[----:B-1----:R-:W-:-:S05]  /*29260*/  MOV R36, R39 ;  /* 0x0000002700247202 */ /* 0x002fca0000000f00 */
[----:B------:R4:W-:Y:S04]  /*29270*/  STL [R1+0x2710], R36 ;  /* 0x0027102401007387 */ /* 0x0009e80000100800 */
[----:B------:R-:W3:Y:S01]  /*29280*/  LDL.LU R84, [R1+0x820] ;  /* 0x0008200001547983 */ /* 0x000ee20000300800 */
[----:B----4-:R-:W-:-:S15]  /*29290*/  HMMA.1688.F32.TF32 R36, R52, R32, R80 ;  /* 0x000000203424723c */ /* 0x010fde0000081050 */
[----:B------:R-:W-:-:S04]  /*292a0*/  NOP ;  /* 0x0000000000007918 */ /* 0x000fc80000000000 */
[----:B------:R-:W-:Y:S04]  /*292b0*/  STL.64 [R1+0x200], R36 ;  /* 0x0002002401007387 */ /* 0x000fe80000100a00 */
[----:B------:R1:W-:Y:S04]  /*292c0*/  STL.64 [R1+0x208], R38 ;  /* 0x0002082601007387 */ /* 0x0003e80000100a00 */
[----:B------:R-:W4:Y:S04]  /*292d0*/  LDL.LU R85, [R1+0x824] ;  /* 0x0008240001557983 */ /* 0x000f280000300800 */
[----:B------:R-:W4:Y:S04]  /*292e0*/  LDL.LU R86, [R1+0x828] ;  /* 0x0008280001567983 */ /* 0x000f280000300800 */
[----:B------:R-:W4:Y:S04]  /*292f0*/  LDL.LU R87, [R1+0x82c] ;  /* 0x00082c0001577983 */ /* 0x000f280000300800 */
[----:B------:R-:W4:Y:S04]  /*29300*/  LDL.LU R80, [R1+0x810] ;  /* 0x0008100001507983 */ /* 0x000f280000300800 */
[----:B------:R-:W4:Y:S01]  /*29310*/  LDL.LU R81, [R1+0x814] ;  /* 0x0008140001517983 */ /* 0x000f220000300800 */
[----:B-1----:R-:W-:Y:S03]  /*29320*/  HMMA.1688.F32.TF32 R36, R52, R28, R72 ;  /* 0x0000001c3424723c */ /* 0x002fe60000081048 */
[----:B------:R-:W4:Y:S04]  /*29330*/  LDL.LU R82, [R1+0x818] ;  /* 0x0008180001527983 */ /* 0x000f280000300800 */
[----:B------:R-:W4:-:S12]  /*29340*/  LDL.LU R83, [R1+0x81c] ;  /* 0x00081c0001537983 */ /* 0x000f180000300800 */
[----:B------:R1:W-:Y:S04]  /*29350*/  STL.64 [R1+0x1f0], R36 ;  /* 0x0001f02401007387 */ /* 0x0003e80000100a00 */
[----:B------:R1:W-:Y:S04]  /*29360*/  STL [R1+0x1f8], R38 ;  /* 0x0001f82601007387 */ /* 0x0003e80000100800 */
[----:B------:R-:W4:Y:S04]  /*29370*/  LDL.LU R72, [R1+0x800] ;  /* 0x0008000001487983 */ /* 0x000f280000300800 */
[----:B------:R-:W4:Y:S04]  /*29380*/  LDL.LU R73, [R1+0x804] ;  /* 0x0008040001497983 */ /* 0x000f280000300800 */
[----:B------:R-:W4:Y:S04]  /*29390*/  LDL.LU R74, [R1+0x808] ;  /* 0x00080800014a7983 */ /* 0x000f280000300800 */
[----:B------:R-:W4:Y:S01]  /*293a0*/  LDL.LU R75, [R1+0x80c] ;  /* 0x00080c00014b7983 */ /* 0x000f220000300800 */
[----:B------:R-:W-:Y:S01]  /*293b0*/  HMMA.1688.F32.TF32 R56, R52, R24, R96 ;  /* 0x000000183438723c */ /* 0x000fe20000081060 */
[----:B-1----:R-:W-:-:S15]  /*293c0*/  IMAD.MOV.U32 R36, RZ, RZ, R39 ;  /* 0x000000ffff247224 */ /* 0x002fde00078e0027 */
[----:B------:R-:W-:-:S03]  /*293d0*/  NOP ;  /* 0x0000000000007918 */ /* 0x000fc60000000000 */
[----:B------:R-:W-:Y:S01]  /*293e0*/  IMAD.MOV.U32 R37, RZ, RZ, R56 ;  /* 0x000000ffff257224 */ /* 0x000fe200078e0038 */
[----:B------:R-:W-:Y:S01]  /*293f0*/  MOV R38, R57 ;  /* 0x0000003900267202 */ /* 0x000fe20000000f00 */
[----:B------:R-:W-:Y:S02]  /*29400*/  IMAD.MOV.U32 R39, RZ, RZ, R58 ;  /* 0x000000ffff277224 */ /* 0x000fe400078e003a */
[----:B------:R-:W-:Y:S01]  /*29410*/  IMAD.MOV.U32 R248, RZ, RZ, R59 ;  /* 0x000000fffff87224 */ /* 0x000fe200078e003b */
[----:B------:R1:W-:Y:S04]  /*29420*/  STL [R1+0x2714], R36 ;  /* 0x0027142401007387 */ /* 0x0003e80000100800 */
[----:B------:R-:W-:Y:S04]  /*29430*/  STL [R1+0x2724], R248 ;  /* 0x002724f801007387 */ /* 0x000fe80000100800 */
[----:B------:R-:W-:Y:S04]  /*29440*/  STL [R1+0x2720], R39 ;  /* 0x0027202701007387 */ /* 0x000fe80000100800 */
[----:B------:R-:W-:Y:S04]  /*29450*/  STL [R1+0x271c], R38 ;  /* 0x00271c2601007387 */ /* 0x000fe80000100800 */
[----:B------:R-:W-:Y:S01]  /*29460*/  STL [R1+0x2718], R37 ;  /* 0x0027182501007387 */ /* 0x000fe20000100800 */
[----:B--2---:R-:W-:-:S15]  /*29470*/  HMMA.1688.F32.TF32 R56, R52, R20, R92 ;  /* 0x000000143438723c */ /* 0x004fde000008105c */
[----:B------:R-:W-:-:S04]  /*29480*/  NOP ;  /* 0x0000000000007918 */ /* 0x000fc80000000000 */
[----:B------:R-:W-:Y:S01]  /*29490*/  STL [R1+0x1d0], R56 ;  /* 0x0001d03801007387 */ /* 0x000fe20000100800 */
[----:B-1----:R-:W-:-:S03]  /*294a0*/  MOV R36, R57 ;  /* 0x0000003900247202 */ /* 0x002fc60000000f00 */
[----:B------:R3:W-:Y:S02]  /*294b0*/  STL.64 [R1+0x1d8], R58 ;  /* 0x0001d83a01007387 */ /* 0x0007e40000100a00 */
[----:B---3--:R-:W-:Y:S02]  /*294c0*/  HMMA.1688.F32.TF32 R56, R52, R16, R88 ;  /* 0x000000103438723c */ /* 0x008fe40000081058 */
[----:B------:R1:W-:-:S15]  /*294d0*/  STL [R1+0x2728], R36 ;  /* 0x0027282401007387 */ /* 0x0003de0000100800 */
[----:B------:R-:W-:Y:S02]  /*294e0*/  NOP ;  /* 0x0000000000007918 */ /* 0x000fe40000000000 */
[----:B------:R-:W-:Y:S01]  /*294f0*/  IMAD.MOV.U32 R37, RZ, RZ, R59 ;  /* 0x000000ffff257224 */ /* 0x000fe200078e003b */
[----:B------:R-:W-:Y:S01]  /*29500*/  MOV R38, R58 ;  /* 0x0000003a00267202 */ /* 0x000fe20000000f00 */
[----:B------:R-:W-:Y:S02]  /*29510*/  IMAD.MOV.U32 R248, RZ, RZ, R56 ;  /* 0x000000fffff87224 */ /* 0x000fe400078e0038 */
[----:B------:R-:W-:Y:S01]  /*29520*/  IMAD.MOV.U32 R39, RZ, RZ, R57 ;  /* 0x000000ffff277224 */ /* 0x000fe200078e0039 */
[----:B------:R-:W-:Y:S04]  /*29530*/  STL [R1+0x2738], R37 ;  /* 0x0027382501007387 */ /* 0x000fe80000100800 */
[----:B------:R-:W-:Y:S01]  /*29540*/  STL [R1+0x2734], R38 ;  /* 0x0027342601007387 */ /* 0x000fe20000100800 */
[----:B----4-:R-:W-:Y:S03]  /*29550*/  HMMA.1688.F32.TF32 R52, R52, R12, R84 ;  /* 0x0000000c3434723c */ /* 0x010fe60000081054 */
[----:B------:R-:W-:Y:S04]  /*29560*/  STL [R1+0x2730], R248 ;  /* 0x002730f801007387 */ /* 0x000fe80000100800 */
[----:B------:R-:W-:-:S12]  /*29570*/  STL [R1+0x272c], R39 ;  /* 0x00272c2701007387 */ /* 0x000fd80000100800 */
[----:B------:R-:W-:Y:S01]  /*29580*/  STL.64 [R1+0x1b0], R52 ;  /* 0x0001b03401007387 */ /* 0x000fe20000100a00 */
[----:B-1----:R-:W-:-:S03]  /*29590*/  IMAD.MOV.U32 R36, RZ, RZ, R55 ;  /* 0x000000ffff247224 */ /* 0x002fc600078e0037 */
[----:B------:R1:W-:Y:S02]  /*295a0*/  STL [R1+0x1b8], R54 ;  /* 0x0001b83601007387 */ /* 0x0003e40000100800 */
[----:B-1----:R-:W-:Y:S02]  /*295b0*/  HMMA.1688.F32.TF32 R52, R48, R8, R80 ;  /* 0x000000083034723c */ /* 0x002fe40000081050 */
[----:B------:R-:W-:-:S15]  /*295c0*/  STL [R1+0x273c], R36 ;  /* 0x00273c2401007387 */ /* 0x000fde0000100800 */
[----:B------:R-:W-:Y:S02]  /*295d0*/  NOP ;  /* 0x0000000000007918 */ /* 0x000fe40000000000 */
[----:B------:R-:W-:Y:S01]  /*295e0*/  IMAD.MOV.U32 R251, RZ, RZ, R54 ;  /* 0x000000fffffb7224 */ /* 0x000fe200078e0036 */
[----:B------:R-:W-:Y:S01]  /*295f0*/  MOV R249, R52 ;  /* 0x0000003400f97202 */ /* 0x000fe20000000f00 */
[----:B------:R-:W-:Y:S01]  /*29600*/  IMAD.MOV.U32 R250, RZ, RZ, R53 ;  /* 0x000000fffffa7224 */ /* 0x000fe200078e0035 */
[----:B------:R1:W-:Y:S04]  /*29610*/  STL [R1+0x1ac], R55 ;  /* 0x0001ac3701007387 */ /* 0x0003e80000100800 */
[----:B------:R2:W-:Y:S04]  /*29620*/  STL [R1+0x2748], R251 ;  /* 0x002748fb01007387 */ /* 0x0005e80000100800 */
[----:B------:R-:W-:Y:S01]  /*29630*/  STL [R1+0x2744], R250 ;  /* 0x002744fa01007387 */ /* 0x000fe20000100800 */
[----:B-1----:R-:W-:Y:S03]  /*29640*/  HMMA.1688.F32.TF32 R52, R48, R4, R72 ;  /* 0x000000043034723c */ /* 0x002fe60000081048 */
[----:B------:R1:W-:Y:S04]  /*29650*/  STL [R1+0x2740], R249 ;  /* 0x002740f901007387 */ /* 0x0003e80000100800 */
        /* <DEDUP_REMOVED lines=91> */
[----:B------:R-:W-:-:S04]  /*29c10*/  IMAD.MOV.U32 R248, RZ, RZ, R54 ;  /* 0x000000fffff87224 */ /* 0x000fc800078e0036 */
[----:B------:R1:W-:Y:S04]  /*29c20*/  STL [R1+0x2758], R39 ;  /* 0x0027582701007387 */ /* 0x0003e80000100800 */
[----:B------:R-:W-:Y:S04]  /*29c30*/  STL [R1+0x2754], R248 ;  /* 0x002754f801007387 */ /* 0x000fe80000100800 */
[----:B------:R-:W-:Y:S04]  /*29c40*/  STL [R1+0x2750], R37 ;  /* 0x0027502501007387 */ /* 0x000fe80000100800 */
[----:B------:R1:W-:Y:S01]  /*29c50*/  STL [R1+0x274c], R38 ;  /* 0x00274c2601007387 */ /* 0x0003e20000100800 */
[----:B--2---:R-:W-:-:S15]  /*29c60*/  HMMA.1688.F32.TF32 R52, R48, R32, R60 ;  /* 0x000000203034723c */ /* 0x004fde000008103c */
[----:B------:R-:W-:-:S04]  /*29c70*/  NOP ;  /* 0x0000000000007918 */ /* 0x000fc80000000000 */
[----:B------:R-:W-:Y:S01]  /*29c80*/  IMAD.MOV.U32 R251, RZ, RZ, R52 ;  /* 0x000000fffffb7224 */ /* 0x000fe200078e0034 */
[----:B-1----:R-:W-:Y:S01]  /*29c90*/  MOV R249, R54 ;  /* 0x0000003600f97202 */ /* 0x002fe20000000f00 */
[----:B------:R-:W-:Y:S02]  /*29ca0*/  IMAD.MOV.U32 R250, RZ, RZ, R53 ;  /* 0x000000fffffa7224 */ /* 0x000fe400078e0035 */
[----:B------:R-:W-:Y:S02]  /*29cb0*/  IMAD.MOV.U32 R36, RZ, RZ, R55 ;  /* 0x000000ffff247224 */ /* 0x000fe400078e0037 */
[----:B---3--:R-:W-:-:S15]  /*29cc0*/  HMMA.1688.F32.TF32 R52, R48, R28, R64 ;  /* 0x0000001c3034723c */ /* 0x008fde0000081040 */
[----:B------:R-:W-:-:S04]  /*29cd0*/  NOP ;  /* 0x0000000000007918 */ /* 0x000fc80000000000 */
[----:B------:R-:W-:Y:S02]  /*29ce0*/  IMAD.MOV.U32 R39, RZ, RZ, R52 ;  /* 0x000000ffff277224 */ /* 0x000fe400078e0034 */
[----:B------:R-:W-:Y:S02]  /*29cf0*/  IMAD.MOV.U32 R38, RZ, RZ, R55 ;  /* 0x000000ffff267224 */ /* 0x000fe400078e0037 */
[----:B------:R-:W-:Y:S01]  /*29d00*/  IMAD.MOV.U32 R37, RZ, RZ, R54 ;  /* 0x000000ffff257224 */ /* 0x000fe200078e0036 */
[----:B------:R-:W-:Y:S02]  /*29d10*/  MOV R248, R53 ;  /* 0x0000003500f87202 */ /* 0x000fe40000000f00 */
[----:B------:R-:W-:Y:S04]  /*29d20*/  STL.64 [R1+0x2778], R38 ;  /* 0x0027782601007387 */ /* 0x000fe80000100a00 */
[----:B------:R1:W-:Y:S01]  /*29d30*/  STL.64 [R1+0x2770], R36 ;  /* 0x0027702401007387 */ /* 0x0003e20000100a00 */
[C---:B----4-:R-:W-:Y:S08]  /*29d40*/  HMMA.1688.F32.TF32 R52, R48.reuse, R24, R68 ;  /* 0x000000183034723c */ /* 0x050ff00000081044 */
[C---:B-1----:R-:W-:Y:S01]  /*29d50*/  HMMA.1688.F32.TF32 R36, R48.reuse, R20, R212 ;  /* 0x000000143024723c */ /* 0x042fe200000810d4 */
[----:B------:R-:W-:Y:S04]  /*29d60*/  STL.64 [R1+0x2768], R250 ;  /* 0x002768fa01007387 */ /* 0x000fe80000100a00 */
[----:B------:R-:W-:Y:S03]  /*29d70*/  STL.64 [R1+0x2760], R248 ;  /* 0x002760f801007387 */ /* 0x000fe60000100a00 */
[C---:B------:R-:W-:Y:S03]  /*29d80*/  HMMA.1688.F32.TF32 R56, R48.reuse, R16, R208 ;  /* 0x000000103038723c */ /* 0x040fe600000810d0 */
[----:B------:R-:W-:Y:S04]  /*29d90*/  STL.64 [R1+0x160], R52 ;  /* 0x0001603401007387 */ /* 0x000fe80000100a00 */
[----:B------:R1:W-:Y:S04]  /*29da0*/  STL.64 [R1+0x168], R54 ;  /* 0x0001683601007387 */ /* 0x0003e80000100a00 */
[----:B------:R-:W-:Y:S04]  /*29db0*/  STL.64 [R1+0x150], R36 ;  /* 0x0001502401007387 */ /* 0x000fe80000100a00 */
[----:B------:R2:W-:Y:S01]  /*29dc0*/  STL.64 [R1+0x158], R38 ;  /* 0x0001582601007387 */ /* 0x0005e20000100a00 */
[----:B-1----:R-:W-:Y:S08]  /*29dd0*/  HMMA.1688.F32.TF32 R52, R48, R12, R204 ;  /* 0x0000000c3034723c */ /* 0x002ff000000810cc */
[C---:B--2---:R-:W-:Y:S01]  /*29de0*/  HMMA.1688.F32.TF32 R36, R44.reuse, R8, R200 ;  /* 0x000000082c24723c */ /* 0x044fe200000810c8 */
[----:B------:R-:W-:Y:S04]  /*29df0*/  STL.64 [R1+0x140], R56 ;  /* 0x0001403801007387 */ /* 0x000fe80000100a00 */
[----:B------:R-:W-:Y:S03]  /*29e00*/  STL.64 [R1+0x148], R58 ;  /* 0x0001483a01007387 */ /* 0x000fe60000100a00 */
[C---:B------:R-:W-:Y:S03]  /*29e10*/  HMMA.1688.F32.TF32 R48, R44.reuse, R4, R196 ;  /* 0x000000042c30723c */ /* 0x040fe600000810c4 */
        /* <DEDUP_REMOVED lines=19> */
[----:B-1----:R-:W-:Y:S03]  /*29f50*/  HMMA.1688.F32.TF32 R48, R44, R12, R112 ;  /* 0x0000000c2c30723c */ /* 0x002fe60000081070 */
[----:B------:R-:W-:Y:S04]  /*29f60*/  STL.64 [R1+0xc0], R36 ;  /* 0x0000c02401007387 */ /* 0x000fe80000100a00 */
[----:B------:R1:W-:Y:S01]  /*29f70*/  STL.64 [R1+0xc8], R38 ;  /* 0x0000c82601007387 */ /* 0x0003e20000100a00 */
[C---:B------:R-:W-:Y:S08]  /*29f80*/  HMMA.1688.F32.TF32 R44, R40.reuse, R8, R108 ;  /* 0x00000008282c723c */ /* 0x040ff0000008106c */
[C---:B-1----:R-:W-:Y:S03]  /*29f90*/  HMMA.1688.F32.TF32 R36, R40.reuse, R4, R104 ;  /* 0x000000042824723c */ /* 0x042fe60000081068 */
[----:B------:R-:W-:Y:S04]  /*29fa0*/  STL.64 [R1+0xb0], R48 ;  /* 0x0000b03001007387 */ /* 0x000fe80000100a00 */
[----:B------:R1:W-:Y:S04]  /*29fb0*/  STL.64 [R1+0xb8], R50 ;  /* 0x0000b83201007387 */ /* 0x0003e80000100a00 */
[----:B------:R-:W-:Y:S04]  /*29fc0*/  STL.64 [R1+0xa0], R44 ;  /* 0x0000a02c01007387 */ /* 0x000fe80000100a00 */
[----:B------:R2:W-:Y:S01]  /*29fd0*/  STL.64 [R1+0xa8], R46 ;  /* 0x0000a82e01007387 */ /* 0x0005e20000100a00 */
[C---:B-1----:R-:W-:Y:S03]  /*29fe0*/  HMMA.1688.F32.TF32 R48, R40.reuse, R32, R96 ;  /* 0x000000202830723c */ /* 0x042fe60000081060 */
[----:B------:R-:W-:Y:S04]  /*29ff0*/  LDS R104, [R0+UR12+0x8580] ;  /* 0x0085800c00687984 */ /* 0x000fe80008000800 */
[----:B------:R-:W-:Y:S01]  /*2a000*/  STL.64 [R1+0x90], R36 ;  /* 0x0000902401007387 */ /* 0x000fe20000100a00 */
[C---:B--2---:R-:W-:Y:S03]  /*2a010*/  HMMA.1688.F32.TF32 R44, R40.reuse, R28, R92 ;  /* 0x0000001c282c723c */ /* 0x044fe6000008105c */
[----:B------:R1:W-:Y:S04]  /*2a020*/  STL.64 [R1+0x98], R38 ;  /* 0x0000982601007387 */ /* 0x0003e80000100a00 */
[----:B------:R-:W-:Y:S04]  /*2a030*/  LDS R106, [R0+UR12+0xa580] ;  /* 0x00a5800c006a7984 */ /* 0x000fe80008000800 */
[----:B------:R-:W-:Y:S01]  /*2a040*/  LDS R105, [R2+UR12+0x8580] ;  /* 0x0085800c02697984 */ /* 0x000fe20008000800 */
        /* <DEDUP_REMOVED lines=9> */
[----:B------:R1:W-:Y:S05]  /*2a0e0*/  STL.64 [R1+0x68], R38 ;  /* 0x0000682601007387 */ /* 0x0003ea0000100a00 */
[----:B-1----:R-:W-:Y:S03]  /*2a0f0*/  HMMA.1688.F32.TF32 R36, R40, R12, R72 ;  /* 0x0000000c2824723c */ /* 0x002fe60000081048 */
[----:B------:R-:W-:Y:S04]  /*2a100*/  STL.64 [R1+0x50], R48 ;  /* 0x0000503001007387 */ /* 0x000fe80000100a00 */
[----:B------:R-:W-:Y:S04]  /*2a110*/  STL.64 [R1+0x58], R50 ;  /* 0x0000583201007387 */ /* 0x000fe80000100a00 */
[----:B------:R-:W2:Y:S04]  /*2a120*/  LDL.LU R80, [R1+0x650] ;  /* 0x0006500001507983 */ /* 0x000ea80000300800 */
[----:B------:R-:W-:Y:S04]  /*2a130*/  STL.64 [R1+0x40], R44 ;  /* 0x0000402c01007387 */ /* 0x000fe80000100a00 */
[----:B------:R-:W-:Y:S04]  /*2a140*/  STL.64 [R1+0x48], R46 ;  /* 0x0000482e01007387 */ /* 0x000fe80000100a00 */
[----:B------:R-:W-:Y:S04]  /*2a150*/  STL.64 [R1+0x30], R36 ;  /* 0x0000302401007387 */ /* 0x000fe80000100a00 */
[----:B------:R-:W-:Y:S04]  /*2a160*/  STL.64 [R1+0x38], R38 ;  /* 0x0000382601007387 */ /* 0x000fe80000100a00 */
        /* <DEDUP_REMOVED lines=78> */
[----:B------:R-:W2:Y:S04]  /*2a650*/  LDS R47, [R2+UR12+0xa400] ;  /* 0x00a4000c022f7984 */ /* 0x000ea80008000800 */
        /* <DEDUP_REMOVED lines=9> */
[C---:B---3--:R-:W-:Y:S08]  /*2a6f0*/  HMMA.1688.F32.TF32 R48, R44.reuse, R8, R64 ;  /* 0x000000082c30723c */ /* 0x048ff00000081040 */
[C---:B----4-:R-:W-:Y:S11]  /*2a700*/  HMMA.1688.F32.TF32 R36, R44.reuse, R32, R212 ;  /* 0x000000202c24723c */ /* 0x050ff600000810d4 */
[----:B------:R-:W-:Y:S04]  /*2a710*/  STL.64 [R1+0x350], R48 ;  /* 0x0003503001007387 */ /* 0x000fe80000100a00 */
[----:B------:R2:W-:Y:S02]  /*2a720*/  STL.64 [R1+0x358], R50 ;  /* 0x0003583201007387 */ /* 0x0005e40000100a00 */
[C---:B--2---:R-:W-:Y:S02]  /*2a730*/  HMMA.1688.F32.TF32 R48, R44.reuse, R28, R208 ;  /* 0x0000001c2c30723c */ /* 0x044fe400000810d0 */
[----:B------:R-:W-:Y:S04]  /*2a740*/  STL.64 [R1+0x340], R52 ;  /* 0x0003403401007387 */ /* 0x000fe80000100a00 */
[----:B------:R2:W-:Y:S04]  /*2a750*/  STL.64 [R1+0x348], R54 ;  /* 0x0003483601007387 */ /* 0x0005e80000100a00 */
[----:B------:R-:W-:Y:S04]  /*2a760*/  STL.64 [R1+0x330], R36 ;  /* 0x0003302401007387 */ /* 0x000fe80000100a00 */
[----:B------:R3:W-:Y:S01]  /*2a770*/  STL.64 [R1+0x338], R38 ;  /* 0x0003382601007387 */ /* 0x0007e20000100a00 */
[C---:B--2---:R-:W-:Y:S04]  /*2a780*/  HMMA.1688.F32.TF32 R52, R44.reuse, R24, R204 ;  /* 0x000000182c34723c */ /* 0x044fe800000810cc */
[----:B------:R-:W-:Y:S04]  /*2a790*/  STL.64 [R1+0x320], R48 ;  /* 0x0003203001007387 */ /* 0x000fe80000100a00 */
[----:B------:R2:W-:Y:S01]  /*2a7a0*/  STL.64 [R1+0x328], R50 ;  /* 0x0003283201007387 */ /* 0x0005e20000100a00 */
[----:B---3--:R-:W-:Y:S01]  /*2a7b0*/  HMMA.1688.F32.TF32 R36, R44, R20, R200 ;  /* 0x000000142c24723c */ /* 0x008fe200000810c8 */
[----:B------:R-:W-:-:S07]  /*2a7c0*/  MOV R204, R183 ;  /* 0x000000b700cc7202 */ /* 0x000fce0000000f00 */
[C---:B--2---:R-:W-:Y:S02]  /*2a7d0*/  HMMA.1688.F32.TF32 R48, R44.reuse, R16, R196 ;  /* 0x000000102c30723c */ /* 0x044fe400000810c4 */
[----:B------:R-:W-:Y:S01]  /*2a7e0*/  STL.64 [R1+0x310], R52 ;  /* 0x0003103401007387 */ /* 0x000fe20000100a00 */
[----:B------:R-:W-:Y:S01]  /*2a7f0*/  IMAD.MOV.U32 R205, RZ, RZ, R182 ;  /* 0x000000ffffcd7224 */ /* 0x000fe200078e00b6 */
[----:B------:R-:W-:Y:S01]  /*2a800*/  MOV R207, R180 ;  /* 0x000000b400cf7202 */ /* 0x000fe20000000f00 */
[----:B------:R-:W-:Y:S02]  /*2a810*/  IMAD.MOV.U32 R206, RZ, RZ, R181 ;  /* 0x000000ffffce7224 */ /* 0x000fe400078e00b5 */
[----:B------:R-:W-:Y:S01]  /*2a820*/  IMAD.MOV.U32 R248, RZ, RZ, R151 ;  /* 0x000000fffff87224 */ /* 0x000fe200078e0097 */
[----:B------:R-:W-:Y:S01]  /*2a830*/  MOV R250, R149 ;  /* 0x0000009500fa7202 */ /* 0x000fe20000000f00 */
[----:B------:R-:W-:Y:S01]  /*2a840*/  HMMA.1688.F32.TF32 R44, R44, R12, R192 ;  /* 0x0000000c2c2c723c */ /* 0x000fe200000810c0 */
        /* <DEDUP_REMOVED lines=8> */
[----:B--2---:R-:W-:Y:S01]  /*2a8d0*/  HMMA.1688.F32.TF32 R48, R40, R4, R168 ;  /* 0x000000042830723c */ /* 0x004fe200000810a8 */
[----:B------:R-:W-:-:S02]  /*2a8e0*/  IMAD.MOV.U32 R249, RZ, RZ, R150 ;  /* 0x000000fffff97224 */ /* 0x000fc400078e0096 */
[----:B------:R-:W-:Y:S01]  /*2a8f0*/  IMAD.MOV.U32 R251, RZ, RZ, R148 ;  /* 0x000000fffffb7224 */ /* 0x000fe200078e0094 */
[----:B------:R-:W-:Y:S01]  /*2a900*/  MOV R213, R186 ;  /* 0x000000ba00d57202 */ /* 0x000fe20000000f00 */
[----:B------:R-:W-:Y:S01]  /*2a910*/  IMAD.MOV.U32 R212, RZ, RZ, R187 ;  /* 0x000000ffffd47224 */ /* 0x000fe200078e00bb */
[----:B------:R-:W-:Y:S02]  /*2a920*/  LDS R200, [R0+UR12+0x8700] ;  /* 0x0087000c00c87984 */ /* 0x000fe40008000800 */
[C---:B-1----:R-:W-:Y:S01]  /*2a930*/  HMMA.1688.F32.TF32 R44, R40.reuse, R32, R136 ;  /* 0x00000020282c723c */ /* 0x042fe20000081088 */
[----:B------:R-:W-:Y:S02]  /*2a940*/  IMAD.MOV.U32 R214, RZ, RZ, R185 ;  /* 0x000000ffffd67224 */ /* 0x000fe400078e00b9 */
        /* <DEDUP_REMOVED lines=9> */
[----:B------:R-:W-:Y:S04]  /*2a9e0*/  LDS R202, [R0+UR12+0xa700] ;  /* 0x00a7000c00ca7984 */ /* 0x000fe80008000800 */
[----:B------:R-:W-:Y:S01]  /*2a9f0*/  LDS R201, [R2+UR12+0x8700] ;  /* 0x0087000c02c97984 */ /* 0x000fe20008000800 */
[C---:B-1----:R-:W-:Y:S03]  /*2aa00*/  HMMA.1688.F32.TF32 R44, R40.reuse, R20, R108 ;  /* 0x00000014282c723c */ /* 0x042fe6000008106c */
[----:B------:R-:W-:Y:S04]  /*2aa10*/  LDS R203, [R2+UR12+0xa700] ;  /* 0x00a7000c02cb7984 */ /* 0x000fe80008000800 */
        /* <DEDUP_REMOVED lines=8> */
[C---:B-1----:R-:W-:Y:S08]  /*2aaa0*/  HMMA.1688.F32.TF32 R44, R72.reuse, R8, R88 ;  /* 0x00000008482c723c */ /* 0x042ff00000081058 */
[----:B------:R-:W-:Y:S03]  /*2aab0*/  HMMA.1688.F32.TF32 R48, R72, R4, R84 ;  /* 0x000000044830723c */ /* 0x000fe60000081054 */
[----:B------:R1:W-:Y:S04]  /*2aac0*/  STL.64 [R1+0x2608], R42 ;  /* 0x0026082a01007387 */ /* 0x0003e80000100a00 */
[----:B------:R-:W-:Y:S04]  /*2aad0*/  STL.64 [R1+0x270], R36 ;  /* 0x0002702401007387 */ /* 0x000fe80000100a00 */
[----:B------:R-:W-:Y:S04]  /*2aae0*/  STL.64 [R1+0x278], R38 ;  /* 0x0002782601007387 */ /* 0x000fe80000100a00 */
[----:B------:R2:W-:Y:S01]  /*2aaf0*/  STL.64 [R1+0x2600], R40 ;  /* 0x0026002801007387 */ /* 0x0005e20000100a00 */
[----:B------:R-:W-:-:S03]  /*2ab00*/  MOV R95, R76 ;  /* 0x0000004c005f7202 */ /* 0x000fc60000000f00 */
[----:B------:R-:W-:Y:S01]  /*2ab10*/  STL.64 [R1+0x2618], R46 ;  /* 0x0026182e01007387 */ /* 0x000fe20000100a00 */
[----:B------:R-:W-:-:S03]  /*2ab20*/  IMAD.MOV.U32 R94, RZ, RZ, R77 ;  /* 0x000000ffff5e7224 */ /* 0x000fc600078e004d */
[----:B------:R-:W-:Y:S01]  /*2ab30*/  STL.64 [R1+0x2610], R44 ;  /* 0x0026102c01007387 */ /* 0x000fe20000100a00 */
[----:B------:R-:W-:-:S03]  /*2ab40*/  IMAD.MOV.U32 R93, RZ, RZ, R78 ;  /* 0x000000ffff5d7224 */ /* 0x000fc600078e004e */
[----:B------:R-:W-:Y:S01]  /*2ab50*/  STL.64 [R1+0x2628], R50 ;  /* 0x0026283201007387 */ /* 0x000fe20000100a00 */
[----:B------:R-:W-:-:S03]  /*2ab60*/  MOV R92, R79 ;  /* 0x0000004f005c7202 */ /* 0x000fc60000000f00 */
[----:B------:R-:W-:Y:S04]  /*2ab70*/  STL.64 [R1+0x2620], R48 ;  /* 0x0026203001007387 */ /* 0x000fe80000100a00 */
        /* <DEDUP_REMOVED lines=39> */
[C---:B------:R-:W-:Y:S03]  /*2adf0*/  HMMA.1688.F32.TF32 R92, R104.reuse, R24, R92 ;  /* 0x00000018685c723c */ /* 0x040fe6000008105c */
[----:B------:R-:W2:Y:S04]  /*2ae00*/  LDL.LU R98, [R1+0x4f8] ;  /* 0x0004f80001627983 */ /* 0x000ea80000300800 */
[----:B------:R-:W2:Y:S04]  /*2ae10*/  LDL.LU R99, [R1+0x4fc] ;  /* 0x0004fc0001637983 */ /* 0x000ea80000300800 */
[----:B------:R-:W-:Y:S04]  /*2ae20*/  STL.64 [R1+0x2638], R54 ;  /* 0x0026383601007387 */ /* 0x000fe80000100a00 */
[----:B------:R-:W-:Y:S01]  /*2ae30*/  STL.64 [R1+0x2630], R52 ;  /* 0x0026303401007387 */ /* 0x000fe20000100a00 */
[----:B---3--:R-:W-:Y:S08]  /*2ae40*/  HMMA.1688.F32.TF32 R76, R104, R8, R76 ;  /* 0x00000008684c723c */ /* 0x008ff0000008104c */
[C---:B----4-:R-:W-:Y:S01]  /*2ae50*/  HMMA.1688.F32.TF32 R60, R72.reuse, R24, R136 ;  /* 0x00000018483c723c */ /* 0x050fe20000081088 */
[----:B------:R-:W-:Y:S04]  /*2ae60*/  LDS R136, [R0+UR12+0x8600] ;  /* 0x0086000c00887984 */ /* 0x000fe80008000800 */
[----:B------:R-:W-:Y:S04]  /*2ae70*/  LDS R138, [R0+UR12+0xa600] ;  /* 0x00a6000c008a7984 */ /* 0x000fe80008000800 */
[----:B------:R-:W-:Y:S04]  /*2ae80*/  LDS R137, [R2+UR12+0x8600] ;  /* 0x0086000c02897984 */ /* 0x000fe80008000800 */
[----:B------:R-:W3:Y:S01]  /*2ae90*/  LDS R139, [R2+UR12+0xa600] ;  /* 0x00a6000c028b7984 */ /* 0x000ee20008000800 */
[----:B--2---:R-:W-:Y:S01]  /*2aea0*/  HMMA.1688.F32.TF32 R56, R72, R28, R168 ;  /* 0x0000001c4838723c */ /* 0x004fe200000810a8 */
[----:B------:R-:W-:Y:S01]  /*2aeb0*/  IMAD.MOV.U32 R183, RZ, RZ, R156 ;  /* 0x000000ffffb77224 */ /* 0x000fe200078e009c */
[----:B------:R-:W-:Y:S01]  /*2aec0*/  MOV R181, R158 ;  /* 0x0000009e00b57202 */ /* 0x000fe20000000f00 */
[----:B------:R-:W-:-:S02]  /*2aed0*/  IMAD.MOV.U32 R182, RZ, RZ, R157 ;  /* 0x000000ffffb67224 */ /* 0x000fc400078e009d */
[----:B------:R-:W-:Y:S01]  /*2aee0*/  IMAD.MOV.U32 R180, RZ, RZ, R159 ;  /* 0x000000ffffb47224 */ /* 0x000fe200078e009f */
[----:B-1----:R-:W-:Y:S01]  /*2aef0*/  MOV R42, R121 ;  /* 0x00000079002a7202 */ /* 0x002fe20000000f00 */
[----:B------:R-:W-:Y:S02]  /*2af00*/  IMAD.MOV.U32 R43, RZ, RZ, R120 ;  /* 0x000000ffff2b7224 */ /* 0x000fe400078e0078 */
[----:B------:R-:W-:Y:S01]  /*2af10*/  IMAD.MOV.U32 R151, RZ, RZ, R128 ;  /* 0x000000ffff977224 */ /* 0x000fe200078e0080 */
[----:B------:R-:W-:Y:S01]  /*2af20*/  MOV R149, R130 ;  /* 0x0000008200957202 */ /* 0x000fe20000000f00 */
[----:B------:R-:W-:Y:S02]  /*2af30*/  IMAD.MOV.U32 R41, RZ, RZ, R122 ;  /* 0x000000ffff297224 */ /* 0x000fe400078e007a */
[----:B------:R-:W-:Y:S02]  /*2af40*/  IMAD.MOV.U32 R150, RZ, RZ, R129 ;  /* 0x000000ffff967224 */ /* 0x000fe400078e0081 */
[----:B------:R-:W-:Y:S01]  /*2af50*/  IMAD.MOV.U32 R199, RZ, RZ, R172 ;  /* 0x000000ffffc77224 */ /* 0x000fe200078e00ac */
[C---:B------:R-:W-:Y:S01]  /*2af60*/  HMMA.1688.F32.TF32 R64, R72.reuse, R20, R116 ;  /* 0x000000144840723c */ /* 0x040fe20000081074 */
[----:B------:R-:W-:Y:S01]  /*2af70*/  IMAD.MOV.U32 R40, RZ, RZ, R123 ;  /* 0x000000ffff287224 */ /* 0x000fe200078e007b */
[----:B------:R-:W-:Y:S01]  /*2af80*/  MOV R197, R174 ;  /* 0x000000ae00c57202 */ /* 0x000fe20000000f00 */
[----:B------:R-:W-:Y:S05]  /*2af90*/  STL.64 [R1+0x2648], R58 ;  /* 0x0026483a01007387 */ /* 0x000fea0000100a00 */
[----:B------:R-:W-:Y:S01]  /*2afa0*/  HMMA.1688.F32.TF32 R68, R72, R16, R112 ;  /* 0x000000104844723c */ /* 0x000fe20000081070 */
[----:B------:R-:W-:Y:S01]  /*2afb0*/  STL.64 [R1+0x2640], R56 ;  /* 0x0026403801007387 */ /* 0x000fe20000100a00 */
[----:B------:R-:W-:-:S02]  /*2afc0*/  IMAD.MOV.U32 R198, RZ, RZ, R173 ;  /* 0x000000ffffc67224 */ /* 0x000fc400078e00ad */
[----:B------:R-:W-:Y:S02]  /*2afd0*/  IMAD.MOV.U32 R148, RZ, RZ, R131 ;  /* 0x000000ffff947224 */ /* 0x000fe400078e0083 */
[----:B------:R-:W-:Y:S01]  /*2afe0*/  IMAD.MOV.U32 R196, RZ, RZ, R175 ;  /* 0x000000ffffc47224 */ /* 0x000fe200078e00af */
[----:B------:R-:W-:Y:S01]  /*2aff0*/  MOV R188, R167 ;  /* 0x000000a700bc7202 */ /* 0x000fe20000000f00 */
[----:B------:R-:W-:Y:S01]  /*2b000*/  IMAD.MOV.U32 R189, RZ, RZ, R166 ;  /* 0x000000ffffbd7224 */ /* 0x000fe200078e00a6 */
[----:B------:R-:W-:Y:S01]  /*2b010*/  MOV R191, R164 ;  /* 0x000000a400bf7202 */ /* 0x000fe20000000f00 */
[----:B------:R-:W-:Y:S01]  /*2b020*/  IMAD.MOV.U32 R190, RZ, RZ, R165 ;  /* 0x000000ffffbe7224 */ /* 0x000fe200078e00a5 */
[----:B------:R-:W-:Y:S01]  /*2b030*/  MOV R186, R161 ;  /* 0x000000a100ba7202 */ /* 0x000fe20000000f00 */
[----:B------:R-:W-:Y:S02]  /*2b040*/  IMAD.MOV.U32 R187, RZ, RZ, R160 ;  /* 0x000000ffffbb7224 */ /* 0x000fe400078e00a0 */
[----:B------:R-:W-:-:S02]  /*2b050*/  IMAD.MOV.U32 R185, RZ, RZ, R162 ;  /* 0x000000ffffb97224 */ /* 0x000fc400078e00a2 */
[----:B------:R-:W-:Y:S01]  /*2b060*/  IMAD.MOV.U32 R184, RZ, RZ, R163 ;  /* 0x000000ffffb87224 */ /* 0x000fe200078e00a3 */
[----:B------:R-:W-:Y:S01]  /*2b070*/  HMMA.1688.F32.TF32 R72, R72, R12, R108 ;  /* 0x0000000c4848723c */ /* 0x000fe2000008106c */
[----:B------:R-:W-:Y:S04]  /*2b080*/  STL.64 [R1+0x2658], R62 ;  /* 0x0026583e01007387 */ /* 0x000fe80000100a00 */
[----:B------:R-:W-:Y:S03]  /*2b090*/  STL.64 [R1+0x2650], R60 ;  /* 0x0026503c01007387 */ /* 0x000fe60000100a00 */
[C---:B------:R-:W-:Y:S01]  /*2b0a0*/  HMMA.1688.F32.TF32 R80, R104.reuse, R4, R80 ;  /* 0x000000046850723c */ /* 0x040fe20000081050 */
[----:B------:R-:W-:Y:S04]  /*2b0b0*/  STL.64 [R1+0x2668], R66 ;  /* 0x0026684201007387 */ /* 0x000fe80000100a00 */
[----:B------:R-:W-:Y:S03]  /*2b0c0*/  STL.64 [R1+0x2660], R64 ;  /* 0x0026604001007387 */ /* 0x000fe60000100a00 */
[C---:B------:R-:W-:Y:S01]  /*2b0d0*/  HMMA.1688.F32.TF32 R84, R104.reuse, R32, R84 ;  /* 0x000000206854723c */ /* 0x040fe20000081054 */
[----:B------:R-:W-:Y:S04]  /*2b0e0*/  STL.64 [R1+0x2678], R70 ;  /* 0x0026784601007387 */ /* 0x000fe80000100a00 */
[----:B------:R-:W-:Y:S03]  /*2b0f0*/  STL.64 [R1+0x2670], R68 ;  /* 0x0026704401007387 */ /* 0x000fe60000100a00 */
        /* <DEDUP_REMOVED lines=13> */
[----:B------:R-:W-:-:S03]  /*2b1d0*/  IMAD.MOV.U32 R112, RZ, RZ, R234 ;  /* 0x000000ffff707224 */ /* 0x000fc600078e00ea */
[----:B------:R-:W3:Y:S01]  /*2b1e0*/  LDL.LU R108, [R1+0x910] ;  /* 0x00091000016c7983 */ /* 0x000ee20000300800 */
[----:B------:R-:W-:-:S03]  /*2b1f0*/  IMAD.MOV.U32 R113, RZ, RZ, R235 ;  /* 0x000000ffff717224 */ /* 0x000fc600078e00eb */
[----:B------:R-:W3:Y:S04]  /*2b200*/  LDL.LU R109, [R1+0x914] ;  /* 0x00091400016d7983 */ /* 0x000ee80000300800 */
[----:B------:R-:W3:Y:S01]  /*2b210*/  LDL.LU R110, [R1+0x918] ;  /* 0x00091800016e7983 */ /* 0x000ee20000300800 */
[----:B------:R-:W-:-:S03]  /*2b220*/  MOV R114, R247 ;  /* 0x000000f700727202 */ /* 0x000fc60000000f00 */
[----:B------:R-:W3:Y:S04]  /*2b230*/  LDL.LU R111, [R1+0x91c] ;  /* 0x00091c00016f7983 */ /* 0x000ee80000300800 */
[----:B------:R-:W2:Y:S04]  /*2b240*/  LDL.LU R234, [R1+0x2868] ;  /* 0x0028680001ea7983 */ /* 0x000ea80000300800 */
[----:B------:R-:W2:Y:S04]  /*2b250*/  LDL.LU R235, [R1+0x2864] ;  /* 0x0028640001eb7983 */ /* 0x000ea80000300800 */
[----:B------:R-:W4:Y:S04]  /*2b260*/  LDL.LU R247, [R1+0x2860] ;  /* 0x0028600001f77983 */ /* 0x000f280000300800 */
[----:B------:R-:W4:Y:S01]  /*2b270*/  LDL.LU R115, [R1+0x90c] ;  /* 0x00090c0001737983 */ /* 0x000f220000300800 */
[----:B------:R-:W-:Y:S01]  /*2b280*/  HMMA.1688.F32.TF32 R96, R104, R20, R96 ;  /* 0x000000146860723c */ /* 0x000fe20000081060 */
[----:B------:R-:W-:Y:S01]  /*2b290*/  IMAD.MOV.U32 R116, RZ, RZ, R103 ;  /* 0x000000ffff747224 */ /* 0x000fe200078e0067 */
[----:B------:R-:W-:Y:S01]  /*2b2a0*/  MOV R118, R101 ;  /* 0x0000006500767202 */ /* 0x000fe20000000f00 */
[----:B------:R-:W-:Y:S01]  /*2b2b0*/  IMAD.MOV.U32 R117, RZ, RZ, R102 ;  /* 0x000000ffff757224 */ /* 0x000fe200078e0066 */
[----:B------:R-:W-:Y:S01]  /*2b2c0*/  MOV R38, R177 ;  /* 0x000000b100267202 */ /* 0x000fe20000000f00 */
[----:B------:R-:W-:Y:S01]  /*2b2d0*/  IMAD.MOV.U32 R119, RZ, RZ, R100 ;  /* 0x000000ffff777224 */ /* 0x000fe200078e0064 */
[----:B------:R-:W-:Y:S01]  /*2b2e0*/  MOV R156, R143 ;  /* 0x0000008f009c7202 */ /* 0x000fe20000000f00 */
[----:B------:R-:W-:Y:S01]  /*2b2f0*/  IMAD.MOV.U32 R157, RZ, RZ, R142 ;  /* 0x000000ffff9d7224 */ /* 0x000fe200078e008e */
[----:B------:R-:W-:Y:S01]  /*2b300*/  MOV R143, R124 ;  /* 0x0000007c008f7202 */ /* 0x000fe20000000f00 */
[----:B------:R-:W-:Y:S01]  /*2b310*/  IMAD.MOV.U32 R158, RZ, RZ, R141 ;  /* 0x000000ffff9e7224 */ /* 0x000fe200078e008d */
[----:B------:R-:W-:Y:S01]  /*2b320*/  LDS R168, [R0+UR12+0x8680] ;  /* 0x0086800c00a87984 */ /* 0x000fe20008000800 */
[----:B------:R-:W-:-:S02]  /*2b330*/  IMAD.MOV.U32 R39, RZ, RZ, R176 ;  /* 0x000000ffff277224 */ /* 0x000fc400078e00b0 */
[----:B------:R-:W-:Y:S01]  /*2b340*/  IMAD.MOV.U32 R37, RZ, RZ, R178 ;  /* 0x000000ffff257224 */ /* 0x000fe200078e00b2 */
[----:B------:R-:W-:Y:S01]  /*2b350*/  LDS R170, [R0+UR12+0xa680] ;  /* 0x00a6800c00aa7984 */ /* 0x000fe20008000800 */
[----:B------:R-:W-:-:S03]  /*2b360*/  IMAD.MOV.U32 R36, RZ, RZ, R179 ;  /* 0x000000ffff247224 */ /* 0x000fc600078e00b3 */
[----:B------:R-:W-:Y:S04]  /*2b370*/  LDS R169, [R2+UR12+0x8680] ;  /* 0x0086800c02a97984 */ /* 0x000fe80008000800 */
[----:B------:R-:W-:Y:S04]  /*2b380*/  STL.64 [R1+0x26e8], R98 ;  /* 0x0026e86201007387 */ /* 0x000fe80000100a00 */
[----:B------:R-:W-:Y:S01]  /*2b390*/  STL.64 [R1+0x26e0], R96 ;  /* 0x0026e06001007387 */ /* 0x000fe20000100a00 */
        /* <DEDUP_REMOVED lines=11> */
[----:B------:R-:W1:Y:S01]  /*2b450*/  LDS R171, [R2+UR12+0xa680] ;  /* 0x00a6800c02ab7984 */ /* 0x000e620008000800 */
[----:B------:R-:W-:-:S02]  /*2b460*/  IMAD.MOV.U32 R152, RZ, RZ, R135 ;  /* 0x000000ffff987224 */ /* 0x000fc400078e0087 */
[----:B------:R-:W-:Y:S01]  /*2b470*/  IMAD.MOV.U32 R167, RZ, RZ, R144 ;  /* 0x000000ffffa77224 */ /* 0x000fe200078e0090 */
[----:B------:R-:W-:Y:S01]  /*2b480*/  MOV R165, R146 ;  /* 0x0000009200a57202 */ /* 0x000fe20000000f00 */
[----:B------:R-:W-:Y:S02]  /*2b490*/  IMAD.MOV.U32 R166, RZ, RZ, R145 ;  /* 0x000000ffffa67224 */ /* 0x000fe400078e0091 */
[----:B------:R-:W-:Y:S01]  /*2b4a0*/  IMAD.MOV.U32 R164, RZ, RZ, R147 ;  /* 0x000000ffffa47224 */ /* 0x000fe200078e0093 */
[----:B---3--:R-:W-:Y:S08]  /*2b4b0*/  HMMA.1688.F32.TF32 R108, R136, R8, R108 ;  /* 0x00000008886c723c */ /* 0x008ff0000008106c */
[C---:B--2---:R-:W-:Y:S01]  /*2b4c0*/  HMMA.1688.F32.TF32 R100, R104.reuse, R16, R232 ;  /* 0x000000106864723c */ /* 0x044fe200000810e8 */
[----:B------:R-:W-:Y:S04]  /*2b4d0*/  LDS R232, [R0+UR12+0x8780] ;  /* 0x0087800c00e87984 */ /* 0x000fe80008000800 */
[----:B------:R-:W-:Y:S03]  /*2b4e0*/  LDS R234, [R0+UR12+0xa780] ;  /* 0x00a7800c00ea7984 */ /* 0x000fe60008000800 */
[----:B----4-:R-:W-:Y:S01]  /*2b4f0*/  HMMA.1688.F32.TF32 R104, R104, R12, R244 ;  /* 0x0000000c6868723c */ /* 0x010fe200000810f4 */
[----:B------:R-:W-:Y:S04]  /*2b500*/  LDS R233, [R2+UR12+0x8780] ;  /* 0x0087800c02e97984 */ /* 0x000fe80008000800 */
[----:B------:R-:W2:Y:S03]  /*2b510*/  LDS R235, [R2+UR12+0xa780] ;  /* 0x00a7800c02eb7984 */ /* 0x000ea60008000800 */
[C---:B------:R-:W-:Y:S01]  /*2b520*/  HMMA.1688.F32.TF32 R112, R136.reuse, R4, R112 ;  /* 0x000000048870723c */ /* 0x040fe20000081070 */
[----:B------:R-:W-:Y:S01]  /*2b530*/  IMAD.MOV.U32 R44, RZ, RZ, R219 ;  /* 0x000000ffff2c7224 */ /* 0x000fe200078e00db */
[----:B------:R-:W-:Y:S01]  /*2b540*/  MOV R45, R218 ;  /* 0x000000da002d7202 */ /* 0x000fe20000000f00 */
        /* <DEDUP_REMOVED lines=44> */
[----:B------:R-:W-:Y:S01]  /*2b810*/  HMMA.1688.F32.TF32 R116, R136, R32, R116 ;  /* 0x000000208874723c */ /* 0x000fe20000081074 */
[----:B------:R-:W-:-:S02]  /*2b820*/  IMAD.MOV.U32 R46, RZ, RZ, R217 ;  /* 0x000000ffff2e7224 */ /* 0x000fc400078e00d9 */
[----:B------:R-:W-:Y:S01]  /*2b830*/  IMAD.MOV.U32 R47, RZ, RZ, R216 ;  /* 0x000000ffff2f7224 */ /* 0x000fe200078e00d8 */
[----:B------:R-:W-:Y:S01]  /*2b840*/  MOV R50, R26 ;  /* 0x0000001a00327202 */ /* 0x000fe20000000f00 */
[----:B------:R-:W-:Y:S01]  /*2b850*/  IMAD.MOV.U32 R48, RZ, RZ, R15 ;  /* 0x000000ffff307224 */ /* 0x000fe200078e000f */
[----:B------:R-:W-:Y:S02]  /*2b860*/  LDS R244, [R0+UR12+0xc180] ;  /* 0x00c1800c00f47984 */ /* 0x000fe40008000800 */
[----:B------:R-:W-:Y:S01]  /*2b870*/  HMMA.1688.F32.TF32 R172, R200, R8, R172 ;  /* 0x00000008c8ac723c */ /* 0x000fe200000810ac */
[----:B------:R-:W-:Y:S01]  /*2b880*/  IMAD.MOV.U32 R49, RZ, RZ, R27 ;  /* 0x000000ffff317224 */ /* 0x000fe200078e001b */
[----:B------:R-:W-:Y:S01]  /*2b890*/  LDS R246, [R0+UR12+0xe180] ;  /* 0x00e1800c00f67984 */ /* 0x000fe20008000800 */
[----:B------:R-:W-:-:S03]  /*2b8a0*/  IMAD.MOV.U32 R51, RZ, RZ, R14 ;  /* 0x000000ffff337224 */ /* 0x000fc600078e000e */
[----:B------:R-:W-:Y:S02]  /*2b8b0*/  LDS R245, [R2+UR12+0xc180] ;  /* 0x00c1800c02f57984 */ /* 0x000fe40008000800 */
[C---:B------:R-:W-:Y:S02]  /*2b8c0*/  HMMA.1688.F32.TF32 R180, R200.reuse, R32, R180 ;  /* 0x00000020c8b4723c */ /* 0x040fe400000810b4 */
[----:B------:R-:W-:Y:S06]  /*2b8d0*/  LDS R247, [R2+UR12+0xe180] ;  /* 0x00e1800c02f77984 */ /* 0x000fec0008000800 */
[C---:B------:R-:W-:Y:S08]  /*2b8e0*/  HMMA.1688.F32.TF32 R184, R200.reuse, R28, R184 ;  /* 0x0000001cc8b8723c */ /* 0x040ff000000810b8 */
[C---:B------:R-:W-:Y:S08]  /*2b8f0*/  HMMA.1688.F32.TF32 R188, R200.reuse, R24, R188 ;  /* 0x00000018c8bc723c */ /* 0x040ff000000810bc */
[----:B------:R-:W-:Y:S01]  /*2b900*/  HMMA.1688.F32.TF32 R196, R200, R16, R196 ;  /* 0x00000010c8c4723c */ /* 0x000fe200000810c4 */
[----:B------:R-:W-:Y:S04]  /*2b910*/  STL.64 [R1+0x27c8], R118 ;  /* 0x0027c87601007387 */ /* 0x000fe80000100a00 */
[----:B------:R-:W-:Y:S03]  /*2b920*/  STL.64 [R1+0x27c0], R116 ;  /* 0x0027c07401007387 */ /* 0x000fe60000100a00 */
[C---:B-1----:R-:W-:Y:S08]  /*2b930*/  HMMA.1688.F32.TF32 R140, R168.reuse, R8, R140 ;  /* 0x00000008a88c723c */ /* 0x042ff0000008108c */
[C---:B------:R-:W-:Y:S08]  /*2b940*/  HMMA.1688.F32.TF32 R148, R168.reuse, R32, R148 ;  /* 0x00000020a894723c */ /* 0x040ff00000081094 */
[C---:B------:R-:W-:Y:S08]  /*2b950*/  HMMA.1688.F32.TF32 R152, R168.reuse, R28, R152 ;  /* 0x0000001ca898723c */ /* 0x040ff00000081098 */
[C---:B------:R-:W-:Y:S08]  /*2b960*/  HMMA.1688.F32.TF32 R156, R168.reuse, R24, R156 ;  /* 0x00000018a89c723c */ /* 0x040ff0000008109c */
[----:B------:R-:W-:Y:S08]  /*2b970*/  HMMA.1688.F32.TF32 R164, R168, R16, R164 ;  /* 0x00000010a8a4723c */ /* 0x000ff000000810a4 */
[C---:B---3--:R-:W-:Y:S08]  /*2b980*/  HMMA.1688.F32.TF32 R124, R136.reuse, R24, R124 ;  /* 0x00000018887c723c */ /* 0x048ff0000008107c */
[C---:B----4-:R-:W-:Y:S08]  /*2b990*/  HMMA.1688.F32.TF32 R120, R136.reuse, R28, R120 ;  /* 0x0000001c8878723c */ /* 0x050ff00000081078 */
[C---:B--2---:R-:W-:Y:S11]  /*2b9a0*/  HMMA.1688.F32.TF32 R128, R136.reuse, R20, R128 ;  /* 0x000000148880723c */ /* 0x044ff60000081080 */
[----:B------:R-:W-:Y:S04]  /*2b9b0*/  STL.64 [R1+0x27d8], R122 ;  /* 0x0027d87a01007387 */ /* 0x000fe80000100a00 */
[----:B------:R-:W-:Y:S04]  /*2b9c0*/  STL.64 [R1+0x27d0], R120 ;  /* 0x0027d07801007387 */ /* 0x000fe80000100a00 */
[----:B------:R-:W-:Y:S04]  /*2b9d0*/  STL.64 [R1+0x27e8], R126 ;  /* 0x0027e87e01007387 */ /* 0x000fe80000100a00 */
[----:B------:R-:W-:Y:S01]  /*2b9e0*/  STL.64 [R1+0x27e0], R124 ;  /* 0x0027e07c01007387 */ /* 0x000fe20000100a00 */
[C---:B------:R-:W-:Y:S03]  /*2b9f0*/  HMMA.1688.F32.TF32 R132, R136.reuse, R16, R132 ;  /* 0x000000108884723c */ /* 0x040fe60000081084 */
[----:B------:R-:W-:Y:S04]  /*2ba00*/  STL.64 [R1+0x27f8], R130 ;  /* 0x0027f88201007387 */ /* 0x000fe80000100a00 */
[----:B------:R-:W-:Y:S01]  /*2ba10*/  STL.64 [R1+0x27f0], R128 ;  /* 0x0027f08001007387 */ /* 0x000fe20000100a00 */
[----:B------:R-:W-:Y:S01]  /*2ba20*/  HMMA.1688.F32.TF32 R136, R136, R12, R40 ;  /* 0x0000000c8888723c */ /* 0x000fe20000081028 */
[----:B------:R-:W-:-:S07]  /*2ba30*/  IMAD.MOV.U32 R43, RZ, RZ, R30 ;  /* 0x000000ffff2b7224 */ /* 0x000fce00078e001e */
[-C--:B------:R-:W-:Y:S08]  /*2ba40*/  HMMA.1688.F32.TF32 R144, R168, R4.reuse, R144 ;  /* 0x00000004a890723c */ /* 0x080ff00000081090 */
[C---:B------:R-:W-:Y:S08]  /*2ba50*/  HMMA.1688.F32.TF32 R176, R200.reuse, R4, R176 ;  /* 0x00000004c8b0723c */ /* 0x040ff000000810b0 */
[C---:B------:R-:W-:Y:S08]  /*2ba60*/  HMMA.1688.F32.TF32 R192, R200.reuse, R20, R192 ;  /* 0x00000014c8c0723c */ /* 0x040ff000000810c0 */
[-C--:B------:R-:W-:Y:S08]  /*2ba70*/  HMMA.1688.F32.TF32 R200, R200, R12.reuse, R36 ;  /* 0x0000000cc8c8723c */ /* 0x080ff00000081024 */
[C---:B------:R-:W-:Y:S01]  /*2ba80*/  HMMA.1688.F32.TF32 R36, R232.reuse, R12, R236 ;  /* 0x0000000ce824723c */ /* 0x040fe200000810ec */
[----:B------:R-:W-:Y:S04]  /*2ba90*/  LDS R236, [R0+UR12+0xc080] ;  /* 0x00c0800c00ec7984 */ /* 0x000fe80008000800 */
[----:B------:R-:W-:Y:S03]  /*2baa0*/  LDS R238, [R0+UR12+0xe080] ;  /* 0x00e0800c00ee7984 */ /* 0x000fe60008000800 */
[----:B------:R-:W-:Y:S01]  /*2bab0*/  HMMA.1688.F32.TF32 R208, R232, R4, R208 ;  /* 0x00000004e8d0723c */ /* 0x000fe200000810d0 */
[----:B------:R-:W-:Y:S04]  /*2bac0*/  LDS R237, [R2+UR12+0xc080] ;  /* 0x00c0800c02ed7984 */ /* 0x000fe80008000800 */
[----:B------:R-:W-:Y:S06]  /*2bad0*/  LDS R239, [R2+UR12+0xe080] ;  /* 0x00e0800c02ef7984 */ /* 0x000fec0008000800 */
[----:B------:R1:W-:Y:S04]  /*2bae0*/  STL.64 [R1+0x20], R36 ;  /* 0x0000202401007387 */ /* 0x0003e80000100a00 */
[----:B------:R-:W2:Y:S01]  /*2baf0*/  LDL.LU R40, [R1+0x4c0] ;  /* 0x0004c00001287983 */ /* 0x000ea20000300800 */
[----:B------:R-:W-:-:S03]  /*2bb00*/  MOV R5, R38 ;  /* 0x0000002600057202 */ /* 0x000fc60000000f00 */
[----:B------:R-:W2:Y:S01]  /*2bb10*/  LDL.LU R41, [R1+0x4c4] ;  /* 0x0004c40001297983 */ /* 0x000ea20000300800 */
[C---:B------:R-:W-:Y:S03]  /*2bb20*/  HMMA.1688.F32.TF32 R160, R168.reuse, R20, R160 ;  /* 0x00000014a8a0723c */ /* 0x040fe600000810a0 */
[----:B------:R-:W2:Y:S01]  /*2bb30*/  LDL.LU R42, [R1+0x4c8] ;  /* 0x0004c800012a7983 */ /* 0x000ea20000300800 */
[----:B-1----:R-:W-:Y:S01]  /*2bb40*/  MOV R36, R31 ;  /* 0x0000001f00247202 */ /* 0x002fe20000000f00 */
[----:B------:R-:W-:Y:S02]  /*2bb50*/  IMAD.MOV.U32 R37, RZ, RZ, R34 ;  /* 0x000000ffff257224 */ /* 0x000fe400078e0022 */
[----:B------:R-:W3:Y:S01]  /*2bb60*/  LDL.LU R30, [R1+0x285c] ;  /* 0x00285c00011e7983 */ /* 0x000ee20000300800 */
[----:B------:R-:W-:Y:S01]  /*2bb70*/  IMAD.MOV.U32 R4, RZ, RZ, R39 ;  /* 0x000000ffff047224 */ /* 0x000fe200078e0027 */
[----:B------:R-:W-:Y:S01]  /*2bb80*/  HMMA.1688.F32.TF32 R168, R168, R12, R248 ;  /* 0x0000000ca8a8723c */ /* 0x000fe200000810f8 */
[----:B------:R-:W-:Y:S01]  /*2bb90*/  IMAD.MOV.U32 R38, RZ, RZ, R35 ;  /* 0x000000ffff267224 */ /* 0x000fe200078e0023 */
[----:B------:R-:W3:Y:S01]  /*2bba0*/  LDL.LU R31, [R1+0x2858] ;  /* 0x00285800011f7983 */ /* 0x000ee20000300800 */
[----:B------:R-:W-:Y:S01]  /*2bbb0*/  MOV R39, R6 ;  /* 0x0000000600277202 */ /* 0x000fe20000000f00 */
[----:B------:R-:W-:-:S02]  /*2bbc0*/  IMAD.MOV.U32 R248, RZ, RZ, R7 ;  /* 0x000000fffff87224 */ /* 0x000fc400078e0007 */
[----:B------:R-:W4:Y:S01]  /*2bbd0*/  LDL.LU R34, [R1+0x2854] ;  /* 0x0028540001227983 */ /* 0x000f220000300800 */
[----:B------:R-:W-:-:S03]  /*2bbe0*/  IMAD.MOV.U32 R249, RZ, RZ, R10 ;  /* 0x000000fffff97224 */ /* 0x000fc600078e000a */
[----:B------:R-:W4:Y:S01]  /*2bbf0*/  LDL.LU R35, [R1+0x2850] ;  /* 0x0028500001237983 */ /* 0x000f220000300800 */
[----:B------:R-:W-:-:S03]  /*2bc00*/  MOV R250, R11 ;  /* 0x0000000b00fa7202 */ /* 0x000fc60000000f00 */
[----:B------:R-:W2:Y:S04]  /*2bc10*/  LDL.LU R6, [R1+0x284c] ;  /* 0x00284c0001067983 */ /* 0x000ea80000300800 */
[----:B------:R-:W2:Y:S04]  /*2bc20*/  LDL.LU R7, [R1+0x2848] ;  /* 0x0028480001077983 */ /* 0x000ea80000300800 */
[----:B------:R-:W3:Y:S04]  /*2bc30*/  LDL.LU R10, [R1+0x2844] ;  /* 0x00284400010a7983 */ /* 0x000ee80000300800 */
[----:B------:R-:W3:Y:S01]  /*2bc40*/  LDL.LU R11, [R1+0x2840] ;  /* 0x00284000010b7983 */ /* 0x000ee20000300800 */
        /* <DEDUP_REMOVED lines=9> */
[----:B------:R-:W2:Y:S01]  /*2bce0*/  LDS R235, [R2+UR12+0xe000] ;  /* 0x00e0000c02eb7984 */ /* 0x000ea20008000800 */
[----:B------:R-:W-:-:S03]  /*2bcf0*/  IMAD.MOV.U32 R251, RZ, RZ, R252 ;  /* 0x000000fffffb7224 */ /* 0x000fc600078e00fc */
[----:B------:R-:W-:Y:S04]  /*2bd00*/  LDS R240, [R0+UR12+0xc100] ;  /* 0x00c1000c00f07984 */ /* 0x000fe80008000800 */
[----:B------:R-:W-:Y:S04]  /*2bd10*/  LDS R242, [R0+UR12+0xe100] ;  /* 0x00e1000c00f27984 */ /* 0x000fe80008000800 */
[----:B------:R-:W-:Y:S04]  /*2bd20*/  LDS R241, [R2+UR12+0xc100] ;  /* 0x00c1000c02f17984 */ /* 0x000fe80008000800 */
[----:B------:R-:W1:Y:S01]  /*2bd30*/  LDS R243, [R2+UR12+0xe100] ;  /* 0x00e1000c02f37984 */ /* 0x000e620008000800 */
[C---:B--2---:R-:W-:Y:S08]  /*2bd40*/  HMMA.1688.F32.TF32 R40, R232.reuse, R6, R40 ;  /* 0x00000006e828723c */ /* 0x044ff00000081028 */
[----:B---3--:R-:W-:Y:S11]  /*2bd50*/  HMMA.1688.F32.TF32 R44, R232, R10, R44 ;  /* 0x0000000ae82c723c */ /* 0x008ff6000008102c */
[----:B------:R-:W-:-:S08]  /*2bd60*/  MOV R21, R40 ;  /* 0x0000002800157202 */ /* 0x000fd00000000f00 */
[----:B------:R-:W-:Y:S01]  /*2bd70*/  IMAD.MOV.U32 R8, RZ, RZ, R47 ;  /* 0x000000ffff087224 */ /* 0x000fe200078e002f */
[----:B------:R-:W-:Y:S01]  /*2bd80*/  MOV R12, R45 ;  /* 0x0000002d000c7202 */ /* 0x000fe20000000f00 */
[----:B------:R-:W-:Y:S02]  /*2bd90*/  IMAD.MOV.U32 R9, RZ, RZ, R46 ;  /* 0x000000ffff097224 */ /* 0x000fe400078e002e */
[----:B------:R-:W-:Y:S01]  /*2bda0*/  IMAD.MOV.U32 R13, RZ, RZ, R44 ;  /* 0x000000ffff0d7224 */ /* 0x000fe200078e002c */
[----:B------:R-:W-:Y:S04]  /*2bdb0*/  STL [R1+0x25f4], R8 ;  /* 0x0025f40801007387 */ /* 0x000fe80000100800 */
[----:B------:R-:W-:Y:S04]  /*2bdc0*/  STL [R1+0x25f0], R9 ;  /* 0x0025f00901007387 */ /* 0x000fe80000100800 */
[----:B------:R-:W-:Y:S04]  /*2bdd0*/  STL [R1+0x25ec], R12 ;  /* 0x0025ec0c01007387 */ /* 0x000fe80000100800 */
[----:B------:R2:W-:Y:S01]  /*2bde0*/  STL [R1+0x25e8], R13 ;  /* 0x0025e80d01007387 */ /* 0x0005e20000100800 */
[----:B------:R-:W-:-:S03]  /*2bdf0*/  MOV R47, R3 ;  /* 0x00000003002f7202 */ /* 0x000fc60000000f00 */
[----:B------:R3:W-:Y:S04]  /*2be00*/  STL [R1+0x25f8], R21 ;  /* 0x0025f81501007387 */ /* 0x0007e80000100800 */
        /* <DEDUP_REMOVED lines=10> */
[----:B------:R-:W3:Y:S01]  /*2beb0*/  LDL.LU R54, [R1+0x248] ;  /* 0x0002480001367983 */ /* 0x000ee20000300800 */
[----:B--2---:R-:W-:-:S03]  /*2bec0*/  IMAD.MOV.U32 R55, RZ, RZ, R3 ;  /* 0x000000ffff377224 */ /* 0x004fc600078e0003 */
        /* <DEDUP_REMOVED lines=8> */
[----:B------:R-:W-:Y:S01]  /*2bf50*/  HMMA.1688.F32.TF32 R36, R232, R30, R36 ;  /* 0x0000001ee824723c */ /* 0x000fe20000081024 */
[----:B--2---:R-:W-:-:S02]  /*2bf60*/  MOV R67, R3 ;  /* 0x0000000300437202 */ /* 0x004fc40000000f00 */
        /* <DEDUP_REMOVED lines=17> */
[----:B------:R-:W1:Y:S04]  /*2c080*/  LDL.LU R92, [R1+0x3d0] ;  /* 0x0003d000015c7983 */ /* 0x000e680000300800 */
[----:B------:R-:W1:Y:S04]  /*2c090*/  LDL.LU R93, [R1+0x3d4] ;  /* 0x0003d400015d7983 */ /* 0x000e680000300800 */
[----:B------:R-:W1:Y:S04]  /*2c0a0*/  LDL.LU R94, [R1+0x3d8] ;  /* 0x0003d800015e7983 */ /* 0x000e680000300800 */
[----:B------:R-:W1:Y:S04]  /*2c0b0*/  LDL.LU R95, [R1+0x3dc] ;  /* 0x0003dc00015f7983 */ /* 0x000e680000300800 */
[----:B------:R-:W2:Y:S04]  /*2c0c0*/  LDL.LU R96, [R1+0x3e0] ;  /* 0x0003e00001607983 */ /* 0x000ea80000300800 */
[----:B------:R-:W2:Y:S04]  /*2c0d0*/  LDL.LU R97, [R1+0x3e4] ;  /* 0x0003e40001617983 */ /* 0x000ea80000300800 */
[----:B------:R-:W2:Y:S04]  /*2c0e0*/  LDL.LU R98, [R1+0x3e8] ;  /* 0x0003e80001627983 */ /* 0x000ea80000300800 */
[----:B------:R-:W2:Y:S01]  /*2c0f0*/  LDL.LU R99, [R1+0x3ec] ;  /* 0x0003ec0001637983 */ /* 0x000ea20000300800 */
[----:B------:R-:W-:-:S03]  /*2c100*/  IMAD.MOV.U32 R13, RZ, RZ, R36 ;  /* 0x000000ffff0d7224 */ /* 0x000fc600078e0024 */
[----:B------:R-:W2:Y:S01]  /*2c110*/  LDL.LU R88, [R1+0x3c0] ;  /* 0x0003c00001587983 */ /* 0x000ea20000300800 */
[----:B------:R-:W-:-:S03]  /*2c120*/  MOV R252, R37 ;  /* 0x0000002500fc7202 */ /* 0x000fc60000000f00 */
[----:B------:R-:W2:Y:S01]  /*2c130*/  LDL.LU R89, [R1+0x3c4] ;  /* 0x0003c40001597983 */ /* 0x000ea20000300800 */
[----:B------:R-:W-:-:S03]  /*2c140*/  IMAD.MOV.U32 R33, RZ, RZ, R38 ;  /* 0x000000ffff217224 */ /* 0x000fc600078e0026 */
[----:B------:R-:W2:Y:S01]  /*2c150*/  LDL.LU R90, [R1+0x3c8] ;  /* 0x0003c800015a7983 */ /* 0x000ea20000300800 */
[----:B------:R-:W-:-:S03]  /*2c160*/  IMAD.MOV.U32 R32, RZ, RZ, R39 ;  /* 0x000000ffff207224 */ /* 0x000fc600078e0027 */
        /* <DEDUP_REMOVED lines=24> */
[----:B------:R-:W-:-:S03]  /*2c2f0*/  IMAD.MOV.U32 R20, RZ, RZ, R41 ;  /* 0x000000ffff147224 */ /* 0x000fc600078e0029 */
[----:B------:R-:W2:Y:S01]  /*2c300*/  LDL.LU R127, [R1+0x48c] ;  /* 0x00048c00017f7983 */ /* 0x000ea20000300800 */
[----:B------:R-:W-:Y:S01]  /*2c310*/  IMAD.MOV.U32 R17, RZ, RZ, R42 ;  /* 0x000000ffff117224 */ /* 0x000fe200078e002a */
[----:B------:R-:W-:Y:S02]  /*2c320*/  MOV R16, R43 ;  /* 0x0000002b00107202 */ /* 0x000fe40000000f00 */
[----:B------:R-:W2:Y:S01]  /*2c330*/  LDL.LU R120, [R1+0x470] ;  /* 0x0004700001787983 */ /* 0x000ea20000300800 */
[----:B----4-:R-:W-:Y:S03]  /*2c340*/  HMMA.1688.F32.TF32 R40, R232, R34, R248 ;  /* 0x00000022e828723c */ /* 0x010fe600000810f8 */
        /* <DEDUP_REMOVED lines=15> */
[----:B---3--:R-:W-:-:S03]  /*2c440*/  IMAD.MOV.U32 R56, RZ, RZ, R14 ;  /* 0x000000ffff387224 */ /* 0x008fc600078e000e */
[----:B------:R-:W3:Y:S01]  /*2c450*/  LDL.LU R72, [R1+0x380] ;  /* 0x0003800001487983 */ /* 0x000ee20000300800 */
[----:B------:R-:W-:-:S03]  /*2c460*/  MOV R57, R26 ;  /* 0x0000001a00397202 */ /* 0x000fc60000000f00 */
[----:B------:R-:W3:Y:S01]  /*2c470*/  LDL.LU R73, [R1+0x384] ;  /* 0x0003840001497983 */ /* 0x000ee20000300800 */
[----:B------:R-:W-:-:S03]  /*2c480*/  IMAD.MOV.U32 R58, RZ, RZ, R27 ;  /* 0x000000ffff3a7224 */ /* 0x000fc600078e001b */
[----:B------:R-:W3:Y:S01]  /*2c490*/  LDL.LU R74, [R1+0x388] ;  /* 0x00038800014a7983 */ /* 0x000ee20000300800 */
[----:B------:R-:W-:Y:S01]  /*2c4a0*/  IMAD.MOV.U32 R29, RZ, RZ, R40 ;  /* 0x000000ffff1d7224 */ /* 0x000fe200078e0028 */
[----:B------:R-:W-:Y:S01]  /*2c4b0*/  MOV R40, R22 ;  /* 0x0000001600287202 */ /* 0x000fe20000000f00 */
[----:B------:R-:W-:Y:S02]  /*2c4c0*/  IMAD.MOV.U32 R59, RZ, RZ, R15 ;  /* 0x000000ffff3b7224 */ /* 0x000fe400078e000f */
[----:B------:R-:W-:Y:S02]  /*2c4d0*/  IMAD.MOV.U32 R28, RZ, RZ, R41 ;  /* 0x000000ffff1c7224 */ /* 0x000fe400078e0029 */
[----:B------:R-:W-:Y:S01]  /*2c4e0*/  IMAD.MOV.U32 R41, RZ, RZ, R23 ;  /* 0x000000ffff297224 */ /* 0x000fe200078e0017 */
[----:B------:R-:W-:Y:S01]  /*2c4f0*/  MOV R25, R42 ;  /* 0x0000002a00197202 */ /* 0x000fe20000000f00 */
[----:B--2---:R-:W-:Y:S02]  /*2c500*/  IMAD.MOV.U32 R75, RZ, RZ, R3 ;  /* 0x000000ffff4b7224 */ /* 0x004fe400078e0003 */
[----:B------:R-:W2:Y:S04]  /*2c510*/  LDL.LU R3, [R1+0x2820] ;  /* 0x0028200001037983 */ /* 0x000ea80000300800 */
[----:B------:R-:W2:Y:S04]  /*2c520*/  LDL.LU R14, [R1+0x281c] ;  /* 0x00281c00010e7983 */ /* 0x000ea80000300800 */
[----:B------:R-:W2:Y:S04]  /*2c530*/  LDL.LU R26, [R1+0x2818] ;  /* 0x00281800011a7983 */ /* 0x000ea80000300800 */
[----:B------:R-:W2:Y:S04]  /*2c540*/  LDL.LU R27, [R1+0x2814] ;  /* 0x00281400011b7983 */ /* 0x000ea80000300800 */
[----:B------:R-:W3:Y:S01]  /*2c550*/  LDL.LU R15, [R1+0x2810] ;  /* 0x00281000010f7983 */ /* 0x000ee20000300800 */
[----:B------:R-:W-:-:S03]  /*2c560*/  IMAD.MOV.U32 R24, RZ, RZ, R43 ;  /* 0x000000ffff187224 */ /* 0x000fc600078e002b */
[----:B------:R-:W3:Y:S01]  /*2c570*/  LDL.LU R22, [R1+0x280c] ;  /* 0x00280c0001167983 */ /* 0x000ee20000300800 */
[----:B------:R-:W-:-:S03]  /*2c580*/  IMAD.MOV.U32 R42, RZ, RZ, R18 ;  /* 0x000000ffff2a7224 */ /* 0x000fc600078e0012 */
[----:B------:R-:W3:Y:S01]  /*2c590*/  LDL.LU R23, [R1+0x2808] ;  /* 0x0028080001177983 */ /* 0x000ee20000300800 */
[----:B------:R-:W-:-:S03]  /*2c5a0*/  MOV R43, R19 ;  /* 0x00000013002b7202 */ /* 0x000fc60000000f00 */
[----:B------:R-:W3:Y:S04]  /*2c5b0*/  LDL.LU R18, [R1+0x2804] ;  /* 0x0028040001127983 */ /* 0x000ee80000300800 */
[----:B------:R-:W3:Y:S01]  /*2c5c0*/  LDL.LU R19, [R1+0x2800] ;  /* 0x0028000001137983 */ /* 0x000ee20000300800 */
[C---:B------:R-:W-:Y:S08]  /*2c5d0*/  HMMA.1688.F32.TF32 R100, R236.reuse, R30, R100 ;  /* 0x0000001eec64723c */ /* 0x040ff00000081064 */
[C---:B------:R-:W-:Y:S08]  /*2c5e0*/  HMMA.1688.F32.TF32 R104, R236.reuse, R34, R104 ;  /* 0x00000022ec68723c */ /* 0x040ff00000081068 */
[----:B----4-:R-:W-:Y:S08]  /*2c5f0*/  HMMA.1688.F32.TF32 R112, R236, R10, R112 ;  /* 0x0000000aec70723c */ /* 0x010ff00000081070 */
[C---:B--2---:R-:W-:Y:S08]  /*2c600*/  HMMA.1688.F32.TF32 R128, R232.reuse, R26, R128 ;  /* 0x0000001ae880723c */ /* 0x044ff00000081080 */
[C---:B---3--:R-:W-:Y:S08]  /*2c610*/  HMMA.1688.F32.TF32 R124, R232.reuse, R22, R124 ;  /* 0x00000016e87c723c */ /* 0x048ff0000008107c */
[----:B------:R-:W-:Y:S03]  /*2c620*/  HMMA.1688.F32.TF32 R120, R232, R18, R120 ;  /* 0x00000012e878723c */ /* 0x000fe60000081078 */
[----:B------:R-:W-:Y:S01]  /*2c630*/  MOV R9, R130 ;  /* 0x0000008200097202 */ /* 0x000fe20000000f00 */
[----:B------:R-:W-:-:S02]  /*2c640*/  IMAD.MOV.U32 R12, RZ, RZ, R131 ;  /* 0x000000ffff0c7224 */ /* 0x000fc400078e0083 */
[----:B------:R-:W-:Y:S01]  /*2c650*/  IMAD.MOV.U32 R21, RZ, RZ, R128 ;  /* 0x000000ffff157224 */ /* 0x000fe200078e0080 */
[----:B------:R-:W2:Y:S01]  /*2c660*/  LDL.LU.64 R130, [R1+0x27f8] ;  /* 0x0027f80001827983 */ /* 0x000ea20000300a00 */
[----:B------:R-:W-:Y:S01]  /*2c670*/  HMMA.1688.F32.TF32 R232, R232, R14, R116 ;  /* 0x0000000ee8e8723c */ /* 0x000fe20000081074 */
[----:B------:R-:W-:Y:S02]  /*2c680*/  IMAD.MOV.U32 R8, RZ, RZ, R129 ;  /* 0x000000ffff087224 */ /* 0x000fe400078e0081 */
[----:B------:R-:W2:Y:S04]  /*2c690*/  LDL.LU.64 R128, [R1+0x27f0] ;  /* 0x0027f00001807983 */ /* 0x000ea80000300a00 */
        /* <DEDUP_REMOVED lines=8> */
[----:B------:R-:W2:Y:S04]  /*2c720*/  LDL.LU.64 R118, [R1+0x27c8] ;  /* 0x0027c80001767983 */ /* 0x000ea80000300a00 */
[----:B------:R-:W2:Y:S04]  /*2c730*/  LDL.LU.64 R116, [R1+0x27c0] ;  /* 0x0027c00001747983 */ /* 0x000ea80000300a00 */
[----:B------:R1:W-:Y:S04]  /*2c740*/  STL.64 [R1+0x7d0], R232 ;  /* 0x0007d0e801007387 */ /* 0x0003e80000100a00 */
[----:B------:R1:W-:Y:S04]  /*2c750*/  STL.64 [R1+0x7d8], R234 ;  /* 0x0007d8ea01007387 */ /* 0x0003e80000100a00 */
[----:B-1----:R-:W2:Y:S04]  /*2c760*/  LDL.LU R232, [R1+0x3f0] ;  /* 0x0003f00001e87983 */ /* 0x002ea80000300800 */
[----:B------:R-:W2:Y:S04]  /*2c770*/  LDL.LU R233, [R1+0x3f4] ;  /* 0x0003f40001e97983 */ /* 0x000ea80000300800 */
[----:B------:R-:W2:Y:S01]  /*2c780*/  LDL.LU R234, [R1+0x3f8] ;  /* 0x0003f80001ea7983 */ /* 0x000ea20000300800 */
[C---:B------:R-:W-:Y:S01]  /*2c790*/  HMMA.1688.F32.TF32 R108, R236.reuse, R6, R108 ;  /* 0x00000006ec6c723c */ /* 0x040fe2000008106c */
[----:B------:R-:W-:Y:S01]  /*2c7a0*/  IMAD.MOV.U32 R235, RZ, RZ, R3 ;  /* 0x000000ffffeb7224 */ /* 0x000fe200078e0003 */
[----:B------:R-:W-:Y:S01]  /*2c7b0*/  MOV R3, R115 ;  /* 0x0000007300037202 */ /* 0x000fe20000000f00 */
[----:B------:R-:W-:Y:S05]  /*2c7c0*/  STL.64 [R1+0x7c0], R112 ;  /* 0x0007c07001007387 */ /* 0x000fea0000100a00 */
[C---:B------:R-:W-:Y:S01]  /*2c7d0*/  HMMA.1688.F32.TF32 R36, R236.reuse, R26, R36 ;  /* 0x0000001aec24723c */ /* 0x040fe20000081024 */
[----:B------:R1:W-:Y:S07]  /*2c7e0*/  STL [R1+0x7c8], R114 ;  /* 0x0007c87201007387 */ /* 0x0003ee0000100800 */
[-C--:B------:R-:W-:Y:S01]  /*2c7f0*/  HMMA.1688.F32.TF32 R248, R236, R22.reuse, R248 ;  /* 0x00000016ecf8723c */ /* 0x080fe200000810f8 */
        /* <DEDUP_REMOVED lines=22> */
[----:B------:R-:W-:Y:S08]  /*2c960*/  HMMA.1688.F32.TF32 R40, R244, R22, R40 ;  /* 0x00000016f428723c */ /* 0x000ff00000081028 */
[----:B--2---:R-:W-:-:S15]  /*2c970*/  HMMA.1688.F32.TF32 R232, R236, R18, R232 ;  /* 0x00000012ece8723c */ /* 0x004fde00000810e8 */
[----:B------:R-:W-:-:S04]  /*2c980*/  NOP ;  /* 0x0000000000007918 */ /* 0x000fc80000000000 */
[----:B------:R-:W-:Y:S04]  /*2c990*/  STL.64 [R1+0x760], R232 ;  /* 0x000760e801007387 */ /* 0x000fe80000100a00 */
[----:B------:R1:W-:Y:S02]  /*2c9a0*/  STL.64 [R1+0x768], R234 ;  /* 0x000768ea01007387 */ /* 0x0003e40000100a00 */
[----:B-1----:R-:W-:Y:S02]  /*2c9b0*/  HMMA.1688.F32.TF32 R232, R236, R14, R96 ;  /* 0x0000000eece8723c */ /* 0x002fe40000081060 */
[----:B------:R-:W-:Y:S04]  /*2c9c0*/  LDS R236, [R0+UR12+0xc300] ;  /* 0x00c3000c00ec7984 */ /* 0x000fe80008000800 */
[----:B------:R-:W-:Y:S02]  /*2c9d0*/  LDS R238, [R0+UR12+0xe300] ;  /* 0x00e3000c00ee7984 */ /* 0x000fe40008000800 */
[C---:B------:R-:W-:Y:S02]  /*2c9e0*/  HMMA.1688.F32.TF32 R96, R240.reuse, R10, R92 ;  /* 0x0000000af060723c */ /* 0x040fe4000008105c */
[----:B------:R-:W-:Y:S04]  /*2c9f0*/  LDS R237, [R2+UR12+0xc300] ;  /* 0x00c3000c02ed7984 */ /* 0x000fe80008000800 */
[----:B------:R-:W-:Y:S02]  /*2ca00*/  LDS R239, [R2+UR12+0xe300] ;  /* 0x00e3000c02ef7984 */ /* 0x000fe40008000800 */
[C---:B------:R-:W-:Y:S08]  /*2ca10*/  HMMA.1688.F32.TF32 R92, R240.reuse, R6, R88 ;  /* 0x00000006f05c723c */ /* 0x040ff00000081058 */
[C---:B------:R-:W-:Y:S08]  /*2ca20*/  HMMA.1688.F32.TF32 R88, R240.reuse, R34, R84 ;  /* 0x00000022f058723c */ /* 0x040ff00000081054 */
[C---:B------:R-:W-:Y:S08]  /*2ca30*/  HMMA.1688.F32.TF32 R84, R240.reuse, R30, R80 ;  /* 0x0000001ef054723c */ /* 0x040ff00000081050 */
[C---:B------:R-:W-:Y:S01]  /*2ca40*/  HMMA.1688.F32.TF32 R80, R240.reuse, R26, R76 ;  /* 0x0000001af050723c */ /* 0x040fe2000008104c */
[----:B------:R-:W-:Y:S07]  /*2ca50*/  STL.64 [R1+0x5d0], R232 ;  /* 0x0005d0e801007387 */ /* 0x000fee0000100a00 */
[C---:B------:R-:W-:Y:S01]  /*2ca60*/  HMMA.1688.F32.TF32 R76, R240.reuse, R22, R72 ;  /* 0x00000016f04c723c */ /* 0x040fe20000081048 */
[----:B------:R-:W-:Y:S04]  /*2ca70*/  STL.64 [R1+0x5d8], R234 ;  /* 0x0005d8ea01007387 */ /* 0x000fe80000100a00 */
[----:B------:R-:W-:Y:S03]  /*2ca80*/  LDS R232, [R0+UR12+0xc280] ;  /* 0x00c2800c00e87984 */ /* 0x000fe60008000800 */
[C---:B------:R-:W-:Y:S01]  /*2ca90*/  HMMA.1688.F32.TF32 R72, R240.reuse, R18, R68 ;  /* 0x00000012f048723c */ /* 0x040fe20000081044 */
[----:B------:R-:W-:Y:S04]  /*2caa0*/  STL.64 [R1+0x5c0], R96 ;  /* 0x0005c06001007387 */ /* 0x000fe80000100a00 */
[----:B------:R-:W-:Y:S03]  /*2cab0*/  LDS R234, [R0+UR12+0xe280] ;  /* 0x00e2800c00ea7984 */ /* 0x000fe60008000800 */
[----:B------:R-:W-:Y:S01]  /*2cac0*/  HMMA.1688.F32.TF32 R68, R240, R14, R64 ;  /* 0x0000000ef044723c */ /* 0x000fe20000081040 */
[----:B------:R-:W-:Y:S04]  /*2cad0*/  STL.64 [R1+0x5c8], R98 ;  /* 0x0005c86201007387 */ /* 0x000fe80000100a00 */
[----:B------:R-:W-:Y:S03]  /*2cae0*/  LDS R233, [R2+UR12+0xc280] ;  /* 0x00c2800c02e97984 */ /* 0x000fe60008000800 */
[C---:B------:R-:W-:Y:S01]  /*2caf0*/  HMMA.1688.F32.TF32 R64, R244.reuse, R10, R60 ;  /* 0x0000000af440723c */ /* 0x040fe2000008103c */
[----:B------:R-:W-:Y:S04]  /*2cb00*/  STL.64 [R1+0x5b0], R92 ;  /* 0x0005b05c01007387 */ /* 0x000fe80000100a00 */
[----:B------:R-:W1:Y:S03]  /*2cb10*/  LDS R235, [R2+UR12+0xe280] ;  /* 0x00e2800c02eb7984 */ /* 0x000e660008000800 */
[C---:B------:R-:W-:Y:S01]  /*2cb20*/  HMMA.1688.F32.TF32 R60, R244.reuse, R6, R56 ;  /* 0x00000006f43c723c */ /* 0x040fe20000081038 */
        /* <DEDUP_REMOVED lines=22> */
[----:B---3--:R-:W-:-:S03]  /*2cc90*/  IMAD.MOV.U32 R44, RZ, RZ, R39 ;  /* 0x000000ffff2c7224 */ /* 0x008fc600078e0027 */
[----:B------:R-:W-:Y:S04]  /*2cca0*/  STL.64 [R1+0x3c0], R52 ;  /* 0x0003c03401007387 */ /* 0x000fe80000100a00 */
[----:B------:R-:W-:Y:S04]  /*2ccb0*/  STL.64 [R1+0x3c8], R54 ;  /* 0x0003c83601007387 */ /* 0x000fe80000100a00 */
[----:B------:R2:W-:Y:S01]  /*2ccc0*/  STL.64 [R1+0x260], R48 ;  /* 0x0002603001007387 */ /* 0x0005e20000100a00 */
[----:B------:R-:W-:-:S03]  /*2ccd0*/  IMAD.MOV.U32 R45, RZ, RZ, R248 ;  /* 0x000000ffff2d7224 */ /* 0x000fc600078e00f8 */
[----:B------:R3:W-:Y:S01]  /*2cce0*/  STL.64 [R1+0x268], R50 ;  /* 0x0002683201007387 */ /* 0x0007e20000100a00 */
[----:B------:R-:W-:-:S03]  /*2ccf0*/  MOV R46, R37 ;  /* 0x00000025002e7202 */ /* 0x000fc60000000f00 */
[----:B------:R-:W4:Y:S01]  /*2cd00*/  LDL.LU R39, [R1+0x2758] ;  /* 0x0027580001277983 */ /* 0x000f220000300800 */
[----:B------:R-:W-:-:S03]  /*2cd10*/  IMAD.MOV.U32 R47, RZ, RZ, R38 ;  /* 0x000000ffff2f7224 */ /* 0x000fc600078e0026 */
[----:B------:R1:W-:Y:S04]  /*2cd20*/  STL.64 [R1+0x240], R40 ;  /* 0x0002402801007387 */ /* 0x0003e80000100a00 */
[----:B------:R1:W-:Y:S04]  /*2cd30*/  STL.64 [R1+0x248], R42 ;  /* 0x0002482a01007387 */ /* 0x0003e80000100a00 */
[----:B------:R-:W4:Y:S01]  /*2cd40*/  LDL.LU R248, [R1+0x2754] ;  /* 0x0027540001f87983 */ /* 0x000f220000300800 */
[----:B--2---:R-:W-:-:S03]  /*2cd50*/  IMAD.MOV.U32 R48, RZ, RZ, R251 ;  /* 0x000000ffff307224 */ /* 0x004fc600078e00fb */
[----:B------:R-:W2:Y:S01]  /*2cd60*/  LDL.LU R37, [R1+0x2750] ;  /* 0x0027500001257983 */ /* 0x000ea20000300800 */
[----:B------:R-:W-:-:S03]  /*2cd70*/  MOV R49, R250 ;  /* 0x000000fa00317202 */ /* 0x000fc60000000f00 */
[----:B------:R-:W2:Y:S01]  /*2cd80*/  LDL.LU R38, [R1+0x274c] ;  /* 0x00274c0001267983 */ /* 0x000ea20000300800 */
[----:B---3--:R-:W-:-:S03]  /*2cd90*/  IMAD.MOV.U32 R50, RZ, RZ, R249 ;  /* 0x000000ffff327224 */ /* 0x008fc600078e00f9 */
[----:B------:R-:W3:Y:S01]  /*2cda0*/  LDL.LU R251, [R1+0x2748] ;  /* 0x0027480001fb7983 */ /* 0x000ee20000300800 */
[----:B------:R-:W-:-:S03]  /*2cdb0*/  IMAD.MOV.U32 R51, RZ, RZ, R36 ;  /* 0x000000ffff337224 */ /* 0x000fc600078e0024 */
[----:B------:R-:W3:Y:S04]  /*2cdc0*/  LDL.LU R250, [R1+0x2744] ;  /* 0x0027440001fa7983 */ /* 0x000ee80000300800 */
[----:B------:R-:W3:Y:S04]  /*2cdd0*/  LDL.LU R249, [R1+0x2740] ;  /* 0x0027400001f97983 */ /* 0x000ee80000300800 */
[----:B------:R-:W3:Y:S04]  /*2cde0*/  LDL.LU R36, [R1+0x273c] ;  /* 0x00273c0001247983 */ /* 0x000ee80000300800 */
[----:B------:R-:W-:Y:S04]  /*2cdf0*/  LDS R240, [R0+UR12+0xc380] ;  /* 0x00c3800c00f07984 */ /* 0x000fe80008000800 */
[----:B------:R-:W-:Y:S04]  /*2ce00*/  LDS R242, [R0+UR12+0xe380] ;  /* 0x00e3800c00f27984 */ /* 0x000fe80008000800 */
[----:B------:R-:W-:Y:S04]  /*2ce10*/  LDS R241, [R2+UR12+0xc380] ;  /* 0x00c3800c02f17984 */ /* 0x000fe80008000800 */
[----:B------:R-:W-:Y:S01]  /*2ce20*/  LDS R243, [R2+UR12+0xe380] ;  /* 0x00e3800c02f37984 */ /* 0x000fe20008000800 */
[----:B----4-:R-:W-:Y:S01]  /*2ce30*/  MOV R55, R39 ;  /* 0x0000002700377202 */ /* 0x010fe20000000f00 */
[----:B------:R-:W-:Y:S01]  /*2ce40*/  IMAD.MOV.U32 R54, RZ, RZ, R248 ;  /* 0x000000ffff367224 */ /* 0x000fe200078e00f8 */
[----:B--2---:R-:W-:-:S02]  /*2ce50*/  MOV R52, R37 ;  /* 0x0000002500347202 */ /* 0x004fc40000000f00 */
[----:B------:R-:W2:Y:S01]  /*2ce60*/  LDL.LU R37, [R1+0x2738] ;  /* 0x0027380001257983 */ /* 0x000ea20000300800 */
[----:B------:R-:W-:-:S03]  /*2ce70*/  IMAD.MOV.U32 R53, RZ, RZ, R38 ;  /* 0x000000ffff357224 */ /* 0x000fc600078e0026 */
[----:B------:R-:W4:Y:S04]  /*2ce80*/  LDL.LU R38, [R1+0x2734] ;  /* 0x0027340001267983 */ /* 0x000f280000300800 */
[----:B------:R-:W4:Y:S04]  /*2ce90*/  LDL.LU R248, [R1+0x2730] ;  /* 0x0027300001f87983 */ /* 0x000f280000300800 */
[----:B------:R-:W4:Y:S04]  /*2cea0*/  LDL.LU R39, [R1+0x272c] ;  /* 0x00272c0001277983 */ /* 0x000f280000300800 */
[----:B------:R-:W4:Y:S01]  /*2ceb0*/  LDL.LU R60, [R1+0x1b0] ;  /* 0x0001b000013c7983 */ /* 0x000f220000300800 */
[----:B---3--:R-:W-:-:S03]  /*2cec0*/  IMAD.MOV.U32 R63, RZ, RZ, R36 ;  /* 0x000000ffff3f7224 */ /* 0x008fc600078e0024 */
[----:B------:R-:W3:Y:S04]  /*2ced0*/  LDL.LU R61, [R1+0x1b4] ;  /* 0x0001b400013d7983 */ /* 0x000ee80000300800 */
[----:B------:R-:W3:Y:S04]  /*2cee0*/  LDL.LU R62, [R1+0x1b8] ;  /* 0x0001b800013e7983 */ /* 0x000ee80000300800 */
[----:B------:R-:W3:Y:S01]  /*2cef0*/  LDL.LU R36, [R1+0x2728] ;  /* 0x0027280001247983 */ /* 0x000ee20000300800 */
[----:B--2---:R-:W-:Y:S02]  /*2cf00*/  IMAD.MOV.U32 R67, RZ, RZ, R37 ;  /* 0x000000ffff437224 */ /* 0x004fe400078e0025 */
[----:B----4-:R-:W-:-:S02]  /*2cf10*/  IMAD.MOV.U32 R66, RZ, RZ, R38 ;  /* 0x000000ffff427224 */ /* 0x010fc400078e0026 */
[----:B------:R-:W-:Y:S02]  /*2cf20*/  IMAD.MOV.U32 R64, RZ, RZ, R248 ;  /* 0x000000ffff407224 */ /* 0x000fe400078e00f8 */
[----:B------:R-:W2:Y:S01]  /*2cf30*/  LDL.LU R248, [R1+0x2724] ;  /* 0x0027240001f87983 */ /* 0x000ea20000300800 */
[----:B------:R-:W-:-:S03]  /*2cf40*/  MOV R65, R39 ;  /* 0x0000002700417202 */ /* 0x000fc60000000f00 */
[----:B------:R-:W4:Y:S04]  /*2cf50*/  LDL.LU R39, [R1+0x2720] ;  /* 0x0027200001277983 */ /* 0x000f280000300800 */
[----:B------:R-:W2:Y:S04]  /*2cf60*/  LDL.LU R38, [R1+0x271c] ;  /* 0x00271c0001267983 */ /* 0x000ea80000300800 */
[----:B------:R-:W2:Y:S04]  /*2cf70*/  LDL.LU R37, [R1+0x2718] ;  /* 0x0027180001257983 */ /* 0x000ea80000300800 */
[----:B------:R-:W2:Y:S01]  /*2cf80*/  LDL.LU R68, [R1+0x1d0] ;  /* 0x0001d00001447983 */ /* 0x000ea20000300800 */
[----:B---3--:R-:W-:-:S03]  /*2cf90*/  MOV R69, R36 ;  /* 0x0000002400457202 */ /* 0x008fc60000000f00 */
[----:B------:R-:W3:Y:S04]  /*2cfa0*/  LDL.LU R36, [R1+0x2714] ;  /* 0x0027140001247983 */ /* 0x000ee80000300800 */
[----:B------:R-:W2:Y:S04]  /*2cfb0*/  LDL.LU R70, [R1+0x1d8] ;  /* 0x0001d80001467983 */ /* 0x000ea80000300800 */
[----:B------:R-:W2:Y:S04]  /*2cfc0*/  LDL.LU R71, [R1+0x1dc] ;  /* 0x0001dc0001477983 */ /* 0x000ea80000300800 */
[----:B------:R-:W2:Y:S04]  /*2cfd0*/  LDL.LU R76, [R1+0x1f0] ;  /* 0x0001f000014c7983 */ /* 0x000ea80000300800 */
[----:B------:R-:W2:Y:S04]  /*2cfe0*/  LDL.LU R77, [R1+0x1f4] ;  /* 0x0001f400014d7983 */ /* 0x000ea80000300800 */
[----:B------:R-:W2:Y:S01]  /*2cff0*/  LDL.LU R78, [R1+0x1f8] ;  /* 0x0001f800014e7983 */ /* 0x000ea20000300800 */
[----:B---3--:R-:W-:-:S03]  /*2d000*/  IMAD.MOV.U32 R79, RZ, RZ, R36 ;  /* 0x000000ffff4f7224 */ /* 0x008fc600078e0024 */
        /* <DEDUP_REMOVED lines=8> */
[----:B--2---:R-:W-:Y:S01]  /*2d090*/  MOV R72, R37 ;  /* 0x0000002500487202 */ /* 0x004fe20000000f00 */
[----:B------:R-:W-:-:S02]  /*2d0a0*/  IMAD.MOV.U32 R73, RZ, RZ, R38 ;  /* 0x000000ffff497224 */ /* 0x000fc400078e0026 */
[----:B----4-:R-:W-:Y:S01]  /*2d0b0*/  IMAD.MOV.U32 R74, RZ, RZ, R39 ;  /* 0x000000ffff4a7224 */ /* 0x010fe200078e0027 */
[----:B------:R-:W-:Y:S01]  /*2d0c0*/  MOV R75, R248 ;  /* 0x000000f8004b7202 */ /* 0x000fe20000000f00 */
[----:B------:R-:W-:Y:S01]  /*2d0d0*/  IMAD.MOV.U32 R56, RZ, RZ, R249 ;  /* 0x000000ffff387224 */ /* 0x000fe200078e00f9 */
[----:B------:R-:W-:Y:S01]  /*2d0e0*/  MOV R58, R251 ;  /* 0x000000fb003a7202 */ /* 0x000fe20000000f00 */
[----:B------:R-:W-:Y:S02]  /*2d0f0*/  IMAD.MOV.U32 R57, RZ, RZ, R250 ;  /* 0x000000ffff397224 */ /* 0x000fe400078e00fa */
[----:B---3--:R-:W-:Y:S02]  /*2d100*/  IMAD.MOV.U32 R87, RZ, RZ, R36 ;  /* 0x000000ffff577224 */ /* 0x008fe400078e0024 */
[----:B------:R-:W2:Y:S04]  /*2d110*/  LDL.LU R36, [R1+0x270c] ;  /* 0x00270c0001247983 */ /* 0x000ea80000300800 */
[----:B------:R-:W3:Y:S04]  /*2d120*/  LDL.LU R88, [R1+0x220] ;  /* 0x0002200001587983 */ /* 0x000ee80000300800 */
[----:B------:R-:W3:Y:S04]  /*2d130*/  LDL.LU R89, [R1+0x224] ;  /* 0x0002240001597983 */ /* 0x000ee80000300800 */
[----:B------:R-:W3:Y:S04]  /*2d140*/  LDL.LU R90, [R1+0x228] ;  /* 0x00022800015a7983 */ /* 0x000ee80000300800 */
[----:B------:R-:W3:Y:S04]  /*2d150*/  LDL.LU R91, [R1+0x22c] ;  /* 0x00022c00015b7983 */ /* 0x000ee80000300800 */
[----:B------:R-:W2:Y:S04]  /*2d160*/  LDL.LU R37, [R1+0x2708] ;  /* 0x0027080001257983 */ /* 0x000ea80000300800 */
[----:B------:R-:W2:Y:S04]  /*2d170*/  LDL.LU R38, [R1+0x2704] ;  /* 0x0027040001267983 */ /* 0x000ea80000300800 */
[----:B------:R-:W2:Y:S04]  /*2d180*/  LDL.LU R39, [R1+0x2700] ;  /* 0x0027000001277983 */ /* 0x000ea80000300800 */
[----:B------:R-:W4:Y:S04]  /*2d190*/  LDL.LU R248, [R1+0x26fc] ;  /* 0x0026fc0001f87983 */ /* 0x000f280000300800 */
[----:B------:R-:W4:Y:S04]  /*2d1a0*/  LDL.LU R249, [R1+0x26f8] ;  /* 0x0026f80001f97983 */ /* 0x000f280000300800 */
[----:B------:R-:W4:Y:S04]  /*2d1b0*/  LDL.LU R250, [R1+0x26f4] ;  /* 0x0026f40001fa7983 */ /* 0x000f280000300800 */
[----:B------:R-:W4:Y:S04]  /*2d1c0*/  LDL.LU R251, [R1+0x26f0] ;  /* 0x0026f00001fb7983 */ /* 0x000f280000300800 */
[----:B------:R-:W3:Y:S04]  /*2d1d0*/  LDL.LU R59, [R1+0x1ac] ;  /* 0x0001ac00013b7983 */ /* 0x000ee80000300800 */
[----:B-1----:R-:W3:Y:S04]  /*2d1e0*/  LDL.LU R40, [R1+0x160] ;  /* 0x0001600001287983 */ /* 0x002ee80000300800 */
[----:B------:R-:W3:Y:S04]  /*2d1f0*/  LDL.LU R41, [R1+0x164] ;  /* 0x0001640001297983 */ /* 0x000ee80000300800 */
[----:B------:R-:W3:Y:S04]  /*2d200*/  LDL.LU R42, [R1+0x168] ;  /* 0x00016800012a7983 */ /* 0x000ee80000300800 */
[----:B------:R-:W3:Y:S01]  /*2d210*/  LDL.LU R43, [R1+0x16c] ;  /* 0x00016c00012b7983 */ /* 0x000ee20000300800 */
[C---:B------:R-:W-:Y:S08]  /*2d220*/  HMMA.1688.F32.TF32 R48, R232.reuse, R34, R48 ;  /* 0x00000022e830723c */ /* 0x040ff00000081030 */
[----:B------:R-:W-:Y:S08]  /*2d230*/  HMMA.1688.F32.TF32 R44, R232, R30, R44 ;  /* 0x0000001ee82c723c */ /* 0x000ff0000008102c */
[C---:B--2---:R-:W-:Y:S01]  /*2d240*/  HMMA.1688.F32.TF32 R92, R244.reuse, R14, R36 ;  /* 0x0000000ef45c723c */ /* 0x044fe20000081024 */
[----:B------:R-:W-:Y:S04]  /*2d250*/  LDS R36, [R0+UR12+0xc200] ;  /* 0x00c2000c00247984 */ /* 0x000fe80008000800 */
[----:B------:R-:W-:Y:S04]  /*2d260*/  LDS R38, [R0+UR12+0xe200] ;  /* 0x00e2000c00267984 */ /* 0x000fe80008000800 */
[----:B------:R-:W-:Y:S04]  /*2d270*/  LDS R37, [R2+UR12+0xc200] ;  /* 0x00c2000c02257984 */ /* 0x000fe80008000800 */
[----:B------:R-:W1:Y:S01]  /*2d280*/  LDS R39, [R2+UR12+0xe200] ;  /* 0x00e2000c02277984 */ /* 0x000e620008000800 */
[----:B----4-:R-:W-:Y:S08]  /*2d290*/  HMMA.1688.F32.TF32 R96, R244, R18, R248 ;  /* 0x00000012f460723c */ /* 0x010ff000000810f8 */
[-C--:B---3--:R-:W-:Y:S11]  /*2d2a0*/  HMMA.1688.F32.TF32 R56, R232, R10.reuse, R56 ;  /* 0x0000000ae838723c */ /* 0x088ff60000081038 */
[----:B------:R-:W-:Y:S01]  /*2d2b0*/  STL.64 [R1+0x10], R96 ;  /* 0x0000106001007387 */ /* 0x000fe20000100a00 */
[C---:B-1----:R-:W-:Y:S08]  /*2d2c0*/  HMMA.1688.F32.TF32 R88, R36.reuse, R10, R88 ;  /* 0x0000000a2458723c */ /* 0x042ff00000081058 */
[C---:B------:R-:W-:Y:S08]  /*2d2d0*/  HMMA.1688.F32.TF32 R84, R36.reuse, R6, R84 ;  /* 0x000000062454723c */ /* 0x040ff00000081054 */
[C---:B------:R-:W-:Y:S08]  /*2d2e0*/  HMMA.1688.F32.TF32 R80, R36.reuse, R34, R80 ;  /* 0x000000222450723c */ /* 0x040ff00000081050 */
[C---:B------:R-:W-:Y:S08]  /*2d2f0*/  HMMA.1688.F32.TF32 R76, R36.reuse, R30, R76 ;  /* 0x0000001e244c723c */ /* 0x040ff0000008104c */
[C---:B------:R-:W-:Y:S01]  /*2d300*/  HMMA.1688.F32.TF32 R72, R36.reuse, R26, R72 ;  /* 0x0000001a2448723c */ /* 0x040fe20000081048 */
[----:B------:R-:W-:Y:S07]  /*2d310*/  STL.64 [R1+0x18], R98 ;  /* 0x0000186201007387 */ /* 0x000fee0000100a00 */
[C---:B------:R-:W-:Y:S01]  /*2d320*/  HMMA.1688.F32.TF32 R68, R36.reuse, R22, R68 ;  /* 0x000000162444723c */ /* 0x040fe20000081044 */
[----:B------:R-:W-:Y:S07]  /*2d330*/  STL.64 [R1+0x230], R92 ;  /* 0x0002305c01007387 */ /* 0x000fee0000100a00 */
[C---:B------:R-:W-:Y:S01]  /*2d340*/  HMMA.1688.F32.TF32 R64, R36.reuse, R18, R64 ;  /* 0x000000122440723c */ /* 0x040fe20000081040 */
[----:B------:R-:W-:Y:S07]  /*2d350*/  STL.64 [R1+0x238], R94 ;  /* 0x0002385e01007387 */ /* 0x000fee0000100a00 */
[----:B------:R-:W-:Y:S01]  /*2d360*/  HMMA.1688.F32.TF32 R60, R36, R14, R60 ;  /* 0x0000000e243c723c */ /* 0x000fe2000008103c */
[----:B------:R-:W-:Y:S04]  /*2d370*/  STL.64 [R1+0x920], R88 ;  /* 0x0009205801007387 */ /* 0x000fe80000100a00 */
[----:B------:R-:W-:Y:S03]  /*2d380*/  STL.64 [R1+0x928], R90 ;  /* 0x0009285a01007387 */ /* 0x000fe60000100a00 */
        /* <DEDUP_REMOVED lines=18> */
[----:B------:R1:W-:Y:S02]  /*2d4b0*/  STL.64 [R1+0x738], R38 ;  /* 0x0007382601007387 */ /* 0x0003e40000100a00 */
[C---:B-1----:R-:W-:Y:S02]  /*2d4c0*/  HMMA.1688.F32.TF32 R36, R232.reuse, R26, R40 ;  /* 0x0000001ae824723c */ /* 0x042fe40000081028 */
[----:B------:R1:W-:Y:S04]  /*2d4d0*/  STL.64 [R1+0x720], R48 ;  /* 0x0007203001007387 */ /* 0x0003e80000100a00 */
[----:B------:R2:W-:Y:S04]  /*2d4e0*/  STL.64 [R1+0x728], R50 ;  /* 0x0007283201007387 */ /* 0x0005e80000100a00 */
[----:B-1----:R-:W3:Y:S04]  /*2d4f0*/  LDL.LU R48, [R1+0x80] ;  /* 0x0000800001307983 */ /* 0x002ee80000300800 */
[----:B------:R-:W-:Y:S04]  /*2d500*/  STL.64 [R1+0x710], R44 ;  /* 0x0007102c01007387 */ /* 0x000fe80000100a00 */
[----:B------:R-:W-:Y:S04]  /*2d510*/  STL.64 [R1+0x718], R46 ;  /* 0x0007182e01007387 */ /* 0x000fe80000100a00 */
[----:B------:R1:W-:Y:S04]  /*2d520*/  STL.64 [R1+0x700], R36 ;  /* 0x0007002401007387 */ /* 0x0003e80000100a00 */
[----:B------:R4:W-:Y:S04]  /*2d530*/  STL.64 [R1+0x708], R38 ;  /* 0x0007082601007387 */ /* 0x0009e80000100a00 */
[----:B------:R-:W3:Y:S04]  /*2d540*/  LDL.LU R49, [R1+0x84] ;  /* 0x0000840001317983 */ /* 0x000ee80000300800 */
[----:B--2---:R-:W3:Y:S04]  /*2d550*/  LDL.LU R50, [R1+0x88] ;  /* 0x0000880001327983 */ /* 0x004ee80000300800 */
[----:B------:R-:W3:Y:S04]  /*2d560*/  LDL.LU R51, [R1+0x8c] ;  /* 0x00008c0001337983 */ /* 0x000ee80000300800 */
        /* <DEDUP_REMOVED lines=8> */
[----:B-1----:R-:W2:Y:S04]  /*2d5f0*/  LDL.LU R36, [R1+0xc0] ;  /* 0x0000c00001247983 */ /* 0x002ea80000300800 */
        /* <DEDUP_REMOVED lines=61> */
[----:B----4-:R-:W-:Y:S11]  /*2d9d0*/  HMMA.1688.F32.TF32 R232, R232, R14, R88 ;  /* 0x0000000ee8e8723c */ /* 0x010ff60000081058 */
[----:B------:R-:W-:Y:S04]  /*2d9e0*/  STL.64 [R1+0x6f0], R96 ;  /* 0x0006f06001007387 */ /* 0x000fe80000100a00 */
[----:B------:R1:W-:Y:S04]  /*2d9f0*/  STL.64 [R1+0x6f8], R98 ;  /* 0x0006f86201007387 */ /* 0x0003e80000100a00 */
[----:B-1----:R-:W2:Y:S04]  /*2da00*/  LDL.LU.64 R98, [R1+0x26e8] ;  /* 0x0026e80001627983 */ /* 0x002ea80000300a00 */
[----:B------:R-:W2:Y:S04]  /*2da10*/  LDL.LU.64 R96, [R1+0x26e0] ;  /* 0x0026e00001607983 */ /* 0x000ea80000300a00 */
[----:B------:R-:W-:Y:S04]  /*2da20*/  STL.64 [R1+0x6e0], R92 ;  /* 0x0006e05c01007387 */ /* 0x000fe80000100a00 */
[----:B------:R1:W-:Y:S04]  /*2da30*/  STL.64 [R1+0x6e8], R94 ;  /* 0x0006e85e01007387 */ /* 0x0003e80000100a00 */
[----:B-1----:R-:W3:Y:S04]  /*2da40*/  LDL.LU.64 R94, [R1+0x26d8] ;  /* 0x0026d800015e7983 */ /* 0x002ee80000300a00 */
[----:B------:R-:W3:Y:S04]  /*2da50*/  LDL.LU.64 R92, [R1+0x26d0] ;  /* 0x0026d000015c7983 */ /* 0x000ee80000300a00 */
[----:B------:R-:W4:Y:S04]  /*2da60*/  LDL.LU.64 R90, [R1+0x26c8] ;  /* 0x0026c800015a7983 */ /* 0x000f280000300a00 */
[----:B------:R-:W4:Y:S04]  /*2da70*/  LDL.LU.64 R88, [R1+0x26c0] ;  /* 0x0026c00001587983 */ /* 0x000f280000300a00 */
        /* <DEDUP_REMOVED lines=31> */
[----:B--2---:R-:W-:-:S15]  /*2dc70*/  HMMA.1688.F32.TF32 R232, R236, R22, R232 ;  /* 0x00000016ece8723c */ /* 0x004fde00000810e8 */
[----:B------:R-:W-:-:S04]  /*2dc80*/  NOP ;  /* 0x0000000000007918 */ /* 0x000fc80000000000 */
[----:B------:R-:W-:Y:S04]  /*2dc90*/  STL.64 [R1+0x470], R232 ;  /* 0x000470e801007387 */ /* 0x000fe80000100a00 */
[----:B------:R1:W-:Y:S02]  /*2dca0*/  STL.64 [R1+0x478], R234 ;  /* 0x000478ea01007387 */ /* 0x0003e40000100a00 */
[C---:B-1----:R-:W-:Y:S08]  /*2dcb0*/  HMMA.1688.F32.TF32 R232, R236.reuse, R18, R36 ;  /* 0x00000012ece8723c */ /* 0x042ff00000081024 */
[----:B------:R-:W-:Y:S08]  /*2dcc0*/  HMMA.1688.F32.TF32 R236, R236, R14, R244 ;  /* 0x0000000eecec723c */ /* 0x000ff000000810f4 */
[C---:B------:R-:W-:Y:S03]  /*2dcd0*/  HMMA.1688.F32.TF32 R36, R240.reuse, R10, R248 ;  /* 0x0000000af024723c */ /* 0x040fe600000810f8 */
[----:B------:R-:W-:Y:S04]  /*2dce0*/  STL.64 [R1+0x460], R232 ;  /* 0x000460e801007387 */ /* 0x000fe80000100a00 */
[----:B------:R1:W-:Y:S04]  /*2dcf0*/  STL.64 [R1+0x468], R234 ;  /* 0x000468ea01007387 */ /* 0x0003e80000100a00 */
[----:B------:R-:W-:Y:S04]  /*2dd00*/  STL.64 [R1+0x3b0], R236 ;  /* 0x0003b0ec01007387 */ /* 0x000fe80000100a00 */
[----:B------:R-:W-:Y:S01]  /*2dd10*/  STL.64 [R1+0x3b8], R238 ;  /* 0x0003b8ee01007387 */ /* 0x000fe20000100a00 */
[C---:B-1----:R-:W-:Y:S03]  /*2dd20*/  HMMA.1688.F32.TF32 R232, R240.reuse, R6, R52 ;  /* 0x00000006f0e8723c */ /* 0x042fe60000081034 */
[----:B------:R-:W-:Y:S04]  /*2dd30*/  STL.64 [R1+0x3a0], R36 ;  /* 0x0003a02401007387 */ /* 0x000fe80000100a00 */
[----:B------:R1:W-:Y:S01]  /*2dd40*/  STL.64 [R1+0x3a8], R38 ;  /* 0x0003a82601007387 */ /* 0x0003e20000100a00 */
[C---:B------:R-:W-:Y:S03]  /*2dd50*/  HMMA.1688.F32.TF32 R52, R240.reuse, R34, R48 ;  /* 0x00000022f034723c */ /* 0x040fe60000081030 */
[----:B------:R-:W-:Y:S04]  /*2dd60*/  LDS R236, [R0+UR12+0xc500] ;  /* 0x00c5000c00ec7984 */ /* 0x000fe80008000800 */
[----:B------:R-:W-:Y:S01]  /*2dd70*/  LDS R238, [R0+UR12+0xe500] ;  /* 0x00e5000c00ee7984 */ /* 0x000fe20008000800 */
[C---:B-1----:R-:W-:Y:S03]  /*2dd80*/  HMMA.1688.F32.TF32 R36, R240.reuse, R30, R44 ;  /* 0x0000001ef024723c */ /* 0x042fe6000008102c */
[----:B------:R-:W-:Y:S04]  /*2dd90*/  LDS R237, [R2+UR12+0xc500] ;  /* 0x00c5000c02ed7984 */ /* 0x000fe80008000800 */
[----:B------:R-:W-:Y:S04]  /*2dda0*/  STL.64 [R1+0x390], R232 ;  /* 0x000390e801007387 */ /* 0x000fe80000100a00 */
[----:B------:R-:W-:Y:S04]  /*2ddb0*/  STL.64 [R1+0x398], R234 ;  /* 0x000398ea01007387 */ /* 0x000fe80000100a00 */
[----:B------:R-:W2:Y:S04]  /*2ddc0*/  LDL.LU R48, [R1+0x340] ;  /* 0x0003400001307983 */ /* 0x000ea80000300800 */
[----:B------:R1:W-:Y:S04]  /*2ddd0*/  STL.64 [R1+0x380], R52 ;  /* 0x0003803401007387 */ /* 0x0003e80000100a00 */
[----:B------:R1:W-:Y:S04]  /*2dde0*/  STL.64 [R1+0x388], R54 ;  /* 0x0003883601007387 */ /* 0x0003e80000100a00 */
[----:B------:R-:W-:Y:S04]  /*2ddf0*/  STL.64 [R1+0x370], R36 ;  /* 0x0003702401007387 */ /* 0x000fe80000100a00 */
[----:B------:R1:W-:Y:S04]  /*2de00*/  STL.64 [R1+0x378], R38 ;  /* 0x0003782601007387 */ /* 0x0003e80000100a00 */
[----:B------:R-:W2:Y:S04]  /*2de10*/  LDL.LU R49, [R1+0x344] ;  /* 0x0003440001317983 */ /* 0x000ea80000300800 */
[----:B------:R-:W2:Y:S04]  /*2de20*/  LDL.LU R50, [R1+0x348] ;  /* 0x0003480001327983 */ /* 0x000ea80000300800 */
[----:B------:R-:W2:Y:S04]  /*2de30*/  LDL.LU R51, [R1+0x34c] ;  /* 0x00034c0001337983 */ /* 0x000ea80000300800 */
[----:B-1----:R-:W3:Y:S04]  /*2de40*/  LDL.LU R52, [R1+0x350] ;  /* 0x0003500001347983 */ /* 0x002ee80000300800 */
[----:B------:R-:W3:Y:S04]  /*2de50*/  LDL.LU R53, [R1+0x354] ;  /* 0x0003540001357983 */ /* 0x000ee80000300800 */
[----:B------:R-:W3:Y:S04]  /*2de60*/  LDL.LU R54, [R1+0x358] ;  /* 0x0003580001367983 */ /* 0x000ee80000300800 */
[----:B------:R-:W3:Y:S04]  /*2de70*/  LDL.LU R55, [R1+0x35c] ;  /* 0x00035c0001377983 */ /* 0x000ee80000300800 */
[----:B------:R-:W4:Y:S04]  /*2de80*/  LDL.LU R44, [R1+0x330] ;  /* 0x00033000012c7983 */ /* 0x000f280000300800 */
[----:B------:R-:W4:Y:S04]  /*2de90*/  LDL.LU R45, [R1+0x334] ;  /* 0x00033400012d7983 */ /* 0x000f280000300800 */
[----:B------:R-:W4:Y:S04]  /*2dea0*/  LDL.LU R46, [R1+0x338] ;  /* 0x00033800012e7983 */ /* 0x000f280000300800 */
[----:B------:R-:W4:Y:S01]  /*2deb0*/  LDL.LU R47, [R1+0x33c] ;  /* 0x00033c00012f7983 */ /* 0x000f220000300800 */
[C---:B------:R-:W-:Y:S03]  /*2dec0*/  HMMA.1688.F32.TF32 R64, R240.reuse, R26, R64 ;  /* 0x0000001af040723c */ /* 0x040fe60000081040 */
[----:B------:R-:W-:Y:S04]  /*2ded0*/  LDS R232, [R0+UR12+0xc480] ;  /* 0x00c4800c00e87984 */ /* 0x000fe80008000800 */
[----:B------:R-:W-:Y:S01]  /*2dee0*/  LDS R234, [R0+UR12+0xe480] ;  /* 0x00e4800c00ea7984 */ /* 0x000fe20008000800 */
[C---:B------:R-:W-:Y:S03]  /*2def0*/  HMMA.1688.F32.TF32 R60, R240.reuse, R22, R60 ;  /* 0x00000016f03c723c */ /* 0x040fe6000008103c */
[----:B------:R-:W-:Y:S04]  /*2df00*/  LDS R233, [R2+UR12+0xc480] ;  /* 0x00c4800c02e97984 */ /* 0x000fe80008000800 */
[----:B------:R-:W-:Y:S01]  /*2df10*/  LDS R235, [R2+UR12+0xe480] ;  /* 0x00e4800c02eb7984 */ /* 0x000fe20008000800 */
[C---:B------:R-:W-:Y:S03]  /*2df20*/  HMMA.1688.F32.TF32 R36, R240.reuse, R18, R56 ;  /* 0x00000012f024723c */ /* 0x040fe60000081038 */
[----:B------:R-:W-:Y:S04]  /*2df30*/  STL.64 [R1+0x360], R64 ;  /* 0x0003604001007387 */ /* 0x000fe80000100a00 */
[----:B------:R-:W-:Y:S01]  /*2df40*/  STL.64 [R1+0x368], R66 ;  /* 0x0003684201007387 */ /* 0x000fe20000100a00 */
[----:B------:R-:W-:Y:S03]  /*2df50*/  HMMA.1688.F32.TF32 R248, R240, R14, R40 ;  /* 0x0000000ef0f8723c */ /* 0x000fe60000081028 */
[----:B------:R-:W-:Y:S04]  /*2df60*/  STL.64 [R1+0x250], R60 ;  /* 0x0002503c01007387 */ /* 0x000fe80000100a00 */
[----:B------:R-:W-:Y:S04]  /*2df70*/  STL.64 [R1+0x258], R62 ;  /* 0x0002583e01007387 */ /* 0x000fe80000100a00 */
[----:B------:R-:W4:Y:S04]  /*2df80*/  LDL.LU R40, [R1+0x320] ;  /* 0x0003200001287983 */ /* 0x000f280000300800 */
[----:B------:R-:W-:Y:S04]  /*2df90*/  STL.64 [R1+0x1d0], R36 ;  /* 0x0001d02401007387 */ /* 0x000fe80000100a00 */
[----:B------:R-:W-:Y:S04]  /*2dfa0*/  STL.64 [R1+0x1d8], R38 ;  /* 0x0001d82601007387 */ /* 0x000fe80000100a00 */
[----:B------:R-:W-:Y:S04]  /*2dfb0*/  LDS R36, [R0+UR12+0xc400] ;  /* 0x00c4000c00247984 */ /* 0x000fe80008000800 */
[----:B------:R-:W-:Y:S04]  /*2dfc0*/  LDS R38, [R0+UR12+0xe400] ;  /* 0x00e4000c00267984 */ /* 0x000fe80008000800 */
[----:B------:R-:W-:Y:S04]  /*2dfd0*/  LDS R37, [R2+UR12+0xc400] ;  /* 0x00c4000c02257984 */ /* 0x000fe80008000800 */
[----:B------:R-:W2:Y:S04]  /*2dfe0*/  LDS R39, [R2+UR12+0xe400] ;  /* 0x00e4000c02277984 */ /* 0x000ea80008000800 */
[----:B------:R-:W4:Y:S04]  /*2dff0*/  LDL.LU R41, [R1+0x324] ;  /* 0x0003240001297983 */ /* 0x000f280000300800 */
[----:B------:R-:W4:Y:S04]  /*2e000*/  LDL.LU R42, [R1+0x328] ;  /* 0x00032800012a7983 */ /* 0x000f280000300800 */
[----:B------:R-:W4:Y:S04]  /*2e010*/  LDL.LU R43, [R1+0x32c] ;  /* 0x00032c00012b7983 */ /* 0x000f280000300800 */
[----:B------:R1:W-:Y:S04]  /*2e020*/  STL [R1+0x25c0], R248 ;  /* 0x0025c0f801007387 */ /* 0x0003e80000100800 */
[----:B------:R-:W-:Y:S04]  /*2e030*/  STL [R1+0x25bc], R249 ;  /* 0x0025bcf901007387 */ /* 0x000fe80000100800 */
[----:B------:R-:W-:Y:S04]  /*2e040*/  STL [R1+0x25b8], R250 ;  /* 0x0025b8fa01007387 */ /* 0x000fe80000100800 */
[----:B------:R-:W-:Y:S04]  /*2e050*/  STL [R1+0x25b4], R251 ;  /* 0x0025b4fb01007387 */ /* 0x000fe80000100800 */
        /* <DEDUP_REMOVED lines=25> */
[----:B------:R-:W4:Y:S01]  /*2e1f0*/  LDL.LU R63, [R1+0x2fc] ;  /* 0x0002fc00013f7983 */ /* 0x000f220000300800 */
[----:B------:R-:W-:-:S15]  /*2e200*/  HMMA.1688.F32.TF32 R40, R36, R30, R40 ;  /* 0x0000001e2428723c */ /* 0x000fde0000081028 */
[----:B------:R-:W-:-:S04]  /*2e210*/  NOP ;  /* 0x0000000000007918 */ /* 0x000fc80000000000 */
[----:B------:R1:W-:Y:S02]  /*2e220*/  STL.64 [R1+0x880], R40 ;  /* 0x0008802801007387 */ /* 0x0003e40000100a00 */
[----:B-1----:R-:W-:Y:S02]  /*2e230*/  IMAD.MOV.U32 R248, RZ, RZ, R43 ;  /* 0x000000fffff87224 */ /* 0x002fe400078e002b */
[----:B------:R1:W-:Y:S04]  /*2e240*/  STL [R1+0x888], R42 ;  /* 0x0008882a01007387 */ /* 0x0003e80000100800 */
[----:B------:R-:W3:Y:S04]  /*2e250*/  LDL.LU R40, [R1+0x290] ;  /* 0x0002900001287983 */ /* 0x000ee80000300800 */
[----:B------:R-:W3:Y:S04]  /*2e260*/  LDL.LU R41, [R1+0x294] ;  /* 0x0002940001297983 */ /* 0x000ee80000300800 */
[----:B-1----:R-:W3:Y:S04]  /*2e270*/  LDL.LU R42, [R1+0x298] ;  /* 0x00029800012a7983 */ /* 0x002ee80000300800 */
        /* <DEDUP_REMOVED lines=17> */
[----:B------:R-:W-:Y:S01]  /*2e390*/  STL [R1+0x25c4], R248 ;  /* 0x0025c4f801007387 */ /* 0x000fe20000100800 */
[----:B--2---:R-:W-:-:S15]  /*2e3a0*/  HMMA.1688.F32.TF32 R64, R36, R26, R64 ;  /* 0x0000001a2440723c */ /* 0x004fde0000081040 */
[----:B------:R-:W-:-:S04]  /*2e3b0*/  NOP ;  /* 0x0000000000007918 */ /* 0x000fc80000000000 */
[----:B------:R-:W-:Y:S01]  /*2e3c0*/  IMAD.MOV.U32 R251, RZ, RZ, R66 ;  /* 0x000000fffffb7224 */ /* 0x000fe200078e0042 */
[----:B------:R-:W-:Y:S01]  /*2e3d0*/  MOV R250, R65 ;  /* 0x0000004100fa7202 */ /* 0x000fe20000000f00 */
[----:B------:R-:W-:Y:S01]  /*2e3e0*/  IMAD.MOV.U32 R249, RZ, RZ, R64 ;  /* 0x000000fffff97224 */ /* 0x000fe200078e0040 */
[----:B------:R1:W-:Y:S04]  /*2e3f0*/  STL [R1+0x87c], R67 ;  /* 0x00087c4301007387 */ /* 0x0003e80000100800 */
[----:B-1----:R-:W2:Y:S04]  /*2e400*/  LDL.LU.64 R66, [R1+0x2668] ;  /* 0x0026680001427983 */ /* 0x002ea80000300a00 */
[----:B------:R-:W2:Y:S04]  /*2e410*/  LDL.LU.64 R64, [R1+0x2660] ;  /* 0x0026600001407983 */ /* 0x000ea80000300a00 */
[----:B------:R-:W-:Y:S04]  /*2e420*/  STL [R1+0x25d0], R251 ;  /* 0x0025d0fb01007387 */ /* 0x000fe80000100800 */
[----:B------:R-:W-:Y:S04]  /*2e430*/  STL [R1+0x25cc], R250 ;  /* 0x0025ccfa01007387 */ /* 0x000fe80000100800 */
[----:B------:R1:W-:Y:S04]  /*2e440*/  STL [R1+0x25c8], R249 ;  /* 0x0025c8f901007387 */ /* 0x0003e80000100800 */
[----:B------:R-:W2:Y:S04]  /*2e450*/  LDL.LU R248, [R1+0x300] ;  /* 0x0003000001f87983 */ /* 0x000ea80000300800 */
[----:B-1----:R-:W2:Y:S04]  /*2e460*/  LDL.LU R249, [R1+0x304] ;  /* 0x0003040001f97983 */ /* 0x002ea80000300800 */
[----:B------:R-:W2:Y:S04]  /*2e470*/  LDL.LU R250, [R1+0x308] ;  /* 0x0003080001fa7983 */ /* 0x000ea80000300800 */
[----:B------:R-:W2:Y:S01]  /*2e480*/  LDL.LU R251, [R1+0x30c] ;  /* 0x00030c0001fb7983 */ /* 0x000ea20000300800 */
[C---:B----4-:R-:W-:Y:S08]  /*2e490*/  HMMA.1688.F32.TF32 R60, R36.reuse, R18, R60 ;  /* 0x00000012243c723c */ /* 0x050ff0000008103c */
[----:B--2---:R-:W-:-:S15]  /*2e4a0*/  HMMA.1688.F32.TF32 R248, R36, R22, R248 ;  /* 0x0000001624f8723c */ /* 0x004fde00000810f8 */
[----:B------:R-:W-:-:S04]  /*2e4b0*/  NOP ;  /* 0x0000000000007918 */ /* 0x000fc80000000000 */
[----:B------:R1:W-:Y:S04]  /*2e4c0*/  STL.64 [R1+0x860], R248 ;  /* 0x000860f801007387 */ /* 0x0003e80000100a00 */
[----:B------:R2:W-:Y:S01]  /*2e4d0*/  STL.64 [R1+0x868], R250 ;  /* 0x000868fa01007387 */ /* 0x0005e20000100a00 */
[----:B-1----:R-:W-:Y:S02]  /*2e4e0*/  IMAD.MOV.U32 R248, RZ, RZ, R63 ;  /* 0x000000fffff87224 */ /* 0x002fe400078e003f */
[----:B------:R-:W-:Y:S02]  /*2e4f0*/  IMAD.MOV.U32 R249, RZ, RZ, R62 ;  /* 0x000000fffff97224 */ /* 0x000fe400078e003e */
[----:B--2---:R-:W-:Y:S01]  /*2e500*/  IMAD.MOV.U32 R251, RZ, RZ, R60 ;  /* 0x000000fffffb7224 */ /* 0x004fe200078e003c */
[----:B------:R-:W-:Y:S01]  /*2e510*/  MOV R250, R61 ;  /* 0x0000003d00fa7202 */ /* 0x000fe20000000f00 */
[----:B------:R-:W2:Y:S04]  /*2e520*/  LDL.LU.64 R62, [R1+0x2658] ;  /* 0x00265800013e7983 */ /* 0x000ea80000300a00 */
[----:B------:R-:W2:Y:S04]  /*2e530*/  LDL.LU.64 R60, [R1+0x2650] ;  /* 0x00265000013c7983 */ /* 0x000ea80000300a00 */
[----:B------:R1:W-:Y:S04]  /*2e540*/  STL [R1+0x25e0], R248 ;  /* 0x0025e0f801007387 */ /* 0x0003e80000100800 */
[----:B------:R4:W-:Y:S04]  /*2e550*/  STL [R1+0x25dc], R249 ;  /* 0x0025dcf901007387 */ /* 0x0009e80000100800 */
[----:B------:R-:W-:Y:S04]  /*2e560*/  STL [R1+0x25d8], R251 ;  /* 0x0025d8fb01007387 */ /* 0x000fe80000100800 */
[----:B------:R3:W-:Y:S04]  /*2e570*/  STL [R1+0x25d4], R250 ;  /* 0x0025d4fa01007387 */ /* 0x0007e80000100800 */
[----:B-1----:R-:W2:Y:S04]  /*2e580*/  LDL.LU R248, [R1+0x2e0] ;  /* 0x0002e00001f87983 */ /* 0x002ea80000300800 */
[----:B----4-:R-:W2:Y:S04]  /*2e590*/  LDL.LU R249, [R1+0x2e4] ;  /* 0x0002e40001f97983 */ /* 0x010ea80000300800 */
[----:B---3--:R-:W2:Y:S04]  /*2e5a0*/  LDL.LU R250, [R1+0x2e8] ;  /* 0x0002e80001fa7983 */ /* 0x008ea80000300800 */
[----:B------:R-:W2:Y:S01]  /*2e5b0*/  LDL.LU R251, [R1+0x2ec] ;  /* 0x0002ec0001fb7983 */ /* 0x000ea20000300800 */
[C---:B------:R-:W-:Y:S08]  /*2e5c0*/  HMMA.1688.F32.TF32 R56, R232.reuse, R10, R56 ;  /* 0x0000000ae838723c */ /* 0x040ff00000081038 */
[C---:B------:R-:W-:Y:S08]  /*2e5d0*/  HMMA.1688.F32.TF32 R52, R232.reuse, R6, R52 ;  /* 0x00000006e834723c */ /* 0x040ff00000081034 */
[C---:B------:R-:W-:Y:S08]  /*2e5e0*/  HMMA.1688.F32.TF32 R48, R232.reuse, R34, R48 ;  /* 0x00000022e830723c */ /* 0x040ff00000081030 */
[C---:B------:R-:W-:Y:S08]  /*2e5f0*/  HMMA.1688.F32.TF32 R44, R232.reuse, R30, R44 ;  /* 0x0000001ee82c723c */ /* 0x040ff0000008102c */
[----:B------:R-:W-:Y:S08]  /*2e600*/  HMMA.1688.F32.TF32 R40, R232, R26, R40 ;  /* 0x0000001ae828723c */ /* 0x000ff00000081028 */
[----:B--2---:R-:W-:Y:S01]  /*2e610*/  HMMA.1688.F32.TF32 R248, R36, R14, R248 ;  /* 0x0000000e24f8723c */ /* 0x004fe200000810f8 */
[----:B------:R-:W2:-:S15]  /*2e620*/  LDL.LU R36, [R1+0x280] ;  /* 0x0002800001247983 */ /* 0x000e9e0000300800 */
[----:B------:R-:W-:-:S03]  /*2e630*/  NOP ;  /* 0x0000000000007918 */ /* 0x000fc60000000000 */
[----:B------:R-:W-:Y:S04]  /*2e640*/  STL.64 [R1+0x6d0], R248 ;  /* 0x0006d0f801007387 */ /* 0x000fe80000100a00 */
[----:B------:R1:W-:Y:S04]  /*2e650*/  STL.64 [R1+0x6d8], R250 ;  /* 0x0006d8fa01007387 */ /* 0x0003e80000100a00 */
[----:B------:R-:W2:Y:S04]  /*2e660*/  LDL.LU R37, [R1+0x284] ;  /* 0x0002840001257983 */ /* 0x000ea80000300800 */
[----:B------:R-:W2:Y:S04]  /*2e670*/  LDL.LU R38, [R1+0x288] ;  /* 0x0002880001267983 */ /* 0x000ea80000300800 */
[----:B------:R-:W2:Y:S01]  /*2e680*/  LDL.LU R39, [R1+0x28c] ;  /* 0x00028c0001277983 */ /* 0x000ea20000300800 */
[----:B-1----:R-:W-:Y:S01]  /*2e690*/  IMAD.MOV.U32 R251, RZ, RZ, R58 ;  /* 0x000000fffffb7224 */ /* 0x002fe200078e003a */
[----:B------:R-:W-:Y:S01]  /*2e6a0*/  MOV R250, R59 ;  /* 0x0000003b00fa7202 */ /* 0x000fe20000000f00 */
[----:B------:R-:W-:Y:S01]  /*2e6b0*/  IMAD.MOV.U32 R249, RZ, RZ, R57 ;  /* 0x000000fffff97224 */ /* 0x000fe200078e0039 */
[----:B------:R-:W-:Y:S01]  /*2e6c0*/  MOV R248, R56 ;  /* 0x0000003800f87202 */ /* 0x000fe20000000f00 */
[----:B------:R-:W3:Y:S04]  /*2e6d0*/  LDL.LU.64 R58, [R1+0x2648] ;  /* 0x00264800013a7983 */ /* 0x000ee80000300a00 */
[----:B------:R-:W3:Y:S04]  /*2e6e0*/  LDL.LU.64 R56, [R1+0x2640] ;  /* 0x0026400001387983 */ /* 0x000ee80000300a00 */
[----:B------:R-:W-:Y:S04]  /*2e6f0*/  STL.64 [R1+0x6b0], R52 ;  /* 0x0006b03401007387 */ /* 0x000fe80000100a00 */
[----:B------:R1:W-:Y:S04]  /*2e700*/  STL.64 [R1+0x6b8], R54 ;  /* 0x0006b83601007387 */ /* 0x0003e80000100a00 */
[----:B-1----:R-:W4:Y:S04]  /*2e710*/  LDL.LU.64 R54, [R1+0x2638] ;  /* 0x0026380001367983 */ /* 0x002f280000300a00 */
[----:B------:R-:W4:Y:S04]  /*2e720*/  LDL.LU.64 R52, [R1+0x2630] ;  /* 0x0026300001347983 */ /* 0x000f280000300a00 */
[----:B------:R-:W-:Y:S04]  /*2e730*/  STL.64 [R1+0x6a0], R48 ;  /* 0x0006a03001007387 */ /* 0x000fe80000100a00 */
[----:B------:R1:W-:Y:S04]  /*2e740*/  STL.64 [R1+0x6a8], R50 ;  /* 0x0006a83201007387 */ /* 0x0003e80000100a00 */
[----:B-1----:R-:W3:Y:S04]  /*2e750*/  LDL.LU.64 R50, [R1+0x2628] ;  /* 0x0026280001327983 */ /* 0x002ee80000300a00 */
[----:B------:R-:W3:Y:S04]  /*2e760*/  LDL.LU.64 R48, [R1+0x2620] ;  /* 0x0026200001307983 */ /* 0x000ee80000300a00 */
[----:B------:R-:W-:Y:S04]  /*2e770*/  STL.64 [R1+0x690], R44 ;  /* 0x0006902c01007387 */ /* 0x000fe80000100a00 */
[----:B------:R1:W-:Y:S04]  /*2e780*/  STL.64 [R1+0x698], R46 ;  /* 0x0006982e01007387 */ /* 0x0003e80000100a00 */
[----:B-1----:R-:W4:Y:S04]  /*2e790*/  LDL.LU.64 R46, [R1+0x2618] ;  /* 0x00261800012e7983 */ /* 0x002f280000300a00 */
[----:B------:R-:W4:Y:S04]  /*2e7a0*/  LDL.LU.64 R44, [R1+0x2610] ;  /* 0x00261000012c7983 */ /* 0x000f280000300a00 */
[----:B------:R-:W-:Y:S04]  /*2e7b0*/  STL.64 [R1+0x680], R40 ;  /* 0x0006802801007387 */ /* 0x000fe80000100a00 */
[----:B------:R1:W-:Y:S04]  /*2e7c0*/  STL.64 [R1+0x688], R42 ;  /* 0x0006882a01007387 */ /* 0x0003e80000100a00 */
[----:B-1----:R-:W4:Y:S04]  /*2e7d0*/  LDL.LU.64 R42, [R1+0x2608] ;  /* 0x00260800012a7983 */ /* 0x002f280000300a00 */
[----:B------:R-:W4:Y:S01]  /*2e7e0*/  LDL.LU.64 R40, [R1+0x2600] ;  /* 0x0026000001287983 */ /* 0x000f220000300a00 */
[----:B--2---:R-:W-:-:S15]  /*2e7f0*/  HMMA.1688.F32.TF32 R36, R232, R22, R36 ;  /* 0x00000016e824723c */ /* 0x004fde0000081024 */
[----:B------:R-:W-:-:S04]  /*2e800*/  NOP ;  /* 0x0000000000007918 */ /* 0x000fc80000000000 */
[----:B------:R-:W-:Y:S04]  /*2e810*/  STL.64 [R1+0x670], R36 ;  /* 0x0006702401007387 */ /* 0x000fe80000100a00 */
[----:B------:R1:W-:Y:S02]  /*2e820*/  STL.64 [R1+0x678], R38 ;  /* 0x0006782601007387 */ /* 0x0003e40000100a00 */
[----:B-1----:R-:W-:-:S15]  /*2e830*/  HMMA.1688.F32.TF32 R36, R232, R18, R244 ;  /* 0x00000012e824723c */ /* 0x002fde00000810f4 */
[----:B------:R-:W-:-:S04]  /*2e840*/  NOP ;  /* 0x0000000000007918 */ /* 0x000fc80000000000 */
[----:B------:R-:W-:Y:S04]  /*2e850*/  STL.64 [R1+0x660], R36 ;  /* 0x0006602401007387 */ /* 0x000fe80000100a00 */
[----:B------:R3:W-:Y:S02]  /*2e860*/  STL.64 [R1+0x668], R38 ;  /* 0x0006682601007387 */ /* 0x0007e40000100a00 */
[----:B---3--:R-:W-:Y:S02]  /*2e870*/  HMMA.1688.F32.TF32 R36, R236, R6, R48 ;  /* 0x00000006ec24723c */ /* 0x008fe40000081030 */
[----:B------:R-:W-:Y:S04]  /*2e880*/  LDS R48, [R0+UR12+0xc700] ;  /* 0x00c7000c00307984 */ /* 0x000fe80008000800 */
[----:B------:R-:W-:Y:S02]  /*2e890*/  LDS R50, [R0+UR12+0xe700] ;  /* 0x00e7000c00327984 */ /* 0x000fe40008000800 */
[----:B----4-:R-:W-:Y:S02]  /*2e8a0*/  HMMA.1688.F32.TF32 R232, R232, R14, R40 ;  /* 0x0000000ee8e8723c */ /* 0x010fe40000081028 */
[----:B------:R-:W-:Y:S04]  /*2e8b0*/  LDS R49, [R2+UR12+0xc700] ;  /* 0x00c7000c02317984 */ /* 0x000fe80008000800 */
[----:B------:R-:W-:Y:S02]  /*2e8c0*/  LDS R51, [R2+UR12+0xe700] ;  /* 0x00e7000c02337984 */ /* 0x000fe40008000800 */
[C---:B------:R-:W-:Y:S11]  /*2e8d0*/  HMMA.1688.F32.TF32 R40, R236.reuse, R10, R44 ;  /* 0x0000000aec28723c */ /* 0x040ff6000008102c */
[----:B------:R-:W-:Y:S04]  /*2e8e0*/  STL.64 [R1+0x450], R232 ;  /* 0x000450e801007387 */ /* 0x000fe80000100a00 */
[----:B------:R1:W-:Y:S01]  /*2e8f0*/  STL.64 [R1+0x458], R234 ;  /* 0x000458ea01007387 */ /* 0x0003e20000100a00 */
[C---:B------:R-:W-:Y:S03]  /*2e900*/  HMMA.1688.F32.TF32 R44, R236.reuse, R30, R56 ;  /* 0x0000001eec2c723c */ /* 0x040fe60000081038 */
[----:B------:R-:W-:Y:S05]  /*2e910*/  STL.64 [R1+0x440], R40 ;  /* 0x0004402801007387 */ /* 0x000fea0000100a00 */
[C---:B-1----:R-:W-:Y:S01]  /*2e920*/  HMMA.1688.F32.TF32 R232, R236.reuse, R34, R52 ;  /* 0x00000022ece8723c */ /* 0x042fe20000081034 */
[----:B------:R1:W-:Y:S07]  /*2e930*/  STL.64 [R1+0x448], R42 ;  /* 0x0004482a01007387 */ /* 0x0003ee0000100a00 */
[C---:B-1----:R-:W-:Y:S11]  /*2e940*/  HMMA.1688.F32.TF32 R40, R236.reuse, R26, R60 ;  /* 0x0000001aec28723c */ /* 0x042ff6000008103c */
[----:B------:R-:W-:Y:S04]  /*2e950*/  STL [R1+0x25b0], R232 ;  /* 0x0025b0e801007387 */ /* 0x000fe80000100800 */
[----:B------:R-:W-:Y:S04]  /*2e960*/  STL.64 [R1+0x430], R36 ;  /* 0x0004302401007387 */ /* 0x000fe80000100a00 */
[----:B------:R1:W-:Y:S04]  /*2e970*/  STL.64 [R1+0x438], R38 ;  /* 0x0004382601007387 */ /* 0x0003e80000100a00 */
[----:B------:R-:W-:Y:S04]  /*2e980*/  STL [R1+0x25ac], R233 ;  /* 0x0025ace901007387 */ /* 0x000fe80000100800 */
[----:B------:R-:W-:Y:S04]  /*2e990*/  STL [R1+0x25a8], R234 ;  /* 0x0025a8ea01007387 */ /* 0x000fe80000100800 */
[----:B------:R-:W-:Y:S01]  /*2e9a0*/  STL [R1+0x25a4], R235 ;  /* 0x0025a4eb01007387 */ /* 0x000fe20000100800 */
[C---:B-1----:R-:W-:Y:S03]  /*2e9b0*/  HMMA.1688.F32.TF32 R36, R236.reuse, R22, R64 ;  /* 0x00000016ec24723c */ /* 0x042fe60000081040 */
[----:B------:R-:W-:Y:S04]  /*2e9c0*/  STL.64 [R1+0x420], R44 ;  /* 0x0004202c01007387 */ /* 0x000fe80000100a00 */
[----:B------:R1:W-:Y:S04]  /*2e9d0*/  STL.64 [R1+0x428], R46 ;  /* 0x0004282e01007387 */ /* 0x0003e80000100a00 */
[----:B------:R-:W-:Y:S04]  /*2e9e0*/  STL.64 [R1+0x410], R40 ;  /* 0x0004102801007387 */ /* 0x000fe80000100a00 */
[----:B------:R2:W-:Y:S01]  /*2e9f0*/  STL.64 [R1+0x418], R42 ;  /* 0x0004182a01007387 */ /* 0x0005e20000100a00 */
[C---:B-1----:R-:W-:Y:S08]  /*2ea00*/  HMMA.1688.F32.TF32 R44, R236.reuse, R18, R68 ;  /* 0x00000012ec2c723c */ /* 0x042ff00000081044 */
[----:B--2---:R-:W-:Y:S01]  /*2ea10*/  HMMA.1688.F32.TF32 R40, R236, R14, R72 ;  /* 0x0000000eec28723c */ /* 0x004fe20000081048 */
[----:B------:R-:W-:Y:S01]  /*2ea20*/  IMAD.MOV.U32 R232, RZ, RZ, R36 ;  /* 0x000000ffffe87224 */ /* 0x000fe200078e0024 */
[----:B------:R-:W-:Y:S01]  /*2ea30*/  MOV R234, R38 ;  /* 0x0000002600ea7202 */ /* 0x000fe20000000f00 */
[----:B------:R-:W-:-:S02]  /*2ea40*/  IMAD.MOV.U32 R233, RZ, RZ, R37 ;  /* 0x000000ffffe97224 */ /* 0x000fc400078e0025 */
[----:B------:R-:W-:-:S03]  /*2ea50*/  IMAD.MOV.U32 R235, RZ, RZ, R39 ;  /* 0x000000ffffeb7224 */ /* 0x000fc600078e0027 */
        /* <DEDUP_REMOVED lines=19> */
[----:B------:R-:W-:Y:S04]  /*2eb90*/  STL.64 [R1+0x328], R46 ;  /* 0x0003282e01007387 */ /* 0x000fe80000100a00 */
[----:B------:R-:W-:Y:S04]  /*2eba0*/  STL.64 [R1+0x340], R40 ;  /* 0x0003402801007387 */ /* 0x000fe80000100a00 */
[----:B------:R-:W-:Y:S04]  /*2ebb0*/  STL.64 [R1+0x348], R42 ;  /* 0x0003482a01007387 */ /* 0x000fe80000100a00 */
[----:B------:R-:W-:Y:S04]  /*2ebc0*/  LDS R40, [R0+UR12+0xc600] ;  /* 0x00c6000c00287984 */ /* 0x000fe80008000800 */
[----:B------:R-:W-:Y:S04]  /*2ebd0*/  LDS R42, [R0+UR12+0xe600] ;  /* 0x00e6000c002a7984 */ /* 0x000fe80008000800 */
[----:B------:R-:W-:Y:S04]  /*2ebe0*/  LDS R41, [R2+UR12+0xc600] ;  /* 0x00c6000c02297984 */ /* 0x000fe80008000800 */
[----:B------:R-:W2:Y:S01]  /*2ebf0*/  LDS R43, [R2+UR12+0xe600] ;  /* 0x00e6000c022b7984 */ /* 0x000ea20008000800 */
[C---:B------:R-:W-:Y:S03]  /*2ec00*/  HMMA.1688.F32.TF32 R244, R240.reuse, R14, R104 ;  /* 0x0000000ef0f4723c */ /* 0x040fe60000081068 */
[----:B------:R-:W-:Y:S04]  /*2ec10*/  LDS R44, [R0+UR12+0xc680] ;  /* 0x00c6800c002c7984 */ /* 0x000fe80008000800 */
[----:B------:R-:W-:Y:S01]  /*2ec20*/  LDS R46, [R0+UR12+0xe680] ;  /* 0x00e6800c002e7984 */ /* 0x000fe20008000800 */
[----:B-1----:R-:W-:Y:S03]  /*2ec30*/  HMMA.1688.F32.TF32 R36, R240, R18, R100 ;  /* 0x00000012f024723c */ /* 0x002fe60000081064 */
[----:B------:R-:W-:Y:S04]  /*2ec40*/  LDS R45, [R2+UR12+0xc680] ;  /* 0x00c6800c022d7984 */ /* 0x000fe80008000800 */
[----:B------:R-:W1:Y:S04]  /*2ec50*/  LDS R47, [R2+UR12+0xe680] ;  /* 0x00e6800c022f7984 */ /* 0x000e680008000800 */
[----:B------:R-:W-:Y:S01]  /*2ec60*/  STL [R1+0x258c], R244 ;  /* 0x00258cf401007387 */ /* 0x000fe20000100800 */
[C---:B--2---:R-:W-:Y:S07]  /*2ec70*/  HMMA.1688.F32.TF32 R56, R40.reuse, R10, R108 ;  /* 0x0000000a2838723c */ /* 0x044fee000008106c */
[----:B------:R-:W-:Y:S04]  /*2ec80*/  STL.64 [R1+0x330], R36 ;  /* 0x0003302401007387 */ /* 0x000fe80000100a00 */
[----:B------:R-:W-:Y:S01]  /*2ec90*/  STL.64 [R1+0x338], R38 ;  /* 0x0003382601007387 */ /* 0x000fe20000100a00 */
[C---:B------:R-:W-:Y:S03]  /*2eca0*/  HMMA.1688.F32.TF32 R52, R40.reuse, R6, R112 ;  /* 0x000000062834723c */ /* 0x040fe60000081070 */
[----:B------:R-:W-:Y:S04]  /*2ecb0*/  STL [R1+0x2588], R245 ;  /* 0x002588f501007387 */ /* 0x000fe80000100800 */
[----:B------:R-:W-:Y:S04]  /*2ecc0*/  STL [R1+0x2584], R246 ;  /* 0x002584f601007387 */ /* 0x000fe80000100800 */
[----:B------:R-:W-:Y:S04]  /*2ecd0*/  STL [R1+0x2580], R247 ;  /* 0x002580f701007387 */ /* 0x000fe80000100800 */
[----:B------:R-:W-:Y:S04]  /*2ece0*/  STL.64 [R1+0x840], R56 ;  /* 0x0008403801007387 */ /* 0x000fe80000100a00 */
[----:B------:R2:W-:Y:S01]  /*2ecf0*/  STL.64 [R1+0x848], R58 ;  /* 0x0008483a01007387 */ /* 0x0005e20000100a00 */
[C---:B------:R-:W-:Y:S03]  /*2ed00*/  HMMA.1688.F32.TF32 R64, R40.reuse, R18, R132 ;  /* 0x000000122840723c */ /* 0x040fe60000081084 */
[----:B------:R-:W-:Y:S04]  /*2ed10*/  LDS R36, [R0+UR12+0xc780] ;  /* 0x00c7800c00247984 */ /* 0x000fe80008000800 */
[----:B------:R-:W-:Y:S01]  /*2ed20*/  LDS R38, [R0+UR12+0xe780] ;  /* 0x00e7800c00267984 */ /* 0x000fe20008000800 */
[----:B--2---:R-:W-:Y:S01]  /*2ed30*/  HMMA.1688.F32.TF32 R56, R40, R34, R116 ;  /* 0x000000222838723c */ /* 0x004fe20000081074 */
[----:B------:R-:W-:Y:S01]  /*2ed40*/  IMAD.MOV.U32 R246, RZ, RZ, R55 ;  /* 0x000000fffff67224 */ /* 0x000fe200078e0037 */
[----:B------:R-:W-:Y:S01]  /*2ed50*/  MOV R245, R54 ;  /* 0x0000003600f57202 */ /* 0x000fe20000000f00 */
[----:B------:R-:W-:Y:S01]  /*2ed60*/  IMAD.MOV.U32 R244, RZ, RZ, R53 ;  /* 0x000000fffff47224 */ /* 0x000fe200078e0035 */
[----:B------:R2:W-:Y:S04]  /*2ed70*/  STL [R1+0x830], R52 ;  /* 0x0008303401007387 */ /* 0x0005e80000100800 */
[----:B------:R-:W-:Y:S01]  /*2ed80*/  STL [R1+0x2598], R246 ;  /* 0x002598f601007387 */ /* 0x000fe20000100800 */
[----:B-1----:R-:W-:Y:S03]  /*2ed90*/  HMMA.1688.F32.TF32 R60, R44, R10, R140 ;  /* 0x0000000a2c3c723c */ /* 0x002fe6000008108c */
[----:B------:R-:W-:Y:S04]  /*2eda0*/  STL [R1+0x2594], R245 ;  /* 0x002594f501007387 */ /* 0x000fe80000100800 */
[----:B------:R-:W-:Y:S01]  /*2edb0*/  LDS R37, [R2+UR12+0xc780] ;  /* 0x00c7800c02257984 */ /* 0x000fe20008000800 */
[C---:B--2---:R-:W-:Y:S03]  /*2edc0*/  HMMA.1688.F32.TF32 R52, R40.reuse, R30, R120 ;  /* 0x0000001e2834723c */ /* 0x044fe60000081078 */
[----:B------:R-:W-:Y:S04]  /*2edd0*/  STL [R1+0x2590], R244 ;  /* 0x002590f401007387 */ /* 0x000fe80000100800 */
[----:B------:R-:W-:Y:S04]  /*2ede0*/  STL.64 [R1+0x820], R56 ;  /* 0x0008203801007387 */ /* 0x000fe80000100a00 */
[----:B------:R1:W-:Y:S04]  /*2edf0*/  STL.64 [R1+0x828], R58 ;  /* 0x0008283a01007387 */ /* 0x0003e80000100a00 */
[----:B------:R-:W2:Y:S01]  /*2ee00*/  LDS R39, [R2+UR12+0xe780] ;  /* 0x00e7800c02277984 */ /* 0x000ea20008000800 */
[----:B-1----:R-:W-:Y:S03]  /*2ee10*/  HMMA.1688.F32.TF32 R56, R40, R26, R124 ;  /* 0x0000001a2838723c */ /* 0x002fe6000008107c */
[----:B------:R-:W-:Y:S01]  /*2ee20*/  MOV R245, R54 ;  /* 0x0000003600f57202 */ /* 0x000fe20000000f00 */
[----:B------:R-:W-:Y:S01]  /*2ee30*/  IMAD.MOV.U32 R244, RZ, RZ, R55 ;  /* 0x000000fffff47224 */ /* 0x000fe200078e0037 */
[----:B------:R1:W-:Y:S01]  /*2ee40*/  STL [R1+0x810], R52 ;  /* 0x0008103401007387 */ /* 0x0003e20000100800 */
[----:B------:R-:W-:Y:S01]  /*2ee50*/  IMAD.MOV.U32 R246, RZ, RZ, R53 ;  /* 0x000000fffff67224 */ /* 0x000fe200078e0035 */
[----:B------:R-:W-:Y:S01]  /*2ee60*/  MOV R70, R17 ;  /* 0x0000001100467202 */ /* 0x000fe20000000f00 */
[----:B------:R-:W-:Y:S01]  /*2ee70*/  IMAD.MOV.U32 R71, RZ, RZ, R16 ;  /* 0x000000ffff477224 */ /* 0x000fe200078e0010 */
[----:B------:R-:W-:Y:S01]  /*2ee80*/  LDS R124, [R0+UR12+0x10300] ;  /* 0x0103000c007c7984 */ /* 0x000fe20008000800 */
[----:B------:R-:W-:-:S03]  /*2ee90*/  IMAD.MOV.U32 R69, RZ, RZ, R20 ;  /* 0x000000ffff457224 */ /* 0x000fc600078e0014 */
[----:B------:R-:W-:Y:S04]  /*2eea0*/  LDS R126, [R0+UR12+0x12300] ;  /* 0x0123000c007e7984 */ /* 0x000fe80008000800 */
[----:B-1----:R-:W3:Y:S04]  /*2eeb0*/  LDL.LU R52, [R1+0x20] ;  /* 0x0000200001347983 */ /* 0x002ee80000300800 */
[----:B------:R-:W3:Y:S01]  /*2eec0*/  LDL.LU R53, [R1+0x24] ;  /* 0x0000240001357983 */ /* 0x000ee20000300800 */
[----:B------:R-:W-:-:S03]  /*2eed0*/  IMAD.MOV.U32 R247, RZ, RZ, R56 ;  /* 0x000000fffff77224 */ /* 0x000fc600078e0038 */
[----:B------:R-:W-:Y:S04]  /*2eee0*/  STL [R1+0x25a0], R245 ;  /* 0x0025a0f501007387 */ /* 0x000fe80000100800 */
[----:B------:R-:W-:Y:S04]  /*2eef0*/  STL [R1+0x259c], R244 ;  /* 0x00259cf401007387 */ /* 0x000fe80000100800 */
[----:B------:R-:W-:Y:S04]  /*2ef00*/  STL [R1+0x804], R57 ;  /* 0x0008043901007387 */ /* 0x000fe80000100800 */
[----:B------:R1:W-:Y:S04]  /*2ef10*/  STL.64 [R1+0x808], R58 ;  /* 0x0008083a01007387 */ /* 0x0003e80000100a00 */
[----:B------:R-:W-:Y:S04]  /*2ef20*/  LDS R125, [R2+UR12+0x10300] ;  /* 0x0103000c027d7984 */ /* 0x000fe80008000800 */
[----:B------:R-:W-:Y:S01]  /*2ef30*/  LDS R127, [R2+UR12+0x12300] ;  /* 0x0123000c027f7984 */ /* 0x000fe20008000800 */
[----:B-1----:R-:W-:-:S15]  /*2ef40*/  HMMA.1688.F32.TF32 R56, R40, R22, R128 ;  /* 0x000000162838723c */ /* 0x002fde0000081080 */
[----:B------:R-:W-:-:S04]  /*2ef50*/  NOP ;  /* 0x0000000000007918 */ /* 0x000fc80000000000 */
[----:B------:R-:W-:Y:S01]  /*2ef60*/  IMAD.MOV.U32 R245, RZ, RZ, R56 ;  /* 0x000000fffff57224 */ /* 0x000fe200078e0038 */
[----:B------:R1:W-:Y:S01]  /*2ef70*/  STL.64 [R1+0x7f8], R58 ;  /* 0x0007f83a01007387 */ /* 0x0003e20000100a00 */
[----:B------:R-:W-:Y:S02]  /*2ef80*/  MOV R244, R57 ;  /* 0x0000003900f47202 */ /* 0x000fe40000000f00 */
[----:B-1----:R-:W-:Y:S08]  /*2ef90*/  HMMA.1688.F32.TF32 R56, R40, R14, R136 ;  /* 0x0000000e2838723c */ /* 0x002ff00000081088 */
[C---:B------:R-:W-:Y:S01]  /*2efa0*/  HMMA.1688.F32.TF32 R40, R44.reuse, R6, R144 ;  /* 0x000000062c28723c */ /* 0x040fe20000081090 */
[----:B------:R-:W-:Y:S04]  /*2efb0*/  STL.64 [R1+0x7e0], R64 ;  /* 0x0007e04001007387 */ /* 0x000fe80000100a00 */
[----:B------:R-:W-:Y:S06]  /*2efc0*/  STL.64 [R1+0x7e8], R66 ;  /* 0x0007e84201007387 */ /* 0x000fec0000100a00 */
[----:B------:R-:W-:Y:S04]  /*2efd0*/  STL.64 [R1+0x650], R56 ;  /* 0x0006503801007387 */ /* 0x000fe80000100a00 */
[----:B------:R1:W-:Y:S04]  /*2efe0*/  STL.64 [R1+0x658], R58 ;  /* 0x0006583a01007387 */ /* 0x0003e80000100a00 */
[----:B------:R-:W-:Y:S04]  /*2eff0*/  STL.64 [R1+0x640], R60 ;  /* 0x0006403c01007387 */ /* 0x000fe80000100a00 */
[----:B------:R4:W-:Y:S01]  /*2f000*/  STL.64 [R1+0x648], R62 ;  /* 0x0006483e01007387 */ /* 0x0009e20000100a00 */
[C---:B-1----:R-:W-:Y:S03]  /*2f010*/  HMMA.1688.F32.TF32 R56, R44.reuse, R34, R148 ;  /* 0x000000222c38723c */ /* 0x042fe60000081094 */
[----:B------:R-:W-:Y:S04]  /*2f020*/  STL.64 [R1+0x630], R40 ;  /* 0x0006302801007387 */ /* 0x000fe80000100a00 */
[----:B------:R1:W-:Y:S01]  /*2f030*/  STL.64 [R1+0x638], R42 ;  /* 0x0006382a01007387 */ /* 0x0003e20000100a00 */
[C---:B----4-:R-:W-:Y:S08]  /*2f040*/  HMMA.1688.F32.TF32 R60, R44.reuse, R30, R152 ;  /* 0x0000001e2c3c723c */ /* 0x050ff00000081098 */
[----:B-1----:R-:W-:Y:S01]  /*2f050*/  HMMA.1688.F32.TF32 R40, R44, R26, R156 ;  /* 0x0000001a2c28723c */ /* 0x002fe2000008109c */
[----:B------:R-:W-:-:S02]  /*2f060*/  IMAD.MOV.U32 R54, RZ, RZ, R5 ;  /* 0x000000ffff367224 */ /* 0x000fc400078e0005 */
[----:B------:R-:W-:Y:S04]  /*2f070*/  STL.64 [R1+0x620], R56 ;  /* 0x0006203801007387 */ /* 0x000fe80000100a00 */
[----:B------:R1:W-:Y:S04]  /*2f080*/  STL.64 [R1+0x628], R58 ;  /* 0x0006283a01007387 */ /* 0x0003e80000100a00 */
[----:B------:R-:W-:Y:S04]  /*2f090*/  STL.64 [R1+0x610], R60 ;  /* 0x0006103c01007387 */ /* 0x000fe80000100a00 */
[----:B------:R4:W-:Y:S01]  /*2f0a0*/  STL.64 [R1+0x618], R62 ;  /* 0x0006183e01007387 */ /* 0x0009e20000100a00 */
[C---:B-1----:R-:W-:Y:S03]  /*2f0b0*/  HMMA.1688.F32.TF32 R56, R44.reuse, R22, R160 ;  /* 0x000000162c38723c */ /* 0x042fe600000810a0 */
[----:B------:R-:W-:Y:S04]  /*2f0c0*/  STL.64 [R1+0x600], R40 ;  /* 0x0006002801007387 */ /* 0x000fe80000100a00 */
[----:B------:R1:W-:Y:S01]  /*2f0d0*/  STL.64 [R1+0x608], R42 ;  /* 0x0006082a01007387 */ /* 0x0003e20000100a00 */
[C---:B----4-:R-:W-:Y:S01]  /*2f0e0*/  HMMA.1688.F32.TF32 R60, R44.reuse, R18, R164 ;  /* 0x000000122c3c723c */ /* 0x050fe200000810a4 */
[----:B------:R-:W-:Y:S01]  /*2f0f0*/  MOV R55, R4 ;  /* 0x0000000400377202 */ /* 0x000fe20000000f00 */
[----:B------:R-:W-:Y:S01]  /*2f100*/  IMAD.MOV.U32 R66, RZ, RZ, R25 ;  /* 0x000000ffff427224 */ /* 0x000fe200078e0019 */
[----:B------:R-:W-:Y:S01]  /*2f110*/  MOV R67, R24 ;  /* 0x0000001800437202 */ /* 0x000fe20000000f00 */
[----:B------:R-:W-:Y:S01]  /*2f120*/  IMAD.MOV.U32 R65, RZ, RZ, R28 ;  /* 0x000000ffff417224 */ /* 0x000fe200078e001c */
[----:B------:R-:W-:Y:S01]  /*2f130*/  MOV R64, R29 ;  /* 0x0000001d00407202 */ /* 0x000fe20000000f00 */
[----:B------:R-:W-:Y:S02]  /*2f140*/  LDS R156, [R0+UR12+0x10380] ;  /* 0x0103800c009c7984 */ /* 0x000fe40008000800 */
[----:B-1----:R-:W-:Y:S02]  /*2f150*/  HMMA.1688.F32.TF32 R40, R44, R14, R168 ;  /* 0x0000000e2c28723c */ /* 0x002fe400000810a8 */
[----:B------:R-:W-:Y:S04]  /*2f160*/  LDS R158, [R0+UR12+0x12380] ;  /* 0x0123800c009e7984 */ /* 0x000fe80008000800 */
[----:B------:R-:W-:Y:S04]  /*2f170*/  STL.64 [R1+0x5f0], R56 ;  /* 0x0005f03801007387 */ /* 0x000fe80000100a00 */
[----:B------:R1:W-:Y:S01]  /*2f180*/  STL.64 [R1+0x5f8], R58 ;  /* 0x0005f83a01007387 */ /* 0x0003e20000100a00 */
[C---:B------:R-:W-:Y:S03]  /*2f190*/  HMMA.1688.F32.TF32 R44, R48.reuse, R6, R176 ;  /* 0x00000006302c723c */ /* 0x040fe600000810b0 */
[----:B------:R-:W-:Y:S04]  /*2f1a0*/  STL.64 [R1+0x5e0], R60 ;  /* 0x0005e03c01007387 */ /* 0x000fe80000100a00 */
[----:B------:R-:W-:Y:S01]  /*2f1b0*/  STL.64 [R1+0x5e8], R62 ;  /* 0x0005e83e01007387 */ /* 0x000fe20000100a00 */
[C---:B-1----:R-:W-:Y:S03]  /*2f1c0*/  HMMA.1688.F32.TF32 R56, R48.reuse, R10, R172 ;  /* 0x0000000a3038723c */ /* 0x042fe600000810ac */
[----:B------:R-:W-:Y:S04]  /*2f1d0*/  STL.64 [R1+0x4f0], R40 ;  /* 0x0004f02801007387 */ /* 0x000fe80000100a00 */
        /* <DEDUP_REMOVED lines=11> */
[----:B----4-:R-:W-:Y:S08]  /*2f290*/  HMMA.1688.F32.TF32 R44, R48, R26, R188 ;  /* 0x0000001a302c723c */ /* 0x010ff000000810bc */
[----:B--2---:R-:W-:Y:S01]  /*2f2a0*/  HMMA.1688.F32.TF32 R4, R36, R6, R208 ;  /* 0x000000062404723c */ /* 0x004fe200000810d0 */
[----:B------:R-:W-:Y:S01]  /*2f2b0*/  IMAD.MOV.U32 R60, RZ, RZ, R13 ;  /* 0x000000ffff3c7224 */ /* 0x000fe200078e000d */
[----:B------:R-:W-:-:S06]  /*2f2c0*/  MOV R61, R252 ;  /* 0x000000fc003d7202 */ /* 0x000fcc0000000f00 */
[C---:B-1----:R-:W-:Y:S01]  /*2f2d0*/  HMMA.1688.F32.TF32 R40, R48.reuse, R22, R192 ;  /* 0x000000163028723c */ /* 0x042fe200000810c0 */
[----:B------:R-:W-:Y:S04]  /*2f2e0*/  STL.64 [R1+0x490], R56 ;  /* 0x0004903801007387 */ /* 0x000fe80000100a00 */
[----:B------:R1:W-:Y:S04]  /*2f2f0*/  STL.64 [R1+0x498], R58 ;  /* 0x0004983a01007387 */ /* 0x0003e80000100a00 */
[----:B------:R-:W-:Y:S04]  /*2f300*/  STL.64 [R1+0x4a0], R44 ;  /* 0x0004a02c01007387 */ /* 0x000fe80000100a00 */
[----:B------:R2:W-:Y:S01]  /*2f310*/  STL.64 [R1+0x4a8], R46 ;  /* 0x0004a82e01007387 */ /* 0x0005e20000100a00 */
[----:B-1----:R-:W-:Y:S01]  /*2f320*/  HMMA.1688.F32.TF32 R56, R48, R18, R196 ;  /* 0x000000123038723c */ /* 0x002fe200000810c4 */
[----:B------:R-:W-:-:S04]  /*2f330*/  IMAD.MOV.U32 R62, RZ, RZ, R33 ;  /* 0x000000ffff3e7224 */ /* 0x000fc800078e0021 */
[----:B------:R-:W-:Y:S04]  /*2f340*/  STL.64 [R1+0x4d0], R40 ;  /* 0x0004d02801007387 */ /* 0x000fe80000100a00 */
[----:B------:R1:W-:Y:S01]  /*2f350*/  STL.64 [R1+0x4d8], R42 ;  /* 0x0004d82a01007387 */ /* 0x0003e20000100a00 */
[----:B--2---:R-:W-:Y:S01]  /*2f360*/  HMMA.1688.F32.TF32 R44, R48, R14, R200 ;  /* 0x0000000e302c723c */ /* 0x004fe200000810c8 */
[----:B------:R-:W-:Y:S02]  /*2f370*/  IMAD.MOV.U32 R63, RZ, RZ, R32 ;  /* 0x000000ffff3f7224 */ /* 0x000fe400078e0020 */
[----:B------:R-:W-:Y:S04]  /*2f380*/  LDS R48, [R0+UR12+0x10080] ;  /* 0x0100800c00307984 */ /* 0x000fe80008000800 */
[----:B------:R-:W-:Y:S01]  /*2f390*/  LDS R50, [R0+UR12+0x12080] ;  /* 0x0120800c00327984 */ /* 0x000fe20008000800 */
[C---:B-1----:R-:W-:Y:S03]  /*2f3a0*/  HMMA.1688.F32.TF32 R40, R36.reuse, R10, R204 ;  /* 0x0000000a2428723c */ /* 0x042fe600000810cc */
[----:B------:R-:W-:Y:S04]  /*2f3b0*/  STL.64 [R1+0x4c0], R56 ;  /* 0x0004c03801007387 */ /* 0x000fe80000100a00 */
[----:B------:R-:W-:Y:S04]  /*2f3c0*/  STL.64 [R1+0x4c8], R58 ;  /* 0x0004c83a01007387 */ /* 0x000fe80000100a00 */
[----:B------:R-:W-:Y:S04]  /*2f3d0*/  STL.64 [R1+0x4b0], R44 ;  /* 0x0004b02c01007387 */ /* 0x000fe80000100a00 */
[----:B------:R1:W-:Y:S04]  /*2f3e0*/  STL.64 [R1+0x4b8], R46 ;  /* 0x0004b82e01007387 */ /* 0x0003e80000100a00 */
[----:B------:R-:W-:Y:S04]  /*2f3f0*/  LDS R49, [R2+UR12+0x10080] ;  /* 0x0100800c02317984 */ /* 0x000fe80008000800 */
[----:B------:R-:W-:Y:S01]  /*2f400*/  STL.64 [R1+0x310], R40 ;  /* 0x0003102801007387 */ /* 0x000fe20000100a00 */
[C---:B-1----:R-:W-:Y:S03]  /*2f410*/  HMMA.1688.F32.TF32 R44, R36.reuse, R34, R212 ;  /* 0x00000022242c723c */ /* 0x042fe600000810d4 */
        /* <DEDUP_REMOVED lines=8> */
[----:B-1----:R-:W-:Y:S01]  /*2f4a0*/  HMMA.1688.F32.TF32 R4, R36, R26, R220 ;  /* 0x0000001a2404723c */ /* 0x002fe200000810dc */
[----:B------:R-:W-:-:S02]  /*2f4b0*/  IMAD.MOV.U32 R56, RZ, RZ, R21 ;  /* 0x000000ffff387224 */ /* 0x000fc400078e0015 */
[----:B------:R-:W-:Y:S04]  /*2f4c0*/  STL.64 [R1+0x270], R40 ;  /* 0x0002702801007387 */ /* 0x000fe80000100a00 */
[----:B------:R1:W-:Y:S01]  /*2f4d0*/  STL.64 [R1+0x278], R42 ;  /* 0x0002782a01007387 */ /* 0x0003e20000100a00 */
[C---:B--2---:R-:W-:Y:S01]  /*2f4e0*/  HMMA.1688.F32.TF32 R44, R36.reuse, R22, R224 ;  /* 0x00000016242c723c */ /* 0x044fe200000810e0 */
[----:B------:R-:W-:Y:S01]  /*2f4f0*/  IMAD.MOV.U32 R57, RZ, RZ, R8 ;  /* 0x000000ffff397224 */ /* 0x000fe200078e0008 */
[----:B------:R-:W-:Y:S01]  /*2f500*/  MOV R58, R9 ;  /* 0x00000009003a7202 */ /* 0x000fe20000000f00 */
[----:B------:R-:W-:Y:S01]  /*2f510*/  IMAD.MOV.U32 R59, RZ, RZ, R12 ;  /* 0x000000ffff3b7224 */ /* 0x000fe200078e000c */
[----:B------:R-:W-:Y:S01]  /*2f520*/  LDS R190, [R0+UR12+0x12400] ;  /* 0x0124000c00be7984 */ /* 0x000fe20008000800 */
[----:B------:R-:W-:Y:S01]  /*2f530*/  IMAD.MOV.U32 R192, RZ, RZ, R248 ;  /* 0x000000ffffc07224 */ /* 0x000fe200078e00f8 */
[----:B------:R-:W-:Y:S01]  /*2f540*/  MOV R194, R251 ;  /* 0x000000fb00c27202 */ /* 0x000fe20000000f00 */
[----:B------:R-:W-:Y:S01]  /*2f550*/  IMAD.MOV.U32 R193, RZ, RZ, R249 ;  /* 0x000000ffffc17224 */ /* 0x000fe200078e00f9 */
[----:B------:R-:W-:Y:S01]  /*2f560*/  LDS R189, [R2+UR12+0x10400] ;  /* 0x0104000c02bd7984 */ /* 0x000fe20008000800 */
[C---:B-1----:R-:W-:Y:S03]  /*2f570*/  HMMA.1688.F32.TF32 R40, R36.reuse, R18, R228 ;  /* 0x000000122428723c */ /* 0x042fe600000810e4 */
[----:B------:R-:W-:Y:S04]  /*2f580*/  STL.64 [R1+0x220], R4 ;  /* 0x0002200401007387 */ /* 0x000fe80000100a00 */
[----:B------:R3:W-:Y:S04]  /*2f590*/  STL.64 [R1+0x228], R6 ;  /* 0x0002280601007387 */ /* 0x0007e80000100a00 */
[----:B------:R-:W-:Y:S04]  /*2f5a0*/  STL.64 [R1+0x210], R44 ;  /* 0x0002102c01007387 */ /* 0x000fe80000100a00 */
[----:B------:R-:W-:Y:S01]  /*2f5b0*/  STL.64 [R1+0x218], R46 ;  /* 0x0002182e01007387 */ /* 0x000fe20000100a00 */
[----:B---3--:R-:W-:Y:S03]  /*2f5c0*/  HMMA.1688.F32.TF32 R4, R36, R14, R52 ;  /* 0x0000000e2404723c */ /* 0x008fe60000081034 */
[----:B------:R-:W-:Y:S04]  /*2f5d0*/  STL.64 [R1], R40 ;  /* 0x0000002801007387 */ /* 0x000fe80000100a00 */
[----:B------:R-:W-:Y:S04]  /*2f5e0*/  STL.64 [R1+0x8], R42 ;  /* 0x0000082a01007387 */ /* 0x000fe80000100a00 */
[----:B------:R-:W2:Y:S04]  /*2f5f0*/  LDL.LU R21, [R1+0x25f8] ;  /* 0x0025f80001157983 */ /* 0x000ea80000300800 */
[----:B------:R-:W3:Y:S04]  /*2f600*/  LDL.LU R8, [R1+0x25f4] ;  /* 0x0025f40001087983 */ /* 0x000ee80000300800 */
[----:B------:R-:W4:Y:S04]  /*2f610*/  LDL.LU R9, [R1+0x25f0] ;  /* 0x0025f00001097983 */ /* 0x000f280000300800 */
[----:B------:R-:W2:Y:S04]  /*2f620*/  LDL.LU R12, [R1+0x25ec] ;  /* 0x0025ec00010c7983 */ /* 0x000ea80000300800 */
[----:B------:R-:W2:Y:S04]  /*2f630*/  LDL.LU R13, [R1+0x25e8] ;  /* 0x0025e800010d7983 */ /* 0x000ea80000300800 */
[----:B------:R-:W2:Y:S04]  /*2f640*/  LDL.LU R252, [R1+0x25e4] ;  /* 0x0025e40001fc7983 */ /* 0x000ea80000300800 */
[----:B------:R-:W-:Y:S04]  /*2f650*/  LDS R52, [R0+UR12+0x10000] ;  /* 0x0100000c00347984 */ /* 0x000fe80008000800 */
[----:B------:R-:W-:Y:S04]  /*2f660*/  LDS R54, [R0+UR12+0x12000] ;  /* 0x0120000c00367984 */ /* 0x000fe80008000800 */
[----:B------:R-:W-:Y:S04]  /*2f670*/  LDS R53, [R2+UR12+0x10000] ;  /* 0x0100000c02357984 */ /* 0x000fe80008000800 */
[----:B------:R-:W-:Y:S04]  /*2f680*/  LDS R55, [R2+UR12+0x12000] ;  /* 0x0120000c02377984 */ /* 0x000fe80008000800 */
[----:B------:R-:W-:Y:S04]  /*2f690*/  STL.64 [R1+0x24f8], R6 ;  /* 0x0024f80601007387 */ /* 0x000fe80000100a00 */
[----:B------:R-:W-:Y:S04]  /*2f6a0*/  STL.64 [R1+0x24f0], R4 ;  /* 0x0024f00401007387 */ /* 0x000fe80000100a00 */
[----:B------:R-:W-:Y:S04]  /*2f6b0*/  LDS R44, [R0+UR12+0x10100] ;  /* 0x0101000c002c7984 */ /* 0x000fe80008000800 */
[----:B------:R-:W-:Y:S04]  /*2f6c0*/  LDS R46, [R0+UR12+0x12100] ;  /* 0x0121000c002e7984 */ /* 0x000fe80008000800 */
[----:B------:R-:W-:Y:S04]  /*2f6d0*/  LDS R45, [R2+UR12+0x10100] ;  /* 0x0101000c022d7984 */ /* 0x000fe80008000800 */
[----:B------:R-:W-:Y:S04]  /*2f6e0*/  LDS R47, [R2+UR12+0x12100] ;  /* 0x0121000c022f7984 */ /* 0x000fe80008000800 */
[----:B------:R-:W-:Y:S04]  /*2f6f0*/  LDS R40, [R0+UR12+0x10180] ;  /* 0x0101800c00287984 */ /* 0x000fe80008000800 */
[----:B------:R-:W-:Y:S04]  /*2f700*/  LDS R42, [R0+UR12+0x12180] ;  /* 0x0121800c002a7984 */ /* 0x000fe80008000800 */
[----:B------:R-:W-:Y:S04]  /*2f710*/  LDS R41, [R2+UR12+0x10180] ;  /* 0x0101800c02297984 */ /* 0x000fe80008000800 */
[----:B------:R-:W-:Y:S01]  /*2f720*/  LDS R43, [R2+UR12+0x12180] ;  /* 0x0121800c022b7984 */ /* 0x000fe20008000800 */
[----:B------:R-:W-:-:S03]  /*2f730*/  IMAD.MOV.U32 R195, RZ, RZ, R250 ;  /* 0x000000ffffc37224 */ /* 0x000fc600078e00fa */
[----:B------:R-:W-:Y:S04]  /*2f740*/  LDS R191, [R2+UR12+0x12400] ;  /* 0x0124000c02bf7984 */ /* 0x000fe80008000800 */
[----:B------:R-:W-:Y:S04]  /*2f750*/  LDS R220, [R0+UR12+0x10480] ;  /* 0x0104800c00dc7984 */ /* 0x000fe80008000800 */
[----:B------:R-:W-:Y:S04]  /*2f760*/  LDS R222, [R0+UR12+0x12480] ;  /* 0x0124800c00de7984 */ /* 0x000fe80008000800 */
[----:B------:R-:W-:Y:S04]  /*2f770*/  LDS R221, [R2+UR12+0x10480] ;  /* 0x0104800c02dd7984 */ /* 0x000fe80008000800 */
[----:B------:R-:W-:Y:S01]  /*2f780*/  LDS R223, [R2+UR12+0x12480] ;  /* 0x0124800c02df7984 */ /* 0x000fe20008000800 */
[----:B---3--:R-:W-:-:S02]  /*2f790*/  IMAD.MOV.U32 R75, RZ, RZ, R8 ;  /* 0x000000ffff4b7224 */ /* 0x008fc400078e0008 */
[----:B----4-:R-:W-:Y:S01]  /*2f7a0*/  IMAD.MOV.U32 R74, RZ, RZ, R9 ;  /* 0x000000ffff4a7224 */ /* 0x010fe200078e0009 */
[----:B--2---:R-:W-:Y:S01]  /*2f7b0*/  MOV R73, R12 ;  /* 0x0000000c00497202 */ /* 0x004fe20000000f00 */
[----:B------:R-:W-:Y:S02]  /*2f7c0*/  IMAD.MOV.U32 R72, RZ, RZ, R13 ;  /* 0x000000ffff487224 */ /* 0x000fe400078e000d */
[----:B------:R-:W1:Y:S04]  /*2f7d0*/  LDSM.16.M88.4 R12, [R252+UR17+0x40880] ;  /* 0x04088011fc0c783b */ /* 0x000e680008000200 */
[----:B------:R-:W2:Y:S01]  /*2f7e0*/  LDSM.16.M88.4 R8, [R252+UR17+0x40080] ;  /* 0x04008011fc08783b */ /* 0x000ea20008000200 */
[----:B------:R-:W-:-:S03]  /*2f7f0*/  IMAD.MOV.U32 R68, RZ, RZ, R21 ;  /* 0x000000ffff447224 */ /* 0x000fc600078e0015 */
[----:B------:R-:W3:Y:S04]  /*2f800*/  LDSM.16.M88.4 R16, [R252+UR17+0x41080] ;  /* 0x04108011fc10783b */ /* 0x000ee80008000200 */
[----:B------:R-:W4:Y:S04]  /*2f810*/  LDSM.16.M88.4 R20, [R252+UR17+0x41880] ;  /* 0x04188011fc14783b */ /* 0x000f280008000200 */
[----:B------:R-:W3:Y:S04]  /*2f820*/  LDSM.16.M88.4 R24, [R252+UR17+0x42080] ;  /* 0x04208011fc18783b */ /* 0x000ee80008000200 */
[----:B------:R-:W3:Y:S04]  /*2f830*/  LDSM.16.M88.4 R28, [R252+UR17+0x42880] ;  /* 0x04288011fc1c783b */ /* 0x000ee80008000200 */
[----:B------:R-:W4:Y:S04]  /*2f840*/  LDSM.16.M88.4 R32, [R252+UR17+0x43080] ;  /* 0x04308011fc20783b */ /* 0x000f280008000200 */
[----:B------:R-:W4:Y:S01]  /*2f850*/  LDSM.16.M88.4 R36, [R252+UR17+0x43880] ;  /* 0x04388011fc24783b */ /* 0x000f220008000200 */
[C---:B-1----:R-:W-:Y:S03]  /*2f860*/  HMMA.1688.F32.TF32 R4, R52.reuse, R12, R68 ;  /* 0x0000000c3404723c */ /* 0x042fe60000081044 */
[----:B--2---:R-:W-:Y:S05]  /*2f870*/  STL [R1+0x244c], R10 ;  /* 0x00244c0a01007387 */ /* 0x004fea0000100800 */
[----:B------:R-:W-:Y:S01]  /*2f880*/  HMMA.1688.F32.TF32 R72, R52, R8, R72 ;  /* 0x000000083448723c */ /* 0x000fe20000081048 */
[----:B------:R-:W-:Y:S04]  /*2f890*/  STL [R1+0x2448], R11 ;  /* 0x0024480b01007387 */ /* 0x000fe80000100800 */
[----:B------:R-:W-:Y:S04]  /*2f8a0*/  STL [R1+0x2454], R14 ;  /* 0x0024540e01007387 */ /* 0x000fe80000100800 */
[----:B------:R-:W-:Y:S04]  /*2f8b0*/  STL [R1+0x2450], R15 ;  /* 0x0024500f01007387 */ /* 0x000fe80000100800 */
[----:B---3--:R-:W-:Y:S04]  /*2f8c0*/  STL [R1+0x245c], R18 ;  /* 0x00245c1201007387 */ /* 0x008fe80000100800 */
        /* <DEDUP_REMOVED lines=11> */
[----:B------:R-:W-:Y:S04]  /*2f980*/  STL [R1+0x2030], R252 ;  /* 0x002030fc01007387 */ /* 0x000fe80000100800 */
[----:B------:R-:W-:Y:S01]  /*2f990*/  STL.64 [R1+0x1f0], R4 ;  /* 0x0001f00401007387 */ /* 0x000fe20000100a00 */
[----:B-1----:R-:W-:-:S03]  /*2f9a0*/  MOV R38, R7 ;  /* 0x0000000700267202 */ /* 0x002fc60000000f00 */
[----:B------:R-:W-:Y:S04]  /*2f9b0*/  STL.64 [R1+0x200], R72 ;  /* 0x0002004801007387 */ /* 0x000fe80000100a00 */
[----:B------:R-:W-:Y:S04]  /*2f9c0*/  STL.64 [R1+0x208], R74 ;  /* 0x0002084a01007387 */ /* 0x000fe80000100a00 */
[----:B------:R1:W-:Y:S04]  /*2f9d0*/  STL [R1+0x1f8], R6 ;  /* 0x0001f80601007387 */ /* 0x0003e80000100800 */
[----:B------:R-:W2:Y:S04]  /*2f9e0*/  LDL.LU R68, [R1+0x940] ;  /* 0x0009400001447983 */ /* 0x000ea80000300800 */
[----:B------:R-:W2:Y:S01]  /*2f9f0*/  LDL.LU R69, [R1+0x944] ;  /* 0x0009440001457983 */ /* 0x000ea20000300800 */
[----:B-1----:R-:W-:Y:S03]  /*2fa00*/  HMMA.1688.F32.TF32 R4, R52, R16, R64 ;  /* 0x000000103404723c */ /* 0x002fe60000081040 */
[----:B------:R-:W2:Y:S04]  /*2fa10*/  LDL.LU R70, [R1+0x948] ;  /* 0x0009480001467983 */ /* 0x000ea80000300800 */
[----:B------:R-:W2:Y:S04]  /*2fa20*/  LDL.LU R71, [R1+0x94c] ;  /* 0x00094c0001477983 */ /* 0x000ea80000300800 */
[----:B------:R1:W-:Y:S04]  /*2fa30*/  STL [R1+0x2488], R38 ;  /* 0x0024882601007387 */ /* 0x0003e80000100800 */
[----:B------:R-:W3:Y:S04]  /*2fa40*/  LDL.LU R64, [R1+0x930] ;  /* 0x0009300001407983 */ /* 0x000ee80000300800 */
[----:B------:R-:W3:Y:S01]  /*2fa50*/  LDL.LU R65, [R1+0x934] ;  /* 0x0009340001417983 */ /* 0x000ee20000300800 */
[----:B------:R-:W-:Y:S01]  /*2fa60*/  IMAD.MOV.U32 R39, RZ, RZ, R4 ;  /* 0x000000ffff277224 */ /* 0x000fe200078e0004 */
[----:B------:R-:W-:Y:S01]  /*2fa70*/  MOV R35, R6 ;  /* 0x0000000600237202 */ /* 0x000fe20000000f00 */
[----:B------:R-:W-:Y:S01]  /*2fa80*/  IMAD.MOV.U32 R34, RZ, RZ, R5 ;  /* 0x000000ffff227224 */ /* 0x000fe200078e0005 */
[----:B------:R-:W3:Y:S01]  /*2fa90*/  LDL.LU R66, [R1+0x938] ;  /* 0x0009380001427983 */ /* 0x000ee20000300800 */
[----:B------:R-:W-:-:S02]  /*2faa0*/  IMAD.MOV.U32 R30, RZ, RZ, R7 ;  /* 0x000000ffff1e7224 */ /* 0x000fc400078e0007 */
[----:B------:R-:W-:Y:S01]  /*2fab0*/  HMMA.1688.F32.TF32 R4, R52, R20, R60 ;  /* 0x000000143404723c */ /* 0x000fe2000008103c */
[----:B------:R-:W3:Y:S04]  /*2fac0*/  LDL.LU R67, [R1+0x93c] ;  /* 0x00093c0001437983 */ /* 0x000ee80000300800 */
[----:B------:R-:W-:Y:S04]  /*2fad0*/  STL [R1+0x2498], R30 ;  /* 0x0024981e01007387 */ /* 0x000fe80000100800 */
[----:B------:R-:W-:Y:S04]  /*2fae0*/  STL [R1+0x2494], R35 ;  /* 0x0024942301007387 */ /* 0x000fe80000100800 */
[----:B------:R-:W-:Y:S04]  /*2faf0*/  STL [R1+0x2490], R34 ;  /* 0x0024902201007387 */ /* 0x000fe80000100800 */
[----:B------:R-:W-:Y:S04]  /*2fb00*/  STL [R1+0x248c], R39 ;  /* 0x00248c2701007387 */ /* 0x000fe80000100800 */
[----:B------:R-:W-:Y:S04]  /*2fb10*/  STL [R1+0x1c0], R4 ;  /* 0x0001c00401007387 */ /* 0x000fe80000100800 */
[----:B------:R4:W-:Y:S04]  /*2fb20*/  STL.64 [R1+0x1c8], R6 ;  /* 0x0001c80601007387 */ /* 0x0009e80000100a00 */
[----:B------:R-:W3:Y:S04]  /*2fb30*/  LDL.LU R60, [R1+0x7d0] ;  /* 0x0007d000013c7983 */ /* 0x000ee80000300800 */
[----:B------:R-:W3:Y:S04]  /*2fb40*/  LDL.LU R61, [R1+0x7d4] ;  /* 0x0007d400013d7983 */ /* 0x000ee80000300800 */
[----:B------:R-:W3:Y:S04]  /*2fb50*/  LDL.LU R62, [R1+0x7d8] ;  /* 0x0007d800013e7983 */ /* 0x000ee80000300800 */
[----:B------:R-:W3:Y:S01]  /*2fb60*/  LDL.LU R63, [R1+0x7dc] ;  /* 0x0007dc00013f7983 */ /* 0x000ee20000300800 */
[----:B-1----:R-:W-:-:S02]  /*2fb70*/  IMAD.MOV.U32 R38, RZ, RZ, R5 ;  /* 0x000000ffff267224 */ /* 0x002fc400078e0005 */
[----:B----4-:R-:W-:Y:S03]  /*2fb80*/  HMMA.1688.F32.TF32 R4, R52, R24, R56 ;  /* 0x000000183404723c */ /* 0x010fe60000081038 */
[----:B------:R1:W-:Y:S04]  /*2fb90*/  STL [R1+0x249c], R38 ;  /* 0x00249c2601007387 */ /* 0x0003e80000100800 */
[----:B------:R-:W4:Y:S04]  /*2fba0*/  LDL.LU R56, [R1+0x7c0] ;  /* 0x0007c00001387983 */ /* 0x000f280000300800 */
[----:B------:R-:W4:Y:S04]  /*2fbb0*/  LDL.LU R57, [R1+0x7c4] ;  /* 0x0007c40001397983 */ /* 0x000f280000300800 */
[----:B------:R-:W4:Y:S04]  /*2fbc0*/  LDL.LU R58, [R1+0x7c8] ;  /* 0x0007c800013a7983 */ /* 0x000f280000300800 */
[----:B------:R-:W-:Y:S01]  /*2fbd0*/  MOV R31, R4 ;  /* 0x00000004001f7202 */ /* 0x000fe20000000f00 */
[----:B------:R-:W-:Y:S01]  /*2fbe0*/  IMAD.MOV.U32 R26, RZ, RZ, R5 ;  /* 0x000000ffff1a7224 */ /* 0x000fe200078e0005 */
[----:B------:R-:W-:Y:S01]  /*2fbf0*/  MOV R22, R7 ;  /* 0x0000000700167202 */ /* 0x000fe20000000f00 */
[----:B------:R-:W-:-:S04]  /*2fc00*/  IMAD.MOV.U32 R27, RZ, RZ, R6 ;  /* 0x000000ffff1b7224 */ /* 0x000fc800078e0006 */
[----:B------:R-:W-:Y:S04]  /*2fc10*/  STL [R1+0x24ac], R22 ;  /* 0x0024ac1601007387 */ /* 0x000fe80000100800 */
[----:B------:R-:W-:Y:S04]  /*2fc20*/  STL [R1+0x24a8], R27 ;  /* 0x0024a81b01007387 */ /* 0x000fe80000100800 */
[----:B------:R-:W-:Y:S04]  /*2fc30*/  STL [R1+0x24a4], R26 ;  /* 0x0024a41a01007387 */ /* 0x000fe80000100800 */
[----:B------:R1:W-:Y:S01]  /*2fc40*/  STL [R1+0x24a0], R31 ;  /* 0x0024a01f01007387 */ /* 0x0003e20000100800 */
[----:B------:R-:W-:Y:S01]  /*2fc50*/  IMAD.MOV.U32 R59, RZ, RZ, R3 ;  /* 0x000000ffff3b7224 */ /* 0x000fe200078e0003 */
[----:B--2---:R-:W-:-:S15]  /*2fc60*/  HMMA.1688.F32.TF32 R4, R52, R28, R68 ;  /* 0x0000001c3404723c */ /* 0x004fde0000081044 */
[----:B------:R-:W-:-:S04]  /*2fc70*/  NOP ;  /* 0x0000000000007918 */ /* 0x000fc80000000000 */
[----:B------:R-:W-:Y:S01]  /*2fc80*/  IMAD.MOV.U32 R30, RZ, RZ, R4 ;  /* 0x000000ffff1e7224 */ /* 0x000fe200078e0004 */
[----:B------:R-:W-:Y:S01]  /*2fc90*/  MOV R35, R5 ;  /* 0x0000000500237202 */ /* 0x000fe20000000f00 */
[----:B------:R-:W-:Y:S02]  /*2fca0*/  IMAD.MOV.U32 R34, RZ, RZ, R6 ;  /* 0x000000ffff227224 */ /* 0x000fe400078e0006 */
[----:B------:R-:W-:Y:S02]  /*2fcb0*/  IMAD.MOV.U32 R39, RZ, RZ, R7 ;  /* 0x000000ffff277224 */ /* 0x000fe400078e0007 */
[----:B---3--:R-:W-:-:S15]  /*2fcc0*/  HMMA.1688.F32.TF32 R4, R52, R32, R64 ;  /* 0x000000203404723c */ /* 0x008fde0000081040 */
[----:B------:R-:W-:-:S04]  /*2fcd0*/  NOP ;  /* 0x0000000000007918 */ /* 0x000fc80000000000 */
[----:B------:R-:W-:Y:S01]  /*2fce0*/  MOV R23, R4 ;  /* 0x0000000400177202 */ /* 0x000fe20000000f00 */
[----:B------:R-:W-:Y:S01]  /*2fcf0*/  IMAD.MOV.U32 R18, RZ, RZ, R5 ;  /* 0x000000ffff127224 */ /* 0x000fe200078e0005 */
[----:B------:R-:W-:Y:S01]  /*2fd00*/  MOV R14, R7 ;  /* 0x00000007000e7202 */ /* 0x000fe20000000f00 */
[----:B------:R-:W-:Y:S02]  /*2fd10*/  IMAD.MOV.U32 R19, RZ, RZ, R6 ;  /* 0x000000ffff137224 */ /* 0x000fe400078e0006 */
[----:B------:R-:W-:Y:S01]  /*2fd20*/  HMMA.1688.F32.TF32 R4, R52, R36, R60 ;  /* 0x000000243404723c */ /* 0x000fe2000008103c */
[----:B------:R-:W-:Y:S04]  /*2fd30*/  STL [R1+0x24bc], R39 ;  /* 0x0024bc2701007387 */ /* 0x000fe80000100800 */
[----:B------:R2:W-:Y:S04]  /*2fd40*/  STL [R1+0x24b8], R34 ;  /* 0x0024b82201007387 */ /* 0x0005e80000100800 */
[----:B------:R3:W-:Y:S04]  /*2fd50*/  STL [R1+0x24b4], R35 ;  /* 0x0024b42301007387 */ /* 0x0007e80000100800 */
[----:B------:R2:W-:Y:S04]  /*2fd60*/  STL [R1+0x24b0], R30 ;  /* 0x0024b01e01007387 */ /* 0x0005e80000100800 */
[----:B------:R-:W-:Y:S02]  /*2fd70*/  STL [R1+0x24cc], R14 ;  /* 0x0024cc0e01007387 */ /* 0x000fe40000100800 */
[----:B-1----:R-:W-:Y:S01]  /*2fd80*/  IMAD.MOV.U32 R38, RZ, RZ, R7 ;  /* 0x000000ffff267224 */ /* 0x002fe200078e0007 */
[----:B------:R-:W-:Y:S01]  /*2fd90*/  MOV R31, R6 ;  /* 0x00000006001f7202 */ /* 0x000fe20000000f00 */
[----:B------:R1:W-:Y:S01]  /*2fda0*/  STL [R1+0x24c8], R19 ;  /* 0x0024c81301007387 */ /* 0x0003e20000100800 */
[----:B------:R-:W-:-:S02]  /*2fdb0*/  IMAD.MOV.U32 R26, RZ, RZ, R5 ;  /* 0x000000ffff1a7224 */ /* 0x000fc400078e0005 */
[----:B------:R-:W-:Y:S01]  /*2fdc0*/  IMAD.MOV.U32 R27, RZ, RZ, R4 ;  /* 0x000000ffff1b7224 */ /* 0x000fe200078e0004 */
[----:B------:R-:W-:Y:S04]  /*2fdd0*/  STL [R1+0x24c4], R18 ;  /* 0x0024c41201007387 */ /* 0x000fe80000100800 */
[----:B------:R1:W-:Y:S01]  /*2fde0*/  STL [R1+0x24c0], R23 ;  /* 0x0024c01701007387 */ /* 0x0003e20000100800 */
[----:B----4-:R-:W-:Y:S03]  /*2fdf0*/  HMMA.1688.F32.TF32 R4, R48, R8, R56 ;  /* 0x000000083004723c */ /* 0x010fe60000081038 */
[----:B------:R-:W-:Y:S04]  /*2fe00*/  STL [R1+0x24dc], R38 ;  /* 0x0024dc2601007387 */ /* 0x000fe80000100800 */
[----:B------:R4:W-:Y:S04]  /*2fe10*/  STL [R1+0x24d8], R31 ;  /* 0x0024d81f01007387 */ /* 0x0009e80000100800 */
[----:B------:R1:W-:Y:S04]  /*2fe20*/  STL [R1+0x24d4], R26 ;  /* 0x0024d41a01007387 */ /* 0x0003e80000100800 */
[----:B------:R1:W-:Y:S04]  /*2fe30*/  STL [R1+0x24d0], R27 ;  /* 0x0024d01b01007387 */ /* 0x0003e80000100800 */
        /* <DEDUP_REMOVED lines=40> */
[----:B------:R-:W-:Y:S01]  /*300c0*/  IMAD.MOV.U32 R15, RZ, RZ, R4 ;  /* 0x000000ffff0f7224 */ /* 0x000fe200078e0004 */
[----:B------:R-:W-:Y:S01]  /*300d0*/  MOV R10, R5 ;  /* 0x00000005000a7202 */ /* 0x000fe20000000f00 */
[----:B------:R-:W-:-:S02]  /*300e0*/  IMAD.MOV.U32 R11, RZ, RZ, R6 ;  /* 0x000000ffff0b7224 */ /* 0x000fc400078e0006 */
[----:B------:R-:W-:-:S03]  /*300f0*/  IMAD.MOV.U32 R3, RZ, RZ, R7 ;  /* 0x000000ffff037224 */ /* 0x000fc600078e0007 */
[----:B------:R1:W-:Y:S04]  /*30100*/  STL [R1+0x24e8], R11 ;  /* 0x0024e80b01007387 */ /* 0x0003e80000100800 */
[----:B------:R1:W-:Y:S04]  /*30110*/  STL [R1+0x24e4], R10 ;  /* 0x0024e40a01007387 */ /* 0x0003e80000100800 */
[----:B------:R1:W-:Y:S01]  /*30120*/  STL [R1+0x24e0], R15 ;  /* 0x0024e00f01007387 */ /* 0x0003e20000100800 */
[----:B--2---:R-:W-:-:S15]  /*30130*/  HMMA.1688.F32.TF32 R4, R48, R12, R88 ;  /* 0x0000000c3004723c */ /* 0x004fde0000081058 */
[----:B------:R-:W-:-:S04]  /*30140*/  NOP ;  /* 0x0000000000007918 */ /* 0x000fc80000000000 */
[----:B------:R-:W-:Y:S01]  /*30150*/  MOV R34, R4 ;  /* 0x0000000400227202 */ /* 0x000fe20000000f00 */
[----:B---3--:R-:W-:Y:S01]  /*30160*/  IMAD.MOV.U32 R35, RZ, RZ, R5 ;  /* 0x000000ffff237224 */ /* 0x008fe200078e0005 */
[----:B------:R-:W-:Y:S01]  /*30170*/  MOV R22, R7 ;  /* 0x0000000700167202 */ /* 0x000fe20000000f00 */
[----:B------:R-:W-:Y:S02]  /*30180*/  IMAD.MOV.U32 R30, RZ, RZ, R6 ;  /* 0x000000ffff1e7224 */ /* 0x000fe400078e0006 */
[----:B------:R-:W-:-:S15]  /*30190*/  HMMA.1688.F32.TF32 R4, R48, R16, R76 ;  /* 0x000000103004723c */ /* 0x000fde000008104c */
[----:B------:R-:W-:-:S04]  /*301a0*/  NOP ;  /* 0x0000000000007918 */ /* 0x000fc80000000000 */
[----:B-1----:R-:W-:Y:S01]  /*301b0*/  IMAD.MOV.U32 R19, RZ, RZ, R4 ;  /* 0x000000ffff137224 */ /* 0x002fe200078e0004 */
[----:B------:R-:W-:Y:S01]  /*301c0*/  MOV R23, R6 ;  /* 0x0000000600177202 */ /* 0x000fe20000000f00 */
[----:B------:R-:W-:Y:S02]  /*301d0*/  IMAD.MOV.U32 R18, RZ, RZ, R5 ;  /* 0x000000ffff127224 */ /* 0x000fe400078e0005 */
[----:B------:R-:W-:Y:S02]  /*301e0*/  IMAD.MOV.U32 R39, RZ, RZ, R7 ;  /* 0x000000ffff277224 */ /* 0x000fe400078e0007 */
[----:B----4-:R-:W-:Y:S01]  /*301f0*/  HMMA.1688.F32.TF32 R4, R48, R20, R60 ;  /* 0x000000143004723c */ /* 0x010fe2000008103c */
[----:B------:R-:W2:Y:S04]  /*30200*/  LDL.LU R60, [R1+0x580] ;  /* 0x00058000013c7983 */ /* 0x000ea80000300800 */
[----:B------:R-:W2:Y:S04]  /*30210*/  LDL.LU R61, [R1+0x584] ;  /* 0x00058400013d7983 */ /* 0x000ea80000300800 */
[----:B------:R-:W2:Y:S04]  /*30220*/  LDL.LU R62, [R1+0x588] ;  /* 0x00058800013e7983 */ /* 0x000ea80000300800 */
[----:B------:R-:W2:Y:S04]  /*30230*/  LDL.LU R63, [R1+0x58c] ;  /* 0x00058c00013f7983 */ /* 0x000ea80000300800 */
[----:B------:R-:W3:Y:S02]  /*30240*/  LDL.LU R76, [R1+0x590] ;  /* 0x00059000014c7983 */ /* 0x000ee40000300800 */
[----:B------:R-:W-:Y:S01]  /*30250*/  IMAD.MOV.U32 R31, RZ, RZ, R4 ;  /* 0x000000ffff1f7224 */ /* 0x000fe200078e0004 */
[----:B------:R-:W-:Y:S01]  /*30260*/  MOV R26, R5 ;  /* 0x00000005001a7202 */ /* 0x000fe20000000f00 */
[----:B------:R-:W-:Y:S01]  /*30270*/  IMAD.MOV.U32 R27, RZ, RZ, R6 ;  /* 0x000000ffff1b7224 */ /* 0x000fe200078e0006 */
[----:B------:R-:W3:Y:S01]  /*30280*/  LDL.LU R77, [R1+0x594] ;  /* 0x00059400014d7983 */ /* 0x000ee20000300800 */
[----:B------:R-:W-:-:S03]  /*30290*/  IMAD.MOV.U32 R14, RZ, RZ, R7 ;  /* 0x000000ffff0e7224 */ /* 0x000fc600078e0007 */
[----:B------:R-:W3:Y:S04]  /*302a0*/  LDL.LU R78, [R1+0x598] ;  /* 0x00059800014e7983 */ /* 0x000ee80000300800 */
[----:B------:R-:W3:Y:S01]  /*302b0*/  LDL.LU R79, [R1+0x59c] ;  /* 0x00059c00014f7983 */ /* 0x000ee20000300800 */
[C---:B------:R-:W-:Y:S08]  /*302c0*/  HMMA.1688.F32.TF32 R4, R48.reuse, R24, R84 ;  /* 0x000000183004723c */ /* 0x040ff00000081054 */
[C---:B------:R-:W-:Y:S11]  /*302d0*/  HMMA.1688.F32.TF32 R52, R48.reuse, R28, R80 ;  /* 0x0000001c3034723c */ /* 0x040ff60000081050 */
[----:B------:R-:W-:Y:S01]  /*302e0*/  MOV R11, R4 ;  /* 0x00000004000b7202 */ /* 0x000fe20000000f00 */
[----:B------:R-:W-:Y:S01]  /*302f0*/  IMAD.MOV.U32 R10, RZ, RZ, R5 ;  /* 0x000000ffff0a7224 */ /* 0x000fe200078e0005 */
[----:B------:R-:W-:Y:S01]  /*30300*/  MOV R38, R7 ;  /* 0x0000000700267202 */ /* 0x000fe20000000f00 */
[----:B------:R-:W-:Y:S01]  /*30310*/  IMAD.MOV.U32 R15, RZ, RZ, R6 ;  /* 0x000000ffff0f7224 */ /* 0x000fe200078e0006 */
[C---:B------:R-:W-:Y:S08]  /*30320*/  HMMA.1688.F32.TF32 R80, R48.reuse, R32, R236 ;  /* 0x000000203050723c */ /* 0x040ff000000810ec */
[----:B------:R-:W-:Y:S01]  /*30330*/  HMMA.1688.F32.TF32 R4, R48, R36, R72 ;  /* 0x000000243004723c */ /* 0x000fe20000081048 */
[----:B------:R-:W-:Y:S04]  /*30340*/  STL.64 [R1+0x120], R52 ;  /* 0x0001203401007387 */ /* 0x000fe80000100a00 */
[----:B------:R1:W-:Y:S03]  /*30350*/  STL.64 [R1+0x128], R54 ;  /* 0x0001283601007387 */ /* 0x0003e60000100a00 */
        /* <DEDUP_REMOVED lines=8> */
[----:B------:R-:W-:Y:S04]  /*303e0*/  STL.64 [R1+0xf8], R54 ;  /* 0x0000f83601007387 */ /* 0x000fe80000100a00 */
[----:B------:R-:W4:Y:S04]  /*303f0*/  LDL.LU R64, [R1+0x3f0] ;  /* 0x0003f00001407983 */ /* 0x000f280000300800 */
[----:B------:R-:W-:Y:S04]  /*30400*/  STL.64 [R1+0xe0], R48 ;  /* 0x0000e03001007387 */ /* 0x000fe80000100a00 */
[----:B------:R-:W-:Y:S04]  /*30410*/  STL.64 [R1+0xe8], R50 ;  /* 0x0000e83201007387 */ /* 0x000fe80000100a00 */
[----:B------:R-:W-:Y:S04]  /*30420*/  STL.64 [R1+0xd0], R4 ;  /* 0x0000d00401007387 */ /* 0x000fe80000100a00 */
[----:B------:R2:W-:Y:S04]  /*30430*/  STL.64 [R1+0xd8], R6 ;  /* 0x0000d80601007387 */ /* 0x0005e80000100a00 */
        /* <DEDUP_REMOVED lines=20> */
[----:B---3--:R-:W-:Y:S01]  /*30580*/  HMMA.1688.F32.TF32 R48, R44, R20, R76 ;  /* 0x000000142c30723c */ /* 0x008fe2000008104c */
[----:B------:R-:W2:-:S15]  /*30590*/  LDL.LU R76, [R1+0x10] ;  /* 0x00001000014c7983 */ /* 0x000e9e0000300800 */
[----:B------:R-:W-:-:S03]  /*305a0*/  NOP ;  /* 0x0000000000007918 */ /* 0x000fc60000000000 */
[----:B------:R-:W-:Y:S04]  /*305b0*/  STL.64 [R1+0xc0], R48 ;  /* 0x0000c03001007387 */ /* 0x000fe80000100a00 */
[----:B------:R4:W-:Y:S04]  /*305c0*/  STL.64 [R1+0xc8], R50 ;  /* 0x0000c83201007387 */ /* 0x0009e80000100a00 */
        /* <DEDUP_REMOVED lines=25> */
[C---:B----4-:R-:W-:Y:S08]  /*30760*/  HMMA.1688.F32.TF32 R48, R44.reuse, R36, R68 ;  /* 0x000000242c30723c */ /* 0x050ff00000081044 */
[C---:B-1----:R-:W-:Y:S08]  /*30770*/  HMMA.1688.F32.TF32 R4, R44.reuse, R32, R72 ;  /* 0x000000202c04723c */ /* 0x042ff00000081048 */
[----:B------:R-:W-:Y:S08]  /*30780*/  HMMA.1688.F32.TF32 R52, R44, R28, R236 ;  /* 0x0000001c2c34723c */ /* 0x000ff000000810ec */
[C---:B------:R-:W-:Y:S11]  /*30790*/  HMMA.1688.F32.TF32 R44, R40.reuse, R8, R64 ;  /* 0x00000008282c723c */ /* 0x040ff60000081040 */
[----:B------:R-:W-:Y:S04]  /*307a0*/  STL.64 [R1+0xa0], R52 ;  /* 0x0000a03401007387 */ /* 0x000fe80000100a00 */
[----:B------:R-:W-:Y:S04]  /*307b0*/  STL.64 [R1+0xa8], R54 ;  /* 0x0000a83601007387 */ /* 0x000fe80000100a00 */
[----:B------:R-:W-:Y:S04]  /*307c0*/  STL.64 [R1+0x90], R4 ;  /* 0x0000900401007387 */ /* 0x000fe80000100a00 */
[----:B------:R1:W-:Y:S02]  /*307d0*/  STL.64 [R1+0x98], R6 ;  /* 0x0000980601007387 */ /* 0x0003e40000100a00 */
[C---:B-1----:R-:W-:Y:S02]  /*307e0*/  HMMA.1688.F32.TF32 R4, R40.reuse, R12, R56 ;  /* 0x0000000c2804723c */ /* 0x042fe40000081038 */
[----:B------:R-:W-:Y:S04]  /*307f0*/  STL.64 [R1+0x80], R48 ;  /* 0x0000803001007387 */ /* 0x000fe80000100a00 */
[----:B------:R-:W-:Y:S04]  /*30800*/  STL.64 [R1+0x88], R50 ;  /* 0x0000883201007387 */ /* 0x000fe80000100a00 */
[----:B------:R-:W4:Y:S04]  /*30810*/  LDL.LU R64, [R1+0x8f0] ;  /* 0x0008f00001407983 */ /* 0x000f280000300800 */
[----:B------:R-:W-:Y:S04]  /*30820*/  STL.64 [R1+0x70], R44 ;  /* 0x0000702c01007387 */ /* 0x000fe80000100a00 */
[----:B------:R2:W-:Y:S04]  /*30830*/  STL.64 [R1+0x78], R46 ;  /* 0x0000782e01007387 */ /* 0x0005e80000100a00 */
        /* <DEDUP_REMOVED lines=21> */
[C---:B--2---:R-:W-:Y:S03]  /*30990*/  HMMA.1688.F32.TF32 R44, R40.reuse, R16, R92 ;  /* 0x00000010282c723c */ /* 0x044fe6000008105c */
[----:B------:R-:W-:Y:S04]  /*309a0*/  LDS R92, [R0+UR12+0x10280] ;  /* 0x0102800c005c7984 */ /* 0x000fe80008000800 */
[----:B------:R-:W-:Y:S01]  /*309b0*/  LDS R94, [R0+UR12+0x12280] ;  /* 0x0122800c005e7984 */ /* 0x000fe20008000800 */
[C---:B------:R-:W-:Y:S03]  /*309c0*/  HMMA.1688.F32.TF32 R48, R40.reuse, R24, R84 ;  /* 0x000000182830723c */ /* 0x040fe60000081054 */
[----:B------:R-:W-:Y:S04]  /*309d0*/  LDS R93, [R2+UR12+0x10280] ;  /* 0x0102800c025d7984 */ /* 0x000fe80008000800 */
[----:B------:R-:W-:Y:S01]  /*309e0*/  LDS R95, [R2+UR12+0x12280] ;  /* 0x0122800c025f7984 */ /* 0x000fe20008000800 */
[----:B---3--:R-:W-:Y:S03]  /*309f0*/  HMMA.1688.F32.TF32 R4, R40, R20, R88 ;  /* 0x000000142804723c */ /* 0x008fe60000081058 */
[----:B------:R-:W-:Y:S04]  /*30a00*/  STL.64 [R1+0x50], R44 ;  /* 0x0000502c01007387 */ /* 0x000fe80000100a00 */
[----:B------:R1:W-:-:S12]  /*30a10*/  STL.64 [R1+0x58], R46 ;  /* 0x0000582e01007387 */ /* 0x0003d80000100a00 */
[----:B------:R-:W-:Y:S01]  /*30a20*/  STL.64 [R1+0x40], R4 ;  /* 0x0000400401007387 */ /* 0x000fe20000100a00 */
[C---:B-1----:R-:W-:Y:S03]  /*30a30*/  HMMA.1688.F32.TF32 R44, R40.reuse, R28, R80 ;  /* 0x0000001c282c723c */ /* 0x042fe60000081050 */
[----:B------:R1:W-:Y:S05]  /*30a40*/  STL.64 [R1+0x48], R6 ;  /* 0x0000480601007387 */ /* 0x0003ea0000100a00 */
[C---:B-1----:R-:W-:Y:S08]  /*30a50*/  HMMA.1688.F32.TF32 R4, R40.reuse, R32, R76 ;  /* 0x000000202804723c */ /* 0x042ff0000008104c */
[----:B------:R-:W-:Y:S01]  /*30a60*/  HMMA.1688.F32.TF32 R40, R40, R36, R60 ;  /* 0x000000242828723c */ /* 0x000fe2000008103c */
[----:B------:R-:W-:Y:S04]  /*30a70*/  LDS R60, [R0+UR12+0x10200] ;  /* 0x0102000c003c7984 */ /* 0x000fe80008000800 */
[----:B------:R-:W-:Y:S04]  /*30a80*/  LDS R62, [R0+UR12+0x12200] ;  /* 0x0122000c003e7984 */ /* 0x000fe80008000800 */
[----:B------:R-:W-:Y:S04]  /*30a90*/  LDS R61, [R2+UR12+0x10200] ;  /* 0x0102000c023d7984 */ /* 0x000fe80008000800 */
[----:B------:R-:W4:Y:S04]  /*30aa0*/  LDS R63, [R2+UR12+0x12200] ;  /* 0x0122000c023f7984 */ /* 0x000f280008000800 */
[----:B------:R-:W-:Y:S04]  /*30ab0*/  STL.64 [R1+0x30], R48 ;  /* 0x0000303001007387 */ /* 0x000fe80000100a00 */
[----:B------:R-:W-:Y:S04]  /*30ac0*/  STL.64 [R1+0x38], R50 ;  /* 0x0000383201007387 */ /* 0x000fe80000100a00 */
[----:B------:R-:W-:Y:S04]  /*30ad0*/  STL.64 [R1+0x20], R44 ;  /* 0x0000202c01007387 */ /* 0x000fe80000100a00 */
[----:B------:R4:W-:Y:S04]  /*30ae0*/  STL.64 [R1+0x28], R46 ;  /* 0x0000282e01007387 */ /* 0x0009e80000100a00 */
[----:B------:R-:W-:Y:S04]  /*30af0*/  STL.64 [R1+0x2380], R42 ;  /* 0x0023802a01007387 */ /* 0x000fe80000100a00 */
[----:B------:R-:W-:Y:S04]  /*30b00*/  STL.64 [R1+0x10], R4 ;  /* 0x0000100401007387 */ /* 0x000fe80000100a00 */
[----:B------:R-:W-:Y:S04]  /*30b10*/  STL.64 [R1+0x18], R6 ;  /* 0x0000180601007387 */ /* 0x000fe80000100a00 */
[----:B------:R1:W-:Y:S01]  /*30b20*/  STL.64 [R1+0x2378], R40 ;  /* 0x0023782801007387 */ /* 0x0003e20000100a00 */
[C---:B----4-:R-:W-:Y:S08]  /*30b30*/  HMMA.1688.F32.TF32 R44, R60.reuse, R8, R236 ;  /* 0x000000083c2c723c */ /* 0x050ff000000810ec */
[C---:B-1----:R-:W-:Y:S08]  /*30b40*/  HMMA.1688.F32.TF32 R40, R60.reuse, R12, R72 ;  /* 0x0000000c3c28723c */ /* 0x042ff00000081048 */
[C---:B------:R-:W-:Y:S03]  /*30b50*/  HMMA.1688.F32.TF32 R4, R60.reuse, R16, R68 ;  /* 0x000000103c04723c */ /* 0x040fe60000081044 */
[----:B------:R-:W-:Y:S04]  /*30b60*/  STL.64 [R1+0x260], R44 ;  /* 0x0002602c01007387 */ /* 0x000fe80000100a00 */
[----:B------:R1:W-:Y:S02]  /*30b70*/  STL.64 [R1+0x268], R46 ;  /* 0x0002682e01007387 */ /* 0x0003e40000100a00 */
[C---:B-1----:R-:W-:Y:S02]  /*30b80*/  HMMA.1688.F32.TF32 R44, R60.reuse, R20, R64 ;  /* 0x000000143c2c723c */ /* 0x042fe40000081040 */
[----:B------:R1:W-:Y:S04]  /*30b90*/  STL.64 [R1+0x240], R40 ;  /* 0x0002402801007387 */ /* 0x0003e80000100a00 */
[----:B------:R2:W-:Y:S02]  /*30ba0*/  STL.64 [R1+0x248], R42 ;  /* 0x0002482a01007387 */ /* 0x0005e40000100a00 */
[----:B------:R-:W-:Y:S11]  /*30bb0*/  HMMA.1688.F32.TF32 R48, R60, R24, R56 ;  /* 0x000000183c30723c */ /* 0x000ff60000081038 */
[----:B------:R-:W-:Y:S04]  /*30bc0*/  STL.64 [R1+0x2370], R46 ;  /* 0x0023702e01007387 */ /* 0x000fe80000100a00 */
[----:B------:R3:W-:Y:S04]  /*30bd0*/  STL.64 [R1+0x230], R4 ;  /* 0x0002300401007387 */ /* 0x0007e80000100a00 */
[----:B------:R4:W-:Y:S04]  /*30be0*/  STL.64 [R1+0x238], R6 ;  /* 0x0002380601007387 */ /* 0x0009e80000100a00 */
[----:B------:R1:W-:Y:S04]  /*30bf0*/  STL.64 [R1+0x2368], R44 ;  /* 0x0023682c01007387 */ /* 0x0003e80000100a00 */
        /* <DEDUP_REMOVED lines=44> */
[----:B------:R-:W-:Y:S04]  /*30ec0*/  STL.64 [R1+0x2390], R50 ;  /* 0x0023903201007387 */ /* 0x000fe80000100a00 */
[----:B------:R-:W-:Y:S01]  /*30ed0*/  STL.64 [R1+0x2388], R48 ;  /* 0x0023883001007387 */ /* 0x000fe20000100a00 */
[C---:B--2---:R-:W-:Y:S08]  /*30ee0*/  HMMA.1688.F32.TF32 R88, R92.reuse, R32, R88 ;  /* 0x000000205c58723c */ /* 0x044ff00000081058 */
[----:B---3--:R-:W-:Y:S08]  /*30ef0*/  HMMA.1688.F32.TF32 R72, R92, R16, R72 ;  /* 0x000000105c48723c */ /* 0x008ff00000081048 */
[C---:B----4-:R-:W-:Y:S08]  /*30f00*/  HMMA.1688.F32.TF32 R56, R60.reuse, R32, R56 ;  /* 0x000000203c38723c */ /* 0x050ff00000081038 */
[C---:B------:R-:W-:Y:S08]  /*30f10*/  HMMA.1688.F32.TF32 R52, R60.reuse, R28, R100 ;  /* 0x0000001c3c34723c */ /* 0x040ff00000081064 */
[----:B------:R-:W-:Y:S11]  /*30f20*/  HMMA.1688.F32.TF32 R60, R60, R36, R96 ;  /* 0x000000243c3c723c */ /* 0x000ff60000081060 */
[----:B------:R-:W-:Y:S01]  /*30f30*/  STL.64 [R1+0x23a0], R54 ;  /* 0x0023a03601007387 */ /* 0x000fe20000100a00 */
[C---:B------:R-:W-:Y:S03]  /*30f40*/  HMMA.1688.F32.TF32 R64, R92.reuse, R8, R64 ;  /* 0x000000085c40723c */ /* 0x040fe60000081040 */
[----:B------:R-:W-:Y:S05]  /*30f50*/  STL.64 [R1+0x2398], R52 ;  /* 0x0023983401007387 */ /* 0x000fea0000100a00 */
        /* <DEDUP_REMOVED lines=18> */
[----:B------:R-:W-:Y:S03]  /*31080*/  HMMA.1688.F32.TF32 R92, R92, R36, R236 ;  /* 0x000000245c5c723c */ /* 0x000fe600000810ec */
[----:B------:R-:W-:Y:S04]  /*31090*/  STL.64 [R1+0x2420], R86 ;  /* 0x0024205601007387 */ /* 0x000fe80000100a00 */
[----:B------:R-:W-:Y:S04]  /*310a0*/  STL.64 [R1+0x2418], R84 ;  /* 0x0024185401007387 */ /* 0x000fe80000100a00 */
[----:B------:R-:W-:Y:S04]  /*310b0*/  STL.64 [R1+0x2430], R90 ;  /* 0x0024305a01007387 */ /* 0x000fe80000100a00 */
[----:B------:R-:W-:Y:S04]  /*310c0*/  STL.64 [R1+0x2428], R88 ;  /* 0x0024285801007387 */ /* 0x000fe80000100a00 */
        /* <DEDUP_REMOVED lines=63> */
[C---:B---3--:R-:W-:Y:S08]  /*314c0*/  HMMA.1688.F32.TF32 R100, R124.reuse, R12, R100 ;  /* 0x0000000c7c64723c */ /* 0x048ff00000081064 */
[C---:B----4-:R-:W-:Y:S08]  /*314d0*/  HMMA.1688.F32.TF32 R96, R124.reuse, R8, R96 ;  /* 0x000000087c60723c */ /* 0x050ff00000081060 */
[C---:B------:R-:W-:Y:S11]  /*314e0*/  HMMA.1688.F32.TF32 R104, R124.reuse, R16, R104 ;  /* 0x000000107c68723c */ /* 0x040ff60000081068 */
        /* <DEDUP_REMOVED lines=27> */
[----:B------:R-:W4:Y:S01]  /*316a0*/  LDL.LU R207, [R1+0x6dc] ;  /* 0x0006dc0001cf7983 */ /* 0x000f220000300800 */
[----:B--2---:R-:W-:-:S02]  /*316b0*/  IMAD.MOV.U32 R187, RZ, RZ, R248 ;  /* 0x000000ffffbb7224 */ /* 0x004fc400078e00f8 */
[----:B---3--:R-:W-:Y:S02]  /*316c0*/  IMAD.MOV.U32 R186, RZ, RZ, R249 ;  /* 0x000000ffffba7224 */ /* 0x008fe400078e00f9 */
[----:B----4-:R-:W-:Y:S02]  /*316d0*/  IMAD.MOV.U32 R184, RZ, RZ, R251 ;  /* 0x000000ffffb87224 */ /* 0x010fe400078e00fb */
[----:B------:R-:W2:Y:S01]  /*316e0*/  LDL.LU R251, [R1+0x25d0] ;  /* 0x0025d00001fb7983 */ /* 0x000ea20000300800 */
[----:B------:R-:W-:-:S03]  /*316f0*/  MOV R185, R250 ;  /* 0x000000fa00b97202 */ /* 0x000fc60000000f00 */
        /* <DEDUP_REMOVED lines=18> */
[----:B--2---:R-:W-:Y:S01]  /*31820*/  MOV R178, R251 ;  /* 0x000000fb00b27202 */ /* 0x004fe20000000f00 */
[----:B---3--:R-:W-:-:S02]  /*31830*/  IMAD.MOV.U32 R177, RZ, RZ, R250 ;  /* 0x000000ffffb17224 */ /* 0x008fc400078e00fa */
[----:B----4-:R-:W-:Y:S01]  /*31840*/  IMAD.MOV.U32 R176, RZ, RZ, R249 ;  /* 0x000000ffffb07224 */ /* 0x010fe200078e00f9 */
[----:B------:R-:W-:Y:S02]  /*31850*/  MOV R175, R248 ;  /* 0x000000f800af7202 */ /* 0x000fe40000000f00 */
[----:B------:R-:W2:Y:S04]  /*31860*/  LDL.LU R248, [R1+0x25c0] ;  /* 0x0025c00001f87983 */ /* 0x000ea80000300800 */
[----:B------:R-:W2:Y:S04]  /*31870*/  LDL.LU R249, [R1+0x25bc] ;  /* 0x0025bc0001f97983 */ /* 0x000ea80000300800 */
[----:B------:R-:W2:Y:S04]  /*31880*/  LDL.LU R250, [R1+0x25b8] ;  /* 0x0025b80001fa7983 */ /* 0x000ea80000300800 */
[----:B------:R-:W2:Y:S04]  /*31890*/  LDL.LU R251, [R1+0x25b4] ;  /* 0x0025b40001fb7983 */ /* 0x000ea80000300800 */
        /* <DEDUP_REMOVED lines=8> */
[----:B------:R-:W2:Y:S01]  /*31920*/  LDL.LU R199, [R1+0x6bc] ;  /* 0x0006bc0001c77983 */ /* 0x000ea20000300800 */
[C---:B------:R-:W-:Y:S03]  /*31930*/  HMMA.1688.F32.TF32 R160, R188.reuse, R8, R160 ;  /* 0x00000008bca0723c */ /* 0x040fe600000810a0 */
[----:B------:R-:W2:Y:S04]  /*31940*/  LDL.LU R200, [R1+0x6a0] ;  /* 0x0006a00001c87983 */ /* 0x000ea80000300800 */
[----:B------:R-:W2:Y:S01]  /*31950*/  LDL.LU R201, [R1+0x6a4] ;  /* 0x0006a40001c97983 */ /* 0x000ea20000300800 */
[C---:B------:R-:W-:Y:S03]  /*31960*/  HMMA.1688.F32.TF32 R164, R188.reuse, R12, R164 ;  /* 0x0000000cbca4723c */ /* 0x040fe600000810a4 */
[----:B------:R-:W2:Y:S04]  /*31970*/  LDL.LU R202, [R1+0x6a8] ;  /* 0x0006a80001ca7983 */ /* 0x000ea80000300800 */
[----:B------:R-:W2:Y:S01]  /*31980*/  LDL.LU R203, [R1+0x6ac] ;  /* 0x0006ac0001cb7983 */ /* 0x000ea20000300800 */
[C---:B------:R-:W-:Y:S08]  /*31990*/  HMMA.1688.F32.TF32 R168, R188.reuse, R16, R168 ;  /* 0x00000010bca8723c */ /* 0x040ff000000810a8 */
[C---:B------:R-:W-:Y:S08]  /*319a0*/  HMMA.1688.F32.TF32 R172, R188.reuse, R20, R172 ;  /* 0x00000014bcac723c */ /* 0x040ff000000810ac */
[C---:B------:R-:W-:Y:S08]  /*319b0*/  HMMA.1688.F32.TF32 R184, R188.reuse, R32, R184 ;  /* 0x00000020bcb8723c */ /* 0x040ff000000810b8 */
[C---:B---3--:R-:W-:Y:S08]  /*319c0*/  HMMA.1688.F32.TF32 R176, R188.reuse, R24, R176 ;  /* 0x00000018bcb0723c */ /* 0x048ff000000810b0 */
[C---:B----4-:R-:W-:Y:S08]  /*319d0*/  HMMA.1688.F32.TF32 R180, R188.reuse, R28, R180 ;  /* 0x0000001cbcb4723c */ /* 0x050ff000000810b4 */
[----:B------:R-:W-:Y:S01]  /*319e0*/  HMMA.1688.F32.TF32 R188, R188, R36, R204 ;  /* 0x00000024bcbc723c */ /* 0x000fe200000810cc */
[----:B------:R-:W3:Y:S04]  /*319f0*/  LDL.LU R204, [R1+0x690] ;  /* 0x0006900001cc7983 */ /* 0x000ee80000300800 */
[----:B------:R-:W3:Y:S04]  /*31a00*/  LDL.LU R205, [R1+0x694] ;  /* 0x0006940001cd7983 */ /* 0x000ee80000300800 */
[----:B------:R-:W3:Y:S04]  /*31a10*/  LDL.LU R206, [R1+0x698] ;  /* 0x0006980001ce7983 */ /* 0x000ee80000300800 */
[----:B------:R-:W3:Y:S01]  /*31a20*/  LDL.LU R207, [R1+0x69c] ;  /* 0x00069c0001cf7983 */ /* 0x000ee20000300800 */
[C---:B------:R-:W-:Y:S03]  /*31a30*/  HMMA.1688.F32.TF32 R192, R220.reuse, R8, R192 ;  /* 0x00000008dcc0723c */ /* 0x040fe600000810c0 */
[----:B------:R-:W4:Y:S04]  /*31a40*/  LDL.LU R208, [R1+0x680] ;  /* 0x0006800001d07983 */ /* 0x000f280000300800 */
[----:B------:R-:W4:Y:S01]  /*31a50*/  LDL.LU R209, [R1+0x684] ;  /* 0x0006840001d17983 */ /* 0x000f220000300800 */
[C---:B--2---:R-:W-:Y:S03]  /*31a60*/  HMMA.1688.F32.TF32 R196, R220.reuse, R12, R196 ;  /* 0x0000000cdcc4723c */ /* 0x044fe600000810c4 */
[----:B------:R-:W4:Y:S04]  /*31a70*/  LDL.LU R210, [R1+0x688] ;  /* 0x0006880001d27983 */ /* 0x000f280000300800 */
[----:B------:R-:W4:Y:S04]  /*31a80*/  LDL.LU R211, [R1+0x68c] ;  /* 0x00068c0001d37983 */ /* 0x000f280000300800 */
[----:B------:R-:W-:Y:S04]  /*31a90*/  STL [R1+0x22c8], R188 ;  /* 0x0022c8bc01007387 */ /* 0x000fe80000100800 */
[----:B------:R-:W-:Y:S04]  /*31aa0*/  STL [R1+0x22c4], R189 ;  /* 0x0022c4bd01007387 */ /* 0x000fe80000100800 */
[----:B------:R-:W-:Y:S04]  /*31ab0*/  STL [R1+0x22c0], R190 ;  /* 0x0022c0be01007387 */ /* 0x000fe80000100800 */
[----:B------:R-:W-:Y:S04]  /*31ac0*/  STL [R1+0x22bc], R191 ;  /* 0x0022bcbf01007387 */ /* 0x000fe80000100800 */
[----:B------:R-:W2:Y:S04]  /*31ad0*/  LDL.LU R212, [R1+0x670] ;  /* 0x0006700001d47983 */ /* 0x000ea80000300800 */
[----:B------:R-:W2:Y:S04]  /*31ae0*/  LDL.LU R213, [R1+0x674] ;  /* 0x0006740001d57983 */ /* 0x000ea80000300800 */
[----:B------:R-:W2:Y:S01]  /*31af0*/  LDL.LU R214, [R1+0x678] ;  /* 0x0006780001d67983 */ /* 0x000ea20000300800 */
[C---:B------:R-:W-:Y:S03]  /*31b00*/  HMMA.1688.F32.TF32 R200, R220.reuse, R16, R200 ;  /* 0x00000010dcc8723c */ /* 0x040fe600000810c8 */
[----:B------:R-:W2:Y:S04]  /*31b10*/  LDL.LU R215, [R1+0x67c] ;  /* 0x00067c0001d77983 */ /* 0x000ea80000300800 */
        /* <DEDUP_REMOVED lines=12> */
[----:B------:R-:W-:Y:S04]  /*31be0*/  STL [R1+0x22f0], R200 ;  /* 0x0022f0c801007387 */ /* 0x000fe80000100800 */
[----:B------:R-:W-:Y:S04]  /*31bf0*/  STL [R1+0x22ec], R201 ;  /* 0x0022ecc901007387 */ /* 0x000fe80000100800 */
[----:B------:R-:W-:Y:S04]  /*31c00*/  STL [R1+0x22e8], R202 ;  /* 0x0022e8ca01007387 */ /* 0x000fe80000100800 */
[----:B------:R-:W-:Y:S01]  /*31c10*/  STL [R1+0x22b4], R203 ;  /* 0x0022b4cb01007387 */ /* 0x000fe20000100800 */
[----:B---3--:R-:W-:-:S15]  /*31c20*/  HMMA.1688.F32.TF32 R204, R220, R20, R204 ;  /* 0x00000014dccc723c */ /* 0x008fde00000810cc */
[----:B------:R-:W-:-:S04]  /*31c30*/  NOP ;  /* 0x0000000000007918 */ /* 0x000fc80000000000 */
[----:B------:R-:W-:Y:S04]  /*31c40*/  STL [R1+0x22f8], R204 ;  /* 0x0022f8cc01007387 */ /* 0x000fe80000100800 */
[----:B------:R-:W-:Y:S04]  /*31c50*/  STL [R1+0x22f4], R205 ;  /* 0x0022f4cd01007387 */ /* 0x000fe80000100800 */
[----:B------:R-:W-:Y:S04]  /*31c60*/  STL [R1+0x22b0], R206 ;  /* 0x0022b0ce01007387 */ /* 0x000fe80000100800 */
[----:B------:R-:W-:Y:S04]  /*31c70*/  STL [R1+0x22ac], R207 ;  /* 0x0022accf01007387 */ /* 0x000fe80000100800 */
[----:B-1----:R-:W3:Y:S04]  /*31c80*/  LDL.LU R40, [R1+0x450] ;  /* 0x0004500001287983 */ /* 0x002ee80000300800 */
[----:B------:R-:W3:Y:S04]  /*31c90*/  LDL.LU R41, [R1+0x454] ;  /* 0x0004540001297983 */ /* 0x000ee80000300800 */
[----:B------:R-:W3:Y:S04]  /*31ca0*/  LDL.LU R42, [R1+0x458] ;  /* 0x00045800012a7983 */ /* 0x000ee80000300800 */
[----:B------:R-:W3:Y:S01]  /*31cb0*/  LDL.LU R43, [R1+0x45c] ;  /* 0x00045c00012b7983 */ /* 0x000ee20000300800 */
[C---:B----4-:R-:W-:Y:S08]  /*31cc0*/  HMMA.1688.F32.TF32 R208, R220.reuse, R24, R208 ;  /* 0x00000018dcd0723c */ /* 0x050ff000000810d0 */
[C---:B--2---:R-:W-:Y:S11]  /*31cd0*/  HMMA.1688.F32.TF32 R212, R220.reuse, R28, R212 ;  /* 0x0000001cdcd4723c */ /* 0x044ff600000810d4 */
[----:B------:R-:W-:Y:S04]  /*31ce0*/  STL [R1+0x2304], R208 ;  /* 0x002304d001007387 */ /* 0x000fe80000100800 */
[----:B------:R-:W-:Y:S04]  /*31cf0*/  STL [R1+0x2300], R209 ;  /* 0x002300d101007387 */ /* 0x000fe80000100800 */
[----:B------:R-:W-:Y:S04]  /*31d00*/  STL [R1+0x22fc], R210 ;  /* 0x0022fcd201007387 */ /* 0x000fe80000100800 */
[----:B------:R-:W-:Y:S04]  /*31d10*/  STL [R1+0x22a8], R211 ;  /* 0x0022a8d301007387 */ /* 0x000fe80000100800 */
[----:B------:R-:W2:Y:S04]  /*31d20*/  LDL.LU R224, [R1+0x440] ;  /* 0x0004400001e07983 */ /* 0x000ea80000300800 */
[----:B------:R-:W2:Y:S04]  /*31d30*/  LDL.LU R225, [R1+0x444] ;  /* 0x0004440001e17983 */ /* 0x000ea80000300800 */
[----:B------:R-:W2:Y:S04]  /*31d40*/  LDL.LU R226, [R1+0x448] ;  /* 0x0004480001e27983 */ /* 0x000ea80000300800 */
[----:B------:R-:W2:Y:S01]  /*31d50*/  LDL.LU R227, [R1+0x44c] ;  /* 0x00044c0001e37983 */ /* 0x000ea20000300800 */
[C---:B------:R-:W-:Y:S03]  /*31d60*/  HMMA.1688.F32.TF32 R216, R220.reuse, R32, R216 ;  /* 0x00000020dcd8723c */ /* 0x040fe600000810d8 */
[----:B------:R-:W4:Y:S04]  /*31d70*/  LDL.LU R228, [R1+0x430] ;  /* 0x0004300001e47983 */ /* 0x000f280000300800 */
[----:B------:R-:W4:Y:S04]  /*31d80*/  LDL.LU R229, [R1+0x434] ;  /* 0x0004340001e57983 */ /* 0x000f280000300800 */
[----:B------:R-:W4:Y:S04]  /*31d90*/  LDL.LU R230, [R1+0x438] ;  /* 0x0004380001e67983 */ /* 0x000f280000300800 */
[----:B------:R-:W4:Y:S04]  /*31da0*/  LDL.LU R231, [R1+0x43c] ;  /* 0x00043c0001e77983 */ /* 0x000f280000300800 */
[----:B------:R-:W-:Y:S04]  /*31db0*/  STL [R1+0x2314], R212 ;  /* 0x002314d401007387 */ /* 0x000fe80000100800 */
[----:B------:R-:W-:Y:S04]  /*31dc0*/  STL [R1+0x2310], R213 ;  /* 0x002310d501007387 */ /* 0x000fe80000100800 */
[----:B------:R-:W-:Y:S04]  /*31dd0*/  STL [R1+0x230c], R214 ;  /* 0x00230cd601007387 */ /* 0x000fe80000100800 */
[----:B------:R-:W-:Y:S04]  /*31de0*/  STL [R1+0x2308], R215 ;  /* 0x002308d701007387 */ /* 0x000fe80000100800 */
        /* <DEDUP_REMOVED lines=8> */
[----:B------:R-:W-:Y:S04]  /*31e70*/  STL [R1+0x2324], R216 ;  /* 0x002324d801007387 */ /* 0x000fe80000100800 */
[----:B------:R-:W-:Y:S04]  /*31e80*/  STL [R1+0x2320], R217 ;  /* 0x002320d901007387 */ /* 0x000fe80000100800 */
[----:B------:R-:W-:Y:S04]  /*31e90*/  STL [R1+0x231c], R218 ;  /* 0x00231cda01007387 */ /* 0x000fe80000100800 */
[----:B------:R-:W-:Y:S01]  /*31ea0*/  STL [R1+0x2318], R219 ;  /* 0x002318db01007387 */ /* 0x000fe20000100800 */
[----:B---3--:R-:W-:Y:S01]  /*31eb0*/  HMMA.1688.F32.TF32 R220, R220, R36, R40 ;  /* 0x00000024dcdc723c */ /* 0x008fe20000081028 */
[----:B------:R-:W-:Y:S01]  /*31ec0*/  IMAD.MOV.U32 R40, RZ, RZ, R232 ;  /* 0x000000ffff287224 */ /* 0x000fe200078e00e8 */
[----:B------:R-:W-:Y:S01]  /*31ed0*/  MOV R42, R234 ;  /* 0x000000ea002a7202 */ /* 0x000fe20000000f00 */
[----:B------:R-:W3:Y:S01]  /*31ee0*/  LDL.LU R232, [R1+0x25b0] ;  /* 0x0025b00001e87983 */ /* 0x000ee20000300800 */
[----:B------:R-:W-:-:S02]  /*31ef0*/  IMAD.MOV.U32 R41, RZ, RZ, R233 ;  /* 0x000000ffff297224 */ /* 0x000fc400078e00e9 */
[----:B------:R-:W-:Y:S01]  /*31f00*/  IMAD.MOV.U32 R43, RZ, RZ, R235 ;  /* 0x000000ffff2b7224 */ /* 0x000fe200078e00eb */
[----:B------:R-:W3:Y:S04]  /*31f10*/  LDL.LU R233, [R1+0x25ac] ;  /* 0x0025ac0001e97983 */ /* 0x000ee80000300800 */
[----:B------:R-:W3:Y:S04]  /*31f20*/  LDL.LU R234, [R1+0x25a8] ;  /* 0x0025a80001ea7983 */ /* 0x000ee80000300800 */
[----:B------:R-:W3:Y:S01]  /*31f30*/  LDL.LU R235, [R1+0x25a4] ;  /* 0x0025a40001eb7983 */ /* 0x000ee20000300800 */
[----:B------:R-:W-:Y:S03]  /*31f40*/  HMMA.1688.F32.TF32 R152, R156, R32, R236 ;  /* 0x000000209c98723c */ /* 0x000fe600000810ec */
[----:B------:R-:W-:Y:S04]  /*31f50*/  LDS R236, [R0+UR12+0x10500] ;  /* 0x0105000c00ec7984 */ /* 0x000fe80008000800 */
[----:B------:R-:W-:Y:S04]  /*31f60*/  LDS R238, [R0+UR12+0x12500] ;  /* 0x0125000c00ee7984 */ /* 0x000fe80008000800 */
[----:B------:R-:W-:Y:S04]  /*31f70*/  LDS R237, [R2+UR12+0x10500] ;  /* 0x0105000c02ed7984 */ /* 0x000fe80008000800 */
[----:B------:R-:W2:Y:S04]  /*31f80*/  LDS R239, [R2+UR12+0x12500] ;  /* 0x0125000c02ef7984 */ /* 0x000ea80008000800 */
[----:B------:R-:W-:Y:S04]  /*31f90*/  STL [R1+0x2334], R220 ;  /* 0x002334dc01007387 */ /* 0x000fe80000100800 */
[----:B------:R-:W-:Y:S04]  /*31fa0*/  STL [R1+0x2330], R221 ;  /* 0x002330dd01007387 */ /* 0x000fe80000100800 */
[----:B------:R-:W-:Y:S04]  /*31fb0*/  STL [R1+0x232c], R222 ;  /* 0x00232cde01007387 */ /* 0x000fe80000100800 */
[----:B------:R-:W-:Y:S01]  /*31fc0*/  STL [R1+0x2328], R223 ;  /* 0x002328df01007387 */ /* 0x000fe20000100800 */
[C---:B--2---:R-:W-:Y:S08]  /*31fd0*/  HMMA.1688.F32.TF32 R224, R236.reuse, R8, R224 ;  /* 0x00000008ece0723c */ /* 0x044ff000000810e0 */
[C---:B----4-:R-:W-:Y:S11]  /*31fe0*/  HMMA.1688.F32.TF32 R228, R236.reuse, R12, R228 ;  /* 0x0000000cece4723c */ /* 0x050ff600000810e4 */
[----:B------:R-:W-:Y:S01]  /*31ff0*/  STL [R1+0x2344], R224 ;  /* 0x002344e001007387 */ /* 0x000fe20000100800 */
[C---:B------:R-:W-:Y:S03]  /*32000*/  HMMA.1688.F32.TF32 R48, R236.reuse, R20, R4 ;  /* 0x00000014ec30723c */ /* 0x040fe60000081004 */
[----:B------:R-:W-:Y:S04]  /*32010*/  STL [R1+0x2340], R225 ;  /* 0x002340e101007387 */ /* 0x000fe80000100800 */
[----:B------:R-:W-:Y:S04]  /*32020*/  STL [R1+0x233c], R226 ;  /* 0x00233ce201007387 */ /* 0x000fe80000100800 */
[----:B------:R-:W-:Y:S04]  /*32030*/  STL [R1+0x2338], R227 ;  /* 0x002338e301007387 */ /* 0x000fe80000100800 */
        /* <DEDUP_REMOVED lines=10> */
[----:B------:R-:W2:Y:S04]  /*320e0*/  LDL.LU R4, [R1+0x2a0] ;  /* 0x0002a00001047983 */ /* 0x000ea80000300800 */
[----:B------:R1:W-:Y:S04]  /*320f0*/  STL.64 [R1+0x1d0], R48 ;  /* 0x0001d03001007387 */ /* 0x0003e80000100a00 */
[----:B------:R3:W-:Y:S04]  /*32100*/  STL.64 [R1+0x1d8], R50 ;  /* 0x0001d83201007387 */ /* 0x0007e80000100a00 */
[----:B------:R-:W2:Y:S04]  /*32110*/  LDL.LU R5, [R1+0x2a4] ;  /* 0x0002a40001057983 */ /* 0x000ea80000300800 */
[----:B------:R-:W2:Y:S04]  /*32120*/  LDL.LU R6, [R1+0x2a8] ;  /* 0x0002a80001067983 */ /* 0x000ea80000300800 */
[----:B------:R-:W2:Y:S01]  /*32130*/  LDL.LU R7, [R1+0x2ac] ;  /* 0x0002ac0001077983 */ /* 0x000ea20000300800 */
[C---:B------:R-:W-:Y:S03]  /*32140*/  HMMA.1688.F32.TF32 R44, R236.reuse, R24, R44 ;  /* 0x00000018ec2c723c */ /* 0x040fe6000008102c */
[----:B------:R-:W4:Y:S04]  /*32150*/  LDL.LU R60, [R1+0x290] ;  /* 0x00029000013c7983 */ /* 0x000f280000300800 */
[----:B------:R-:W4:Y:S01]  /*32160*/  LDL.LU R61, [R1+0x294] ;  /* 0x00029400013d7983 */ /* 0x000f220000300800 */
[----:B------:R-:W-:Y:S03]  /*32170*/  HMMA.1688.F32.TF32 R40, R236, R28, R40 ;  /* 0x0000001cec28723c */ /* 0x000fe60000081028 */
        /* <DEDUP_REMOVED lines=10> */
[----:B------:R-:W-:-:S03]  /*32220*/  IMAD.MOV.U32 R208, RZ, RZ, R44 ;  /* 0x000000ffffd07224 */ /* 0x000fc600078e002c */
[----:B-1----:R-:W4:Y:S01]  /*32230*/  LDL.LU R48, [R1+0x2f0] ;  /* 0x0002f00001307983 */ /* 0x002f220000300800 */
[----:B------:R-:W-:-:S03]  /*32240*/  MOV R209, R45 ;  /* 0x0000002d00d17202 */ /* 0x000fc60000000f00 */
[----:B------:R-:W4:Y:S01]  /*32250*/  LDL.LU R49, [R1+0x2f4] ;  /* 0x0002f40001317983 */ /* 0x000f220000300800 */
[----:B------:R-:W-:-:S03]  /*32260*/  IMAD.MOV.U32 R210, RZ, RZ, R46 ;  /* 0x000000ffffd27224 */ /* 0x000fc600078e002e */
[----:B---3--:R-:W3:Y:S01]  /*32270*/  LDL.LU R50, [R1+0x2f8] ;  /* 0x0002f80001327983 */ /* 0x008ee20000300800 */
[----:B------:R-:W-:-:S03]  /*32280*/  IMAD.MOV.U32 R204, RZ, RZ, R47 ;  /* 0x000000ffffcc7224 */ /* 0x000fc600078e002f */
[----:B------:R-:W3:Y:S01]  /*32290*/  LDL.LU R51, [R1+0x2fc] ;  /* 0x0002fc0001337983 */ /* 0x000ee20000300800 */
[----:B------:R-:W-:-:S03]  /*322a0*/  MOV R205, R40 ;  /* 0x0000002800cd7202 */ /* 0x000fc60000000f00 */
[----:B------:R-:W3:Y:S01]  /*322b0*/  LDL.LU R44, [R1+0x300] ;  /* 0x00030000012c7983 */ /* 0x000ee20000300800 */
[----:B------:R-:W-:-:S03]  /*322c0*/  IMAD.MOV.U32 R200, RZ, RZ, R41 ;  /* 0x000000ffffc87224 */ /* 0x000fc600078e0029 */
[----:B------:R-:W3:Y:S01]  /*322d0*/  LDL.LU R45, [R1+0x304] ;  /* 0x00030400012d7983 */ /* 0x000ee20000300800 */
[----:B------:R-:W-:-:S03]  /*322e0*/  IMAD.MOV.U32 R201, RZ, RZ, R42 ;  /* 0x000000ffffc97224 */ /* 0x000fc600078e002a */
[----:B------:R-:W3:Y:S01]  /*322f0*/  LDL.LU R46, [R1+0x308] ;  /* 0x00030800012e7983 */ /* 0x000ee20000300800 */
[----:B------:R-:W-:-:S03]  /*32300*/  MOV R202, R43 ;  /* 0x0000002b00ca7202 */ /* 0x000fc60000000f00 */
[----:B------:R-:W3:Y:S04]  /*32310*/  LDL.LU R47, [R1+0x30c] ;  /* 0x00030c00012f7983 */ /* 0x000ee80000300800 */
[----:B------:R-:W3:Y:S04]  /*32320*/  LDL.LU R40, [R1+0x320] ;  /* 0x0003200001287983 */ /* 0x000ee80000300800 */
[----:B------:R-:W3:Y:S04]  /*32330*/  LDL.LU R41, [R1+0x324] ;  /* 0x0003240001297983 */ /* 0x000ee80000300800 */
[----:B------:R-:W3:Y:S04]  /*32340*/  LDL.LU R42, [R1+0x328] ;  /* 0x00032800012a7983 */ /* 0x000ee80000300800 */
[----:B------:R-:W3:Y:S01]  /*32350*/  LDL.LU R43, [R1+0x32c] ;  /* 0x00032c00012b7983 */ /* 0x000ee20000300800 */
[----:B--2---:R-:W-:-:S15]  /*32360*/  HMMA.1688.F32.TF32 R4, R236, R32, R4 ;  /* 0x00000020ec04723c */ /* 0x004fde0000081004 */
[----:B------:R-:W-:-:S04]  /*32370*/  NOP ;  /* 0x0000000000007918 */ /* 0x000fc80000000000 */
[----:B------:R-:W-:Y:S01]  /*32380*/  IMAD.MOV.U32 R196, RZ, RZ, R4 ;  /* 0x000000ffffc47224 */ /* 0x000fe200078e0004 */
[----:B------:R-:W-:Y:S01]  /*32390*/  MOV R198, R6 ;  /* 0x0000000600c67202 */ /* 0x000fe20000000f00 */
[----:B------:R-:W-:Y:S01]  /*323a0*/  IMAD.MOV.U32 R197, RZ, RZ, R5 ;  /* 0x000000ffffc57224 */ /* 0x000fe200078e0005 */
[----:B------:R-:W2:Y:S01]  /*323b0*/  LDL.LU R4, [R1+0x340] ;  /* 0x0003400001047983 */ /* 0x000ea20000300800 */
[----:B------:R-:W-:-:S03]  /*323c0*/  IMAD.MOV.U32 R192, RZ, RZ, R7 ;  /* 0x000000ffffc07224 */ /* 0x000fc600078e0007 */
[----:B------:R-:W2:Y:S04]  /*323d0*/  LDL.LU R5, [R1+0x344] ;  /* 0x0003440001057983 */ /* 0x000ea80000300800 */
[----:B------:R-:W2:Y:S04]  /*323e0*/  LDL.LU R6, [R1+0x348] ;  /* 0x0003480001067983 */ /* 0x000ea80000300800 */
[----:B------:R-:W2:Y:S01]  /*323f0*/  LDL.LU R7, [R1+0x34c] ;  /* 0x00034c0001077983 */ /* 0x000ea20000300800 */
[----:B------:R-:W-:Y:S03]  /*32400*/  HMMA.1688.F32.TF32 R148, R156, R28, R240 ;  /* 0x0000001c9c94723c */ /* 0x000fe600000810f0 */
[----:B------:R-:W-:Y:S04]  /*32410*/  LDS R240, [R0+UR12+0x10580] ;  /* 0x0105800c00f07984 */ /* 0x000fe80008000800 */
[----:B------:R-:W-:Y:S04]  /*32420*/  LDS R242, [R0+UR12+0x12580] ;  /* 0x0125800c00f27984 */ /* 0x000fe80008000800 */
[----:B------:R-:W-:Y:S04]  /*32430*/  LDS R241, [R2+UR12+0x10580] ;  /* 0x0105800c02f17984 */ /* 0x000fe80008000800 */
[----:B------:R-:W2:Y:S01]  /*32440*/  LDS R243, [R2+UR12+0x12580] ;  /* 0x0125800c02f37984 */ /* 0x000ea20008000800 */
[----:B----4-:R-:W-:Y:S03]  /*32450*/  HMMA.1688.F32.TF32 R60, R236, R36, R60 ;  /* 0x00000024ec3c723c */ /* 0x010fe6000008103c */
[----:B------:R-:W-:Y:S04]  /*32460*/  LDS R236, [R0+UR12+0x10600] ;  /* 0x0106000c00ec7984 */ /* 0x000fe80008000800 */
[----:B------:R-:W-:Y:S04]  /*32470*/  LDS R238, [R0+UR12+0x12600] ;  /* 0x0126000c00ee7984 */ /* 0x000fe80008000800 */
[----:B------:R-:W-:Y:S04]  /*32480*/  LDS R237, [R2+UR12+0x10600] ;  /* 0x0106000c02ed7984 */ /* 0x000fe80008000800 */
[----:B------:R-:W1:Y:S04]  /*32490*/  LDS R239, [R2+UR12+0x12600] ;  /* 0x0126000c02ef7984 */ /* 0x000e680008000800 */
[----:B------:R-:W-:Y:S01]  /*324a0*/  IMAD.MOV.U32 R212, RZ, RZ, R60 ;  /* 0x000000ffffd47224 */ /* 0x000fe200078e003c */
[----:B------:R-:W-:Y:S01]  /*324b0*/  MOV R213, R61 ;  /* 0x0000003d00d57202 */ /* 0x000fe20000000f00 */
[----:B------:R-:W4:Y:S01]  /*324c0*/  LDL.LU R60, [R1+0x330] ;  /* 0x00033000013c7983 */ /* 0x000f220000300800 */
[----:B------:R-:W-:-:S02]  /*324d0*/  IMAD.MOV.U32 R214, RZ, RZ, R62 ;  /* 0x000000ffffd67224 */ /* 0x000fc400078e003e */
[----:B------:R-:W-:Y:S01]  /*324e0*/  IMAD.MOV.U32 R215, RZ, RZ, R63 ;  /* 0x000000ffffd77224 */ /* 0x000fe200078e003f */
[----:B------:R-:W4:Y:S04]  /*324f0*/  LDL.LU R61, [R1+0x334] ;  /* 0x00033400013d7983 */ /* 0x000f280000300800 */
[----:B------:R-:W4:Y:S04]  /*32500*/  LDL.LU R62, [R1+0x338] ;  /* 0x00033800013e7983 */ /* 0x000f280000300800 */
[----:B------:R-:W4:Y:S01]  /*32510*/  LDL.LU R63, [R1+0x33c] ;  /* 0x00033c00013f7983 */ /* 0x000f220000300800 */
[----:B--2---:R-:W-:-:S15]  /*32520*/  HMMA.1688.F32.TF32 R4, R240, R28, R4 ;  /* 0x0000001cf004723c */ /* 0x004fde0000081004 */
[----:B------:R-:W-:-:S04]  /*32530*/  NOP ;  /* 0x0000000000007918 */ /* 0x000fc80000000000 */
[----:B------:R-:W-:Y:S01]  /*32540*/  IMAD.MOV.U32 R189, RZ, RZ, R4 ;  /* 0x000000ffffbd7224 */ /* 0x000fe200078e0004 */
[----:B------:R-:W-:Y:S01]  /*32550*/  MOV R190, R5 ;  /* 0x0000000500be7202 */ /* 0x000fe20000000f00 */
[----:B------:R-:W-:Y:S01]  /*32560*/  IMAD.MOV.U32 R5, RZ, RZ, R244 ;  /* 0x000000ffff057224 */ /* 0x000fe200078e00f4 */
[----:B------:R-:W-:Y:S02]  /*32570*/  MOV R4, R245 ;  /* 0x000000f500047202 */ /* 0x000fe40000000f00 */
[----:B------:R-:W2:Y:S04]  /*32580*/  LDL.LU R245, [R1+0x25a0] ;  /* 0x0025a00001f57983 */ /* 0x000ea80000300800 */
[----:B------:R-:W4:Y:S01]  /*32590*/  LDL.LU R244, [R1+0x259c] ;  /* 0x00259c0001f47983 */ /* 0x000f220000300800 */
[----:B---3--:R-:W-:Y:S01]  /*325a0*/  HMMA.1688.F32.TF32 R44, R240, R20, R44 ;  /* 0x00000014f02c723c */ /* 0x008fe2000008102c */
[----:B------:R-:W-:-:S02]  /*325b0*/  IMAD.MOV.U32 R191, RZ, RZ, R6 ;  /* 0x000000ffffbf7224 */ /* 0x000fc400078e0006 */
[----:B------:R-:W-:Y:S01]  /*325c0*/  IMAD.MOV.U32 R199, RZ, RZ, R7 ;  /* 0x000000ffffc77224 */ /* 0x000fe200078e0007 */
[----:B------:R-:W3:Y:S04]  /*325d0*/  LDL.LU R6, [R1+0x7f8] ;  /* 0x0007f80001067983 */ /* 0x000ee80000300800 */
[----:B------:R-:W3:Y:S11]  /*325e0*/  LDL.LU R7, [R1+0x7fc] ;  /* 0x0007fc0001077983 */ /* 0x000ef60000300800 */
[----:B------:R-:W-:Y:S01]  /*325f0*/  MOV R224, R44 ;  /* 0x0000002c00e07202 */ /* 0x000fe20000000f00 */
[----:B------:R-:W-:Y:S01]  /*32600*/  IMAD.MOV.U32 R225, RZ, RZ, R45 ;  /* 0x000000ffffe17224 */ /* 0x000fe200078e002d */
[----:B------:R-:W3:Y:S01]  /*32610*/  LDL.LU R44, [R1+0x810] ;  /* 0x00081000012c7983 */ /* 0x000ee20000300800 */
[----:B------:R-:W-:Y:S01]  /*32620*/  IMAD.MOV.U32 R226, RZ, RZ, R46 ;  /* 0x000000ffffe27224 */ /* 0x000fe200078e002e */
[----:B------:R-:W-:Y:S01]  /*32630*/  MOV R227, R47 ;  /* 0x0000002f00e37202 */ /* 0x000fe20000000f00 */
[----:B------:R-:W-:-:S02]  /*32640*/  IMAD.MOV.U32 R45, RZ, RZ, R246 ;  /* 0x000000ffff2d7224 */ /* 0x000fc400078e00f6 */
[----:B------:R-:W3:Y:S01]  /*32650*/  LDL.LU R246, [R1+0x2598] ;  /* 0x0025980001f67983 */ /* 0x000ee20000300800 */
[----:B--2---:R-:W-:-:S03]  /*32660*/  MOV R46, R245 ;  /* 0x000000f5002e7202 */ /* 0x004fc60000000f00 */
[----:B------:R-:W2:Y:S01]  /*32670*/  LDL.LU R245, [R1+0x2594] ;  /* 0x0025940001f57983 */ /* 0x000ea20000300800 */
[----:B----4-:R-:W-:-:S03]  /*32680*/  IMAD.MOV.U32 R47, RZ, RZ, R244 ;  /* 0x000000ffff2f7224 */ /* 0x010fc600078e00f4 */
[----:B------:R-:W4:Y:S01]  /*32690*/  LDL.LU R244, [R1+0x2590] ;  /* 0x0025900001f47983 */ /* 0x000f220000300800 */
[C---:B------:R-:W-:Y:S08]  /*326a0*/  HMMA.1688.F32.TF32 R48, R240.reuse, R16, R48 ;  /* 0x00000010f030723c */ /* 0x040ff00000081030 */
[C---:B------:R-:W-:Y:S08]  /*326b0*/  HMMA.1688.F32.TF32 R52, R240.reuse, R12, R52 ;  /* 0x0000000cf034723c */ /* 0x040ff00000081034 */
[C---:B------:R-:W-:Y:S03]  /*326c0*/  HMMA.1688.F32.TF32 R56, R240.reuse, R8, R56 ;  /* 0x00000008f038723c */ /* 0x040fe60000081038 */
[----:B------:R-:W-:Y:S01]  /*326d0*/  IMAD.MOV.U32 R220, RZ, RZ, R48 ;  /* 0x000000ffffdc7224 */ /* 0x000fe200078e0030 */
[----:B------:R-:W-:Y:S01]  /*326e0*/  MOV R221, R49 ;  /* 0x0000003100dd7202 */ /* 0x000fe20000000f00 */
[----:B------:R-:W4:Y:S03]  /*326f0*/  LDL.LU R48, [R1+0x820] ;  /* 0x0008200001307983 */ /* 0x000f260000300800 */
[----:B------:R-:W-:Y:S01]  /*32700*/  HMMA.1688.F32.TF32 R40, R240, R24, R40 ;  /* 0x00000018f028723c */ /* 0x000fe20000081028 */
[----:B------:R-:W-:Y:S01]  /*32710*/  IMAD.MOV.U32 R222, RZ, RZ, R50 ;  /* 0x000000ffffde7224 */ /* 0x000fe200078e0032 */
[----:B------:R-:W4:Y:S01]  /*32720*/  LDL.LU R49, [R1+0x824] ;  /* 0x0008240001317983 */ /* 0x000f220000300800 */
[----:B------:R-:W-:Y:S01]  /*32730*/  IMAD.MOV.U32 R223, RZ, RZ, R51 ;  /* 0x000000ffffdf7224 */ /* 0x000fe200078e0033 */
[----:B------:R-:W-:Y:S01]  /*32740*/  MOV R195, R54 ;  /* 0x0000003600c37202 */ /* 0x000fe20000000f00 */
[----:B------:R-:W-:Y:S01]  /*32750*/  IMAD.MOV.U32 R193, RZ, RZ, R52 ;  /* 0x000000ffffc17224 */ /* 0x000fe200078e0034 */
[----:B------:R-:W4:Y:S01]  /*32760*/  LDL.LU R50, [R1+0x828] ;  /* 0x0008280001327983 */ /* 0x000f220000300800 */
[----:B------:R-:W-:-:S03]  /*32770*/  IMAD.MOV.U32 R194, RZ, RZ, R53 ;  /* 0x000000ffffc27224 */ /* 0x000fc600078e0035 */
[----:B------:R-:W4:Y:S01]  /*32780*/  LDL.LU R51, [R1+0x82c] ;  /* 0x00082c0001337983 */ /* 0x000f220000300800 */
[----:B------:R-:W-:-:S03]  /*32790*/  IMAD.MOV.U32 R188, RZ, RZ, R55 ;  /* 0x000000ffffbc7224 */ /* 0x000fc600078e0037 */
[----:B------:R-:W1:Y:S01]  /*327a0*/  LDL.LU R52, [R1+0x830] ;  /* 0x0008300001347983 */ /* 0x000e620000300800 */
[----:B---3--:R-:W-:Y:S01]  /*327b0*/  IMAD.MOV.U32 R55, RZ, RZ, R246 ;  /* 0x000000ffff377224 */ /* 0x008fe200078e00f6 */
[----:B------:R-:W-:Y:S01]  /*327c0*/  MOV R216, R56 ;  /* 0x0000003800d87202 */ /* 0x000fe20000000f00 */
[----:B------:R-:W-:Y:S01]  /*327d0*/  IMAD.MOV.U32 R217, RZ, RZ, R57 ;  /* 0x000000ffffd97224 */ /* 0x000fe200078e0039 */
[----:B------:R-:W-:Y:S01]  /*327e0*/  MOV R219, R59 ;  /* 0x0000003b00db7202 */ /* 0x000fe20000000f00 */
[----:B------:R-:W-:Y:S02]  /*327f0*/  IMAD.MOV.U32 R218, RZ, RZ, R58 ;  /* 0x000000ffffda7224 */ /* 0x000fe400078e003a */
[----:B------:R-:W-:Y:S02]  /*32800*/  IMAD.MOV.U32 R228, RZ, RZ, R40 ;  /* 0x000000ffffe47224 */ /* 0x000fe400078e0028 */
[----:B------:R-:W-:Y:S01]  /*32810*/  IMAD.MOV.U32 R40, RZ, RZ, R247 ;  /* 0x000000ffff287224 */ /* 0x000fe200078e00f7 */
[----:B------:R-:W-:Y:S01]  /*32820*/  MOV R230, R42 ;  /* 0x0000002a00e67202 */ /* 0x000fe20000000f00 */
[----:B------:R-:W-:-:S02]  /*32830*/  IMAD.MOV.U32 R229, RZ, RZ, R41 ;  /* 0x000000ffffe57224 */ /* 0x000fc400078e0029 */
[----:B------:R-:W-:Y:S01]  /*32840*/  IMAD.MOV.U32 R231, RZ, RZ, R43 ;  /* 0x000000ffffe77224 */ /* 0x000fe200078e002b */
[----:B--2---:R-:W-:Y:S01]  /*32850*/  MOV R54, R245 ;  /* 0x000000f500367202 */ /* 0x004fe20000000f00 */
[----:B----4-:R-:W-:Y:S02]  /*32860*/  IMAD.MOV.U32 R53, RZ, RZ, R244 ;  /* 0x000000ffff357224 */ /* 0x010fe400078e00f4 */
        /* <DEDUP_REMOVED lines=8> */
[----:B------:R-:W4:Y:S04]  /*328f0*/  LDL.LU R41, [R1+0x804] ;  /* 0x0008040001297983 */ /* 0x000f280000300800 */
[----:B------:R-:W4:Y:S04]  /*32900*/  LDL.LU R42, [R1+0x808] ;  /* 0x00080800012a7983 */ /* 0x000f280000300800 */
[----:B------:R-:W4:Y:S01]  /*32910*/  LDL.LU R43, [R1+0x80c] ;  /* 0x00080c00012b7983 */ /* 0x000f220000300800 */
[----:B------:R-:W-:Y:S08]  /*32920*/  HMMA.1688.F32.TF32 R60, R240, R32, R60 ;  /* 0x00000020f03c723c */ /* 0x000ff0000008103c */
[C---:B-1----:R-:W-:Y:S08]  /*32930*/  HMMA.1688.F32.TF32 R52, R236.reuse, R12, R52 ;  /* 0x0000000cec34723c */ /* 0x042ff00000081034 */
[C---:B------:R-:W-:Y:S08]  /*32940*/  HMMA.1688.F32.TF32 R48, R236.reuse, R16, R48 ;  /* 0x00000010ec30723c */ /* 0x040ff00000081030 */
[----:B------:R-:W-:Y:S01]  /*32950*/  HMMA.1688.F32.TF32 R44, R236, R20, R44 ;  /* 0x00000014ec2c723c */ /* 0x000fe2000008102c */
[----:B------:R-:W-:-:S07]  /*32960*/  MOV R232, R60 ;  /* 0x0000003c00e87202 */ /* 0x000fce0000000f00 */
[----:B------:R-:W-:Y:S01]  /*32970*/  HMMA.1688.F32.TF32 R4, R236, R28, R4 ;  /* 0x0000001cec04723c */ /* 0x000fe20000081004 */
[----:B------:R-:W-:Y:S01]  /*32980*/  IMAD.MOV.U32 R233, RZ, RZ, R61 ;  /* 0x000000ffffe97224 */ /* 0x000fe200078e003d */
[----:B------:R-:W-:Y:S01]  /*32990*/  MOV R235, R63 ;  /* 0x0000003f00eb7202 */ /* 0x000fe20000000f00 */
[----:B------:R-:W-:-:S05]  /*329a0*/  IMAD.MOV.U32 R234, RZ, RZ, R62 ;  /* 0x000000ffffea7224 */ /* 0x000fca00078e003e */
[C---:B---3--:R-:W-:Y:S08]  /*329b0*/  HMMA.1688.F32.TF32 R56, R236.reuse, R8, R56 ;  /* 0x00000008ec38723c */ /* 0x048ff00000081038 */
[----:B----4-:R-:W-:Y:S11]  /*329c0*/  HMMA.1688.F32.TF32 R40, R236, R24, R40 ;  /* 0x00000018ec28723c */ /* 0x010ff60000081028 */
[----:B------:R-:W-:Y:S04]  /*329d0*/  STL.64 [R1+0x460], R56 ;  /* 0x0004603801007387 */ /* 0x000fe80000100a00 */
[----:B------:R-:W-:Y:S01]  /*329e0*/  STL.64 [R1+0x468], R58 ;  /* 0x0004683a01007387 */ /* 0x000fe20000100a00 */
[----:B--2---:R-:W-:Y:S03]  /*329f0*/  HMMA.1688.F32.TF32 R60, R240, R36, R244 ;  /* 0x00000024f03c723c */ /* 0x004fe600000810f4 */
[----:B------:R-:W-:Y:S04]  /*32a00*/  STL.64 [R1+0x450], R52 ;  /* 0x0004503401007387 */ /* 0x000fe80000100a00 */
[----:B------:R-:W-:Y:S04]  /*32a10*/  STL.64 [R1+0x458], R54 ;  /* 0x0004583601007387 */ /* 0x000fe80000100a00 */
[----:B------:R1:W-:Y:S04]  /*32a20*/  STL.64 [R1+0x440], R48 ;  /* 0x0004403001007387 */ /* 0x0003e80000100a00 */
[----:B------:R2:W-:Y:S04]  /*32a30*/  STL.64 [R1+0x448], R50 ;  /* 0x0004483201007387 */ /* 0x0005e80000100a00 */
[----:B------:R-:W-:Y:S04]  /*32a40*/  STL.64 [R1+0x430], R44 ;  /* 0x0004302c01007387 */ /* 0x000fe80000100a00 */
[----:B------:R-:W-:Y:S04]  /*32a50*/  STL.64 [R1+0x438], R46 ;  /* 0x0004382e01007387 */ /* 0x000fe80000100a00 */
[----:B-1----:R-:W3:Y:S04]  /*32a60*/  LDL.LU R48, [R1+0x220] ;  /* 0x0002200001307983 */ /* 0x002ee80000300800 */
[----:B------:R-:W-:Y:S04]  /*32a70*/  STL.64 [R1+0x420], R40 ;  /* 0x0004202801007387 */ /* 0x000fe80000100a00 */
[----:B------:R-:W-:Y:S04]  /*32a80*/  STL.64 [R1+0x428], R42 ;  /* 0x0004282a01007387 */ /* 0x000fe80000100a00 */
[----:B------:R1:W-:Y:S04]  /*32a90*/  STL.64 [R1+0x410], R4 ;  /* 0x0004100401007387 */ /* 0x0003e80000100a00 */
[----:B------:R4:W-:Y:S04]  /*32aa0*/  STL.64 [R1+0x418], R6 ;  /* 0x0004180601007387 */ /* 0x0009e80000100a00 */
[----:B------:R-:W3:Y:S04]  /*32ab0*/  LDL.LU R49, [R1+0x224] ;  /* 0x0002240001317983 */ /* 0x000ee80000300800 */
[----:B--2---:R-:W3:Y:S04]  /*32ac0*/  LDL.LU R50, [R1+0x228] ;  /* 0x0002280001327983 */ /* 0x004ee80000300800 */
[----:B------:R-:W3:Y:S01]  /*32ad0*/  LDL.LU R51, [R1+0x22c] ;  /* 0x00022c0001337983 */ /* 0x000ee20000300800 */
[----:B------:R-:W-:-:S03]  /*32ae0*/  IMAD.MOV.U32 R203, RZ, RZ, R60 ;  /* 0x000000ffffcb7224 */ /* 0x000fc600078e003c */
[----:B------:R-:W2:Y:S01]  /*32af0*/  LDL.LU R56, [R1+0x2b0] ;  /* 0x0002b00001387983 */ /* 0x000ea20000300800 */
[----:B------:R-:W-:-:S03]  /*32b00*/  IMAD.MOV.U32 R206, RZ, RZ, R61 ;  /* 0x000000ffffce7224 */ /* 0x000fc600078e003d */
[----:B------:R-:W2:Y:S01]  /*32b10*/  LDL.LU R57, [R1+0x2b4] ;  /* 0x0002b40001397983 */ /* 0x000ea20000300800 */
[----:B------:R-:W-:-:S03]  /*32b20*/  MOV R207, R62 ;  /* 0x0000003e00cf7202 */ /* 0x000fc60000000f00 */
        /* <DEDUP_REMOVED lines=90> */
[----:B------:R-:W4:Y:S04]  /*330d0*/  LDS R243, [R2+UR12+0x12680] ;  /* 0x0126800c02f37984 */ /* 0x000f280008000800 */
[----:B------:R-:W-:Y:S04]  /*330e0*/  LDS R244, [R0+UR12+0x10700] ;  /* 0x0107000c00f47984 */ /* 0x000fe80008000800 */
[----:B------:R-:W-:Y:S04]  /*330f0*/  LDS R246, [R0+UR12+0x12700] ;  /* 0x0127000c00f67984 */ /* 0x000fe80008000800 */
[----:B------:R-:W-:Y:S04]  /*33100*/  LDS R245, [R2+UR12+0x10700] ;  /* 0x0107000c02f57984 */ /* 0x000fe80008000800 */
[----:B------:R-:W1:Y:S01]  /*33110*/  LDS R247, [R2+UR12+0x12700] ;  /* 0x0127000c02f77984 */ /* 0x000e620008000800 */
[C---:B--2---:R-:W-:Y:S08]  /*33120*/  HMMA.1688.F32.TF32 R40, R236.reuse, R32, R40 ;  /* 0x00000020ec28723c */ /* 0x044ff00000081028 */
[----:B---3--:R-:W-:Y:S11]  /*33130*/  HMMA.1688.F32.TF32 R236, R236, R36, R124 ;  /* 0x00000024ecec723c */ /* 0x008ff6000008107c */
[----:B------:R2:W-:Y:S04]  /*33140*/  STL.64 [R1+0x400], R40 ;  /* 0x0004002801007387 */ /* 0x0005e80000100a00 */
[----:B------:R3:W-:Y:S04]  /*33150*/  STL.64 [R1+0x408], R42 ;  /* 0x0004082a01007387 */ /* 0x0007e80000100a00 */
[----:B--2---:R-:W2:Y:S04]  /*33160*/  LDL.LU R40, [R1] ;  /* 0x0000000001287983 */ /* 0x004ea80000300800 */
[----:B------:R-:W2:Y:S04]  /*33170*/  LDL.LU R41, [R1+0x4] ;  /* 0x0000040001297983 */ /* 0x000ea80000300800 */
[----:B---3--:R-:W2:Y:S04]  /*33180*/  LDL.LU R42, [R1+0x8] ;  /* 0x00000800012a7983 */ /* 0x008ea80000300800 */
[----:B------:R-:W2:Y:S04]  /*33190*/  LDL.LU R43, [R1+0xc] ;  /* 0x00000c00012b7983 */ /* 0x000ea80000300800 */
[----:B------:R-:W3:Y:S04]  /*331a0*/  LDL.LU.64 R126, [R1+0x2578] ;  /* 0x00257800017e7983 */ /* 0x000ee80000300a00 */
[----:B------:R-:W3:Y:S04]  /*331b0*/  LDL.LU.64 R124, [R1+0x2570] ;  /* 0x00257000017c7983 */ /* 0x000ee80000300a00 */
[----:B------:R1:W-:Y:S04]  /*331c0*/  STL.64 [R1+0x3d0], R236 ;  /* 0x0003d0ec01007387 */ /* 0x0003e80000100a00 */
[----:B------:R1:W-:Y:S04]  /*331d0*/  STL.64 [R1+0x3d8], R238 ;  /* 0x0003d8ee01007387 */ /* 0x0003e80000100a00 */
[----:B-1----:R-:W3:Y:S04]  /*331e0*/  LDL.LU R236, [R1+0x350] ;  /* 0x0003500001ec7983 */ /* 0x002ee80000300800 */
[----:B------:R-:W3:Y:S04]  /*331f0*/  LDL.LU R237, [R1+0x354] ;  /* 0x0003540001ed7983 */ /* 0x000ee80000300800 */
[----:B------:R-:W3:Y:S04]  /*33200*/  LDL.LU R238, [R1+0x358] ;  /* 0x0003580001ee7983 */ /* 0x000ee80000300800 */
[----:B------:R-:W3:Y:S01]  /*33210*/  LDL.LU R239, [R1+0x35c] ;  /* 0x00035c0001ef7983 */ /* 0x000ee20000300800 */
[C---:B----4-:R-:W-:Y:S08]  /*33220*/  HMMA.1688.F32.TF32 R120, R240.reuse, R8, R120 ;  /* 0x00000008f078723c */ /* 0x050ff00000081078 */
[----:B------:R-:W-:Y:S08]  /*33230*/  HMMA.1688.F32.TF32 R116, R240, R12, R116 ;  /* 0x0000000cf074723c */ /* 0x000ff00000081074 */
[C---:B------:R-:W-:Y:S08]  /*33240*/  HMMA.1688.F32.TF32 R128, R156.reuse, R8, R128 ;  /* 0x000000089c80723c */ /* 0x040ff00000081080 */
[C---:B------:R-:W-:Y:S08]  /*33250*/  HMMA.1688.F32.TF32 R132, R156.reuse, R12, R132 ;  /* 0x0000000c9c84723c */ /* 0x040ff00000081084 */
[C---:B------:R-:W-:Y:S08]  /*33260*/  HMMA.1688.F32.TF32 R136, R156.reuse, R16, R136 ;  /* 0x000000109c88723c */ /* 0x040ff00000081088 */
[C---:B------:R-:W-:Y:S08]  /*33270*/  HMMA.1688.F32.TF32 R140, R156.reuse, R20, R140 ;  /* 0x000000149c8c723c */ /* 0x040ff0000008108c */
[C---:B------:R-:W-:Y:S08]  /*33280*/  HMMA.1688.F32.TF32 R144, R156.reuse, R24, R144 ;  /* 0x000000189c90723c */ /* 0x040ff00000081090 */
[----:B------:R-:W-:Y:S01]  /*33290*/  HMMA.1688.F32.TF32 R156, R156, R36, R248 ;  /* 0x000000249c9c723c */ /* 0x000fe200000810f8 */
[----:B------:R-:W-:Y:S04]  /*332a0*/  LDS R248, [R0+UR12+0x10780] ;  /* 0x0107800c00f87984 */ /* 0x000fe80008000800 */
[----:B------:R-:W-:Y:S03]  /*332b0*/  LDS R250, [R0+UR12+0x12780] ;  /* 0x0127800c00fa7984 */ /* 0x000fe60008000800 */
[C---:B------:R-:W-:Y:S01]  /*332c0*/  HMMA.1688.F32.TF32 R112, R240.reuse, R16, R112 ;  /* 0x00000010f070723c */ /* 0x040fe20000081070 */
[----:B------:R-:W-:Y:S04]  /*332d0*/  LDS R249, [R2+UR12+0x10780] ;  /* 0x0107800c02f97984 */ /* 0x000fe80008000800 */
[----:B------:R-:W1:Y:S03]  /*332e0*/  LDS R251, [R2+UR12+0x12780] ;  /* 0x0127800c02fb7984 */ /* 0x000e660008000800 */
[C---:B------:R-:W-:Y:S01]  /*332f0*/  HMMA.1688.F32.TF32 R108, R240.reuse, R20, R108 ;  /* 0x00000014f06c723c */ /* 0x040fe2000008106c */
[----:B------:R-:W-:Y:S07]  /*33300*/  STL.64 [R1+0x3c0], R120 ;  /* 0x0003c07801007387 */ /* 0x000fee0000100a00 */
[C---:B------:R-:W-:Y:S01]  /*33310*/  HMMA.1688.F32.TF32 R104, R240.reuse, R24, R104 ;  /* 0x00000018f068723c */ /* 0x040fe20000081068 */
[----:B------:R4:W-:Y:S07]  /*33320*/  STL.64 [R1+0x3c8], R122 ;  /* 0x0003c87a01007387 */ /* 0x0009ee0000100a00 */
[C---:B------:R-:W-:Y:S01]  /*33330*/  HMMA.1688.F32.TF32 R100, R240.reuse, R28, R100 ;  /* 0x0000001cf064723c */ /* 0x040fe20000081064 */
[----:B----4-:R-:W4:Y:S04]  /*33340*/  LDL.LU.64 R122, [R1+0x2568] ;  /* 0x00256800017a7983 */ /* 0x010f280000300a00 */
[----:B------:R-:W4:Y:S03]  /*33350*/  LDL.LU.64 R120, [R1+0x2560] ;  /* 0x0025600001787983 */ /* 0x000f260000300a00 */
[C---:B------:R-:W-:Y:S01]  /*33360*/  HMMA.1688.F32.TF32 R96, R240.reuse, R32, R96 ;  /* 0x00000020f060723c */ /* 0x040fe20000081060 */
[----:B------:R-:W-:Y:S04]  /*33370*/  STL.64 [R1+0x3b0], R116 ;  /* 0x0003b07401007387 */ /* 0x000fe80000100a00 */
[----:B------:R1:W-:Y:S03]  /*33380*/  STL.64 [R1+0x3b8], R118 ;  /* 0x0003b87601007387 */ /* 0x0003e60000100a00 */
[----:B------:R-:W-:Y:S01]  /*33390*/  HMMA.1688.F32.TF32 R240, R240, R36, R4 ;  /* 0x00000024f0f0723c */ /* 0x000fe20000081004 */
[----:B-1----:R-:W4:Y:S04]  /*333a0*/  LDL.LU.64 R118, [R1+0x2558] ;  /* 0x0025580001767983 */ /* 0x002f280000300a00 */
[----:B------:R-:W4:Y:S04]  /*333b0*/  LDL.LU.64 R116, [R1+0x2550] ;  /* 0x0025500001747983 */ /* 0x000f280000300a00 */
[----:B------:R-:W-:Y:S04]  /*333c0*/  STL.64 [R1+0x3a0], R112 ;  /* 0x0003a07001007387 */ /* 0x000fe80000100a00 */
[----:B------:R1:W-:Y:S01]  /*333d0*/  STL.64 [R1+0x3a8], R114 ;  /* 0x0003a87201007387 */ /* 0x0003e20000100a00 */
[C---:B------:R-:W-:Y:S03]  /*333e0*/  HMMA.1688.F32.TF32 R92, R244.reuse, R12, R92 ;  /* 0x0000000cf45c723c */ /* 0x040fe6000008105c */
[----:B-1----:R-:W4:Y:S04]  /*333f0*/  LDL.LU.64 R114, [R1+0x2548] ;  /* 0x0025480001727983 */ /* 0x002f280000300a00 */
[----:B------:R-:W4:Y:S04]  /*33400*/  LDL.LU.64 R112, [R1+0x2540] ;  /* 0x0025400001707983 */ /* 0x000f280000300a00 */
[----:B------:R-:W-:Y:S04]  /*33410*/  STL.64 [R1+0x390], R108 ;  /* 0x0003906c01007387 */ /* 0x000fe80000100a00 */
[----:B------:R1:W-:Y:S01]  /*33420*/  STL.64 [R1+0x398], R110 ;  /* 0x0003986e01007387 */ /* 0x0003e20000100a00 */
[C---:B------:R-:W-:Y:S03]  /*33430*/  HMMA.1688.F32.TF32 R88, R244.reuse, R16, R88 ;  /* 0x00000010f458723c */ /* 0x040fe60000081058 */
[----:B-1----:R-:W4:Y:S04]  /*33440*/  LDL.LU.64 R110, [R1+0x2538] ;  /* 0x00253800016e7983 */ /* 0x002f280000300a00 */
[----:B------:R-:W4:Y:S01]  /*33450*/  LDL.LU.64 R108, [R1+0x2530] ;  /* 0x00253000016c7983 */ /* 0x000f220000300a00 */
[C---:B------:R-:W-:Y:S03]  /*33460*/  HMMA.1688.F32.TF32 R80, R244.reuse, R24, R80 ;  /* 0x00000018f450723c */ /* 0x040fe60000081050 */
        /* <DEDUP_REMOVED lines=11> */
[----:B------:R-:W-:Y:S03]  /*33520*/  HMMA.1688.F32.TF32 R68, R244, R36, R68 ;  /* 0x00000024f444723c */ /* 0x000fe60000081044 */
[----:B------:R-:W-:Y:S04]  /*33530*/  STL.64 [R1+0x360], R96 ;  /* 0x0003606001007387 */ /* 0x000fe80000100a00 */
[----:B------:R1:W-:Y:S01]  /*33540*/  STL.64 [R1+0x368], R98 ;  /* 0x0003686201007387 */ /* 0x0003e20000100a00 */
[C---:B------:R-:W-:Y:S03]  /*33550*/  HMMA.1688.F32.TF32 R64, R248.reuse, R8, R64 ;  /* 0x00000008f840723c */ /* 0x040fe60000081040 */
[----:B-1----:R-:W4:Y:S04]  /*33560*/  LDL.LU.64 R98, [R1+0x2508] ;  /* 0x0025080001627983 */ /* 0x002f280000300a00 */
[----:B------:R-:W4:Y:S01]  /*33570*/  LDL.LU.64 R96, [R1+0x2500] ;  /* 0x0025000001607983 */ /* 0x000f220000300a00 */
[C---:B------:R-:W-:Y:S03]  /*33580*/  HMMA.1688.F32.TF32 R60, R248.reuse, R12, R60 ;  /* 0x0000000cf83c723c */ /* 0x040fe6000008103c */
[----:B------:R-:W4:Y:S04]  /*33590*/  LDL.LU.64 R6, [R1+0x24f8] ;  /* 0x0024f80001067983 */ /* 0x000f280000300a00 */
[----:B------:R-:W4:Y:S01]  /*335a0*/  LDL.LU.64 R4, [R1+0x24f0] ;  /* 0x0024f00001047983 */ /* 0x000f220000300a00 */
[C---:B------:R-:W-:Y:S03]  /*335b0*/  HMMA.1688.F32.TF32 R56, R248.reuse, R16, R56 ;  /* 0x00000010f838723c */ /* 0x040fe60000081038 */
[----:B------:R-:W-:Y:S04]  /*335c0*/  STL.64 [R1+0x330], R240 ;  /* 0x000330f001007387 */ /* 0x000fe80000100a00 */
[----:B------:R-:W-:Y:S01]  /*335d0*/  STL.64 [R1+0x338], R242 ;  /* 0x000338f201007387 */ /* 0x000fe20000100a00 */
[C---:B------:R-:W-:Y:S08]  /*335e0*/  HMMA.1688.F32.TF32 R52, R248.reuse, R20, R52 ;  /* 0x00000014f834723c */ /* 0x040ff00000081034 */
[C---:B--2---:R-:W-:Y:S08]  /*335f0*/  HMMA.1688.F32.TF32 R40, R248.reuse, R32, R40 ;  /* 0x00000020f828723c */ /* 0x044ff00000081028 */
[----:B------:R-:W-:Y:S08]  /*33600*/  HMMA.1688.F32.TF32 R48, R248, R24, R48 ;  /* 0x00000018f830723c */ /* 0x000ff00000081030 */
[----:B---3--:R-:W-:Y:S08]  /*33610*/  HMMA.1688.F32.TF32 R236, R244, R8, R236 ;  /* 0x00000008f4ec723c */ /* 0x008ff000000810ec */
[----:B------:R-:W-:Y:S01]  /*33620*/  HMMA.1688.F32.TF32 R44, R248, R28, R44 ;  /* 0x0000001cf82c723c */ /* 0x000fe2000008102c */
[----:B------:R-:W-:Y:S01]  /*33630*/  MOV R33, R40 ;  /* 0x0000002800217202 */ /* 0x000fe20000000f00 */
[----:B------:R-:W-:Y:S01]  /*33640*/  IMAD.MOV.U32 R32, RZ, RZ, R41 ;  /* 0x000000ffff207224 */ /* 0x000fe200078e0029 */
[----:B------:R-:W-:Y:S01]  /*33650*/  MOV R25, R50 ;  /* 0x0000003200197202 */ /* 0x000fe20000000f00 */
[----:B------:R-:W-:Y:S01]  /*33660*/  IMAD.MOV.U32 R24, RZ, RZ, R51 ;  /* 0x000000ffff187224 */ /* 0x000fe200078e0033 */
[----:B------:R-:W-:Y:S01]  /*33670*/  LDS R240, [R0+UR12+0x14100] ;  /* 0x0141000c00f07984 */ /* 0x000fe20008000800 */
[----:B------:R-:W-:-:S03]  /*33680*/  IMAD.MOV.U32 R252, RZ, RZ, R83 ;  /* 0x000000fffffc7224 */ /* 0x000fc600078e0053 */
[----:B------:R-:W-:Y:S04]  /*33690*/  LDS R242, [R0+UR12+0x16100] ;  /* 0x0161000c00f27984 */ /* 0x000fe80008000800 */
        /* <DEDUP_REMOVED lines=9> */
[----:B------:R-:W-:Y:S04]  /*33730*/  STL [R1+0x4a8], R82 ;  /* 0x0004a85201007387 */ /* 0x000fe80000100800 */
        /* <DEDUP_REMOVED lines=12> */
[----:B------:R-:W-:Y:S01]  /*33800*/  STL.64 [R1+0x318], R58 ;  /* 0x0003183a01007387 */ /* 0x000fe20000100a00 */
[----:B------:R-:W-:-:S03]  /*33810*/  IMAD.MOV.U32 R29, RZ, RZ, R42 ;  /* 0x000000ffff1d7224 */ /* 0x000fc600078e002a */
[----:B------:R-:W-:Y:S01]  /*33820*/  STL.64 [R1+0x2e0], R52 ;  /* 0x0002e03401007387 */ /* 0x000fe20000100a00 */
[----:B------:R-:W-:-:S03]  /*33830*/  MOV R41, R10 ;  /* 0x0000000a00297202 */ /* 0x000fc60000000f00 */
[----:B------:R-:W-:Y:S01]  /*33840*/  STL.64 [R1+0x2e8], R54 ;  /* 0x0002e83601007387 */ /* 0x000fe20000100a00 */
[----:B------:R-:W-:Y:S01]  /*33850*/  MOV R28, R43 ;  /* 0x0000002b001c7202 */ /* 0x000fe20000000f00 */
[----:B------:R-:W-:Y:S02]  /*33860*/  IMAD.MOV.U32 R42, RZ, RZ, R15 ;  /* 0x000000ffff2a7224 */ /* 0x000fe400078e000f */
[----:B------:R1:W-:Y:S01]  /*33870*/  STL.64 [R1+0x2b0], R48 ;  /* 0x0002b03001007387 */ /* 0x0003e20000100a00 */
[----:B------:R-:W-:-:S03]  /*33880*/  IMAD.MOV.U32 R21, RZ, RZ, R44 ;  /* 0x000000ffff157224 */ /* 0x000fc600078e002c */
[----:B------:R-:W2:Y:S01]  /*33890*/  LDL.LU R11, [R1+0x24e8] ;  /* 0x0024e800010b7983 */ /* 0x000ea20000300800 */
[----:B------:R-:W-:Y:S01]  /*338a0*/  IMAD.MOV.U32 R43, RZ, RZ, R38 ;  /* 0x000000ffff2b7224 */ /* 0x000fe200078e0026 */
[----:B------:R-:W-:Y:S02]  /*338b0*/  MOV R20, R45 ;  /* 0x0000002d00147202 */ /* 0x000fe40000000f00 */
[----:B------:R-:W3:Y:S01]  /*338c0*/  LDL.LU R10, [R1+0x24e4] ;  /* 0x0024e400010a7983 */ /* 0x000ee20000300800 */
[----:B------:R-:W-:Y:S01]  /*338d0*/  MOV R44, R31 ;  /* 0x0000001f002c7202 */ /* 0x000fe20000000f00 */
[----:B------:R-:W-:Y:S02]  /*338e0*/  IMAD.MOV.U32 R17, RZ, RZ, R46 ;  /* 0x000000ffff117224 */ /* 0x000fe400078e002e */
[----:B------:R-:W2:Y:S01]  /*338f0*/  LDL.LU R15, [R1+0x24e0] ;  /* 0x0024e000010f7983 */ /* 0x000ea20000300800 */
[----:B------:R-:W-:-:S03]  /*33900*/  IMAD.MOV.U32 R45, RZ, RZ, R26 ;  /* 0x000000ffff2d7224 */ /* 0x000fc600078e001a */
[----:B------:R-:W2:Y:S01]  /*33910*/  LDL.LU R38, [R1+0x24dc] ;  /* 0x0024dc0001267983 */ /* 0x000ea20000300800 */
[----:B------:R-:W-:-:S03]  /*33920*/  IMAD.MOV.U32 R46, RZ, RZ, R27 ;  /* 0x000000ffff2e7224 */ /* 0x000fc600078e001b */
[----:B------:R-:W3:Y:S04]  /*33930*/  LDL.LU R31, [R1+0x24d8] ;  /* 0x0024d800011f7983 */ /* 0x000ee80000300800 */
[----:B------:R-:W4:Y:S04]  /*33940*/  LDL.LU R26, [R1+0x24d4] ;  /* 0x0024d400011a7983 */ /* 0x000f280000300800 */
[----:B------:R-:W4:Y:S01]  /*33950*/  LDL.LU R27, [R1+0x24d0] ;  /* 0x0024d000011b7983 */ /* 0x000f220000300800 */
[----:B------:R-:W-:Y:S01]  /*33960*/  IMAD.MOV.U32 R16, RZ, RZ, R47 ;  /* 0x000000ffff107224 */ /* 0x000fe200078e002f */
[----:B------:R-:W-:Y:S01]  /*33970*/  MOV R47, R14 ;  /* 0x0000000e002f7202 */ /* 0x000fe20000000f00 */
[----:B-1----:R-:W-:Y:S01]  /*33980*/  IMAD.MOV.U32 R48, RZ, RZ, R19 ;  /* 0x000000ffff307224 */ /* 0x002fe200078e0013 */
[----:B------:R-:W4:Y:S01]  /*33990*/  LDL.LU R14, [R1+0x24cc] ;  /* 0x0024cc00010e7983 */ /* 0x000f220000300800 */
[----:B------:R-:W-:Y:S01]  /*339a0*/  IMAD.MOV.U32 R49, RZ, RZ, R18 ;  /* 0x000000ffff317224 */ /* 0x000fe200078e0012 */
[----:B------:R-:W-:-:S02]  /*339b0*/  MOV R50, R23 ;  /* 0x0000001700327202 */ /* 0x000fc40000000f00 */
[----:B------:R-:W4:Y:S01]  /*339c0*/  LDL.LU R19, [R1+0x24c8] ;  /* 0x0024c80001137983 */ /* 0x000f220000300800 */
[----:B------:R-:W-:-:S03]  /*339d0*/  IMAD.MOV.U32 R51, RZ, RZ, R39 ;  /* 0x000000ffff337224 */ /* 0x000fc600078e0027 */
        /* <DEDUP_REMOVED lines=8> */
[----:B------:R-:W4:Y:S04]  /*33a60*/  LDL.LU R35, [R1+0x24b4] ;  /* 0x0024b40001237983 */ /* 0x000f280000300800 */
[----:B------:R-:W4:Y:S04]  /*33a70*/  LDL.LU R30, [R1+0x24b0] ;  /* 0x0024b000011e7983 */ /* 0x000f280000300800 */
[----:B------:R-:W4:Y:S04]  /*33a80*/  LDL.LU R22, [R1+0x24ac] ;  /* 0x0024ac0001167983 */ /* 0x000f280000300800 */
[----:B------:R-:W-:Y:S04]  /*33a90*/  LDS R236, [R0+UR12+0x14080] ;  /* 0x0140800c00ec7984 */ /* 0x000fe80008000800 */
        /* <DEDUP_REMOVED lines=9> */
[----:B--2---:R-:W-:Y:S01]  /*33b30*/  MOV R63, R38 ;  /* 0x00000026003f7202 */ /* 0x004fe20000000f00 */
[----:B---3--:R-:W-:-:S02]  /*33b40*/  IMAD.MOV.U32 R62, RZ, RZ, R31 ;  /* 0x000000ffff3e7224 */ /* 0x008fc400078e001f */
[----:B----4-:R-:W-:Y:S01]  /*33b50*/  IMAD.MOV.U32 R61, RZ, RZ, R26 ;  /* 0x000000ffff3d7224 */ /* 0x010fe200078e001a */
[----:B------:R-:W-:Y:S02]  /*33b60*/  MOV R60, R27 ;  /* 0x0000001b003c7202 */ /* 0x000fe40000000f00 */
[----:B------:R-:W2:Y:S04]  /*33b70*/  LDL.LU R27, [R1+0x24a8] ;  /* 0x0024a800011b7983 */ /* 0x000ea80000300800 */
[----:B------:R-:W3:Y:S04]  /*33b80*/  LDL.LU R26, [R1+0x24a4] ;  /* 0x0024a400011a7983 */ /* 0x000ee80000300800 */
[----:B------:R-:W4:Y:S04]  /*33b90*/  LDL.LU R31, [R1+0x24a0] ;  /* 0x0024a000011f7983 */ /* 0x000f280000300800 */
[----:B------:R-:W2:Y:S01]  /*33ba0*/  LDL.LU R38, [R1+0x249c] ;  /* 0x00249c0001267983 */ /* 0x000ea20000300800 */
[----:B------:R-:W-:Y:S01]  /*33bb0*/  IMAD.MOV.U32 R71, RZ, RZ, R39 ;  /* 0x000000ffff477224 */ /* 0x000fe200078e0027 */
[----:B------:R-:W-:Y:S01]  /*33bc0*/  MOV R70, R34 ;  /* 0x0000002200467202 */ /* 0x000fe20000000f00 */
[----:B------:R-:W-:-:S02]  /*33bd0*/  IMAD.MOV.U32 R69, RZ, RZ, R35 ;  /* 0x000000ffff457224 */ /* 0x000fc400078e0023 */
[----:B------:R-:W-:Y:S02]  /*33be0*/  IMAD.MOV.U32 R68, RZ, RZ, R30 ;  /* 0x000000ffff447224 */ /* 0x000fe400078e001e */
[----:B------:R-:W3:Y:S04]  /*33bf0*/  LDL.LU R30, [R1+0x2498] ;  /* 0x00249800011e7983 */ /* 0x000ee80000300800 */
[----:B------:R-:W3:Y:S04]  /*33c00*/  LDL.LU R35, [R1+0x2494] ;  /* 0x0024940001237983 */ /* 0x000ee80000300800 */
[----:B------:R-:W4:Y:S04]  /*33c10*/  LDL.LU R34, [R1+0x2490] ;  /* 0x0024900001227983 */ /* 0x000f280000300800 */
[----:B------:R-:W4:Y:S04]  /*33c20*/  LDL.LU R39, [R1+0x248c] ;  /* 0x00248c0001277983 */ /* 0x000f280000300800 */
[----:B------:R-:W4:Y:S01]  /*33c30*/  LDL.LU R76, [R1+0x1c0] ;  /* 0x0001c000014c7983 */ /* 0x000f220000300800 */
[----:B--2---:R-:W-:-:S03]  /*33c40*/  IMAD.MOV.U32 R77, RZ, RZ, R38 ;  /* 0x000000ffff4d7224 */ /* 0x004fc600078e0026 */
[----:B------:R-:W2:Y:S04]  /*33c50*/  LDL.LU R38, [R1+0x2488] ;  /* 0x0024880001267983 */ /* 0x000ea80000300800 */
[----:B------:R-:W2:Y:S04]  /*33c60*/  LDL.LU R78, [R1+0x1c8] ;  /* 0x0001c800014e7983 */ /* 0x000ea80000300800 */
[----:B------:R-:W2:Y:S04]  /*33c70*/  LDL.LU R79, [R1+0x1cc] ;  /* 0x0001cc00014f7983 */ /* 0x000ea80000300800 */
[----:B------:R-:W2:Y:S04]  /*33c80*/  LDL.LU R84, [R1+0x1f0] ;  /* 0x0001f00001547983 */ /* 0x000ea80000300800 */
[----:B------:R-:W2:Y:S04]  /*33c90*/  LDL.LU R85, [R1+0x1f4] ;  /* 0x0001f40001557983 */ /* 0x000ea80000300800 */
[----:B------:R-:W2:Y:S01]  /*33ca0*/  LDL.LU R86, [R1+0x1f8] ;  /* 0x0001f80001567983 */ /* 0x000ea20000300800 */
[----:B---3--:R-:W-:Y:S01]  /*33cb0*/  IMAD.MOV.U32 R83, RZ, RZ, R30 ;  /* 0x000000ffff537224 */ /* 0x008fe200078e001e */
[----:B------:R-:W-:Y:S01]  /*33cc0*/  MOV R82, R35 ;  /* 0x0000002300527202 */ /* 0x000fe20000000f00 */
[----:B----4-:R-:W-:-:S02]  /*33cd0*/  IMAD.MOV.U32 R72, RZ, RZ, R31 ;  /* 0x000000ffff487224 */ /* 0x010fc400078e001f */
[----:B------:R-:W-:Y:S02]  /*33ce0*/  IMAD.MOV.U32 R81, RZ, RZ, R34 ;  /* 0x000000ffff517224 */ /* 0x000fe400078e0022 */
[----:B------:R-:W-:Y:S01]  /*33cf0*/  IMAD.MOV.U32 R80, RZ, RZ, R39 ;  /* 0x000000ffff507224 */ /* 0x000fe200078e0027 */
[----:B------:R-:W-:Y:S01]  /*33d00*/  MOV R73, R26 ;  /* 0x0000001a00497202 */ /* 0x000fe20000000f00 */
[----:B------:R-:W-:Y:S01]  /*33d10*/  IMAD.MOV.U32 R74, RZ, RZ, R27 ;  /* 0x000000ffff4a7224 */ /* 0x000fe200078e001b */
[----:B------:R-:W-:Y:S01]  /*33d20*/  MOV R64, R23 ;  /* 0x0000001700407202 */ /* 0x000fe20000000f00 */
[----:B------:R-:W-:Y:S02]  /*33d30*/  IMAD.MOV.U32 R75, RZ, RZ, R22 ;  /* 0x000000ffff4b7224 */ /* 0x000fe400078e0016 */
[----:B------:R-:W-:Y:S01]  /*33d40*/  IMAD.MOV.U32 R65, RZ, RZ, R18 ;  /* 0x000000ffff417224 */ /* 0x000fe200078e0012 */
[----:B------:R-:W-:Y:S01]  /*33d50*/  MOV R67, R14 ;  /* 0x0000000e00437202 */ /* 0x000fe20000000f00 */
[----:B------:R-:W-:-:S02]  /*33d60*/  IMAD.MOV.U32 R66, RZ, RZ, R19 ;  /* 0x000000ffff427224 */ /* 0x000fc400078e0013 */
[----:B------:R-:W-:Y:S01]  /*33d70*/  IMAD.MOV.U32 R56, RZ, RZ, R15 ;  /* 0x000000ffff387224 */ /* 0x000fe200078e000f */
[----:B------:R-:W-:Y:S01]  /*33d80*/  MOV R58, R11 ;  /* 0x0000000b003a7202 */ /* 0x000fe20000000f00 */
[----:B------:R-:W-:Y:S01]  /*33d90*/  IMAD.MOV.U32 R57, RZ, RZ, R10 ;  /* 0x000000ffff397224 */ /* 0x000fe200078e000a */
[----:B--2---:R-:W-:Y:S02]  /*33da0*/  MOV R87, R38 ;  /* 0x0000002600577202 */ /* 0x004fe40000000f00 */
        /* <DEDUP_REMOVED lines=20> */
[----:B------:R-:W-:-:S15]  /*33ef0*/  HMMA.1688.F32.TF32 R4, R248, R36, R4 ;  /* 0x00000024f804723c */ /* 0x000fde0000081004 */
[----:B------:R-:W-:-:S04]  /*33f00*/  NOP ;  /* 0x0000000000007918 */ /* 0x000fc80000000000 */
[----:B------:R-:W-:Y:S01]  /*33f10*/  IMAD.MOV.U32 R13, RZ, RZ, R4 ;  /* 0x000000ffff0d7224 */ /* 0x000fe200078e0004 */
[----:B------:R-:W-:Y:S01]  /*33f20*/  MOV R9, R6 ;  /* 0x0000000600097202 */ /* 0x000fe20000000f00 */
[----:B------:R-:W-:Y:S01]  /*33f30*/  IMAD.MOV.U32 R12, RZ, RZ, R5 ;  /* 0x000000ffff0c7224 */ /* 0x000fe200078e0005 */
[----:B------:R-:W-:Y:S01]  /*33f40*/  LDS R4, [R0+UR12+0x14000] ;  /* 0x0140000c00047984 */ /* 0x000fe20008000800 */
[----:B------:R-:W-:-:S03]  /*33f50*/  IMAD.MOV.U32 R8, RZ, RZ, R7 ;  /* 0x000000ffff087224 */ /* 0x000fc600078e0007 */
[----:B------:R-:W-:Y:S04]  /*33f60*/  LDS R6, [R0+UR12+0x16000] ;  /* 0x0160000c00067984 */ /* 0x000fe80008000800 */
[----:B------:R-:W-:Y:S04]  /*33f70*/  LDS R5, [R2+UR12+0x14000] ;  /* 0x0140000c02057984 */ /* 0x000fe80008000800 */
[----:B------:R-:W2:Y:S01]  /*33f80*/  LDS R7, [R2+UR12+0x16000] ;  /* 0x0160000c02077984 */ /* 0x000ea20008000800 */
[----:B------:R-:W-:Y:S01]  /*33f90*/  IMAD.MOV.U32 R59, RZ, RZ, R3 ;  /* 0x000000ffff3b7224 */ /* 0x000fe200078e0003 */
[C---:B--2---:R-:W-:Y:S08]  /*33fa0*/  HMMA.1688.F32.TF32 R60, R4.reuse, R38, R60 ;  /* 0x00000026043c723c */ /* 0x044ff0000008103c */
[C---:B----4-:R-:W-:Y:S08]  /*33fb0*/  HMMA.1688.F32.TF32 R64, R4.reuse, R34, R64 ;  /* 0x000000220440723c */ /* 0x050ff00000081040 */
[C---:B---3--:R-:W-:Y:S08]  /*33fc0*/  HMMA.1688.F32.TF32 R68, R4.reuse, R30, R68 ;  /* 0x0000001e0444723c */ /* 0x048ff00000081044 */
[C---:B------:R-:W-:Y:S08]  /*33fd0*/  HMMA.1688.F32.TF32 R72, R4.reuse, R26, R72 ;  /* 0x0000001a0448723c */ /* 0x040ff00000081048 */
[C---:B------:R-:W-:Y:S08]  /*33fe0*/  HMMA.1688.F32.TF32 R76, R4.reuse, R22, R76 ;  /* 0x00000016044c723c */ /* 0x040ff0000008104c */
[C---:B------:R-:W-:Y:S08]  /*33ff0*/  HMMA.1688.F32.TF32 R80, R4.reuse, R18, R80 ;  /* 0x000000120450723c */ /* 0x040ff00000081050 */
[C---:B------:R-:W-:Y:S08]  /*34000*/  HMMA.1688.F32.TF32 R84, R4.reuse, R14, R84 ;  /* 0x0000000e0454723c */ /* 0x040ff00000081054 */
[----:B------:R-:W-:Y:S03]  /*34010*/  HMMA.1688.F32.TF32 R88, R4, R10, R88 ;  /* 0x0000000a0458723c */ /* 0x000fe60000081058 */
[----:B------:R-:W-:-:S05]  /*34020*/  IMAD.MOV.U32 R3, RZ, RZ, R83 ;  /* 0x000000ffff037224 */ /* 0x000fca00078e0053 */
[C---:B------:R-:W-:Y:S11]  /*34030*/  HMMA.1688.F32.TF32 R56, R236.reuse, R10, R56 ;  /* 0x0000000aec38723c */ /* 0x040ff60000081038 */
[----:B------:R-:W-:Y:S04]  /*34040*/  STL.64 [R1+0x8f0], R88 ;  /* 0x0008f05801007387 */ /* 0x000fe80000100a00 */
[----:B------:R-:W-:Y:S04]  /*34050*/  STL.64 [R1+0x8f8], R90 ;  /* 0x0008f85a01007387 */ /* 0x000fe80000100a00 */
[----:B------:R-:W-:Y:S04]  /*34060*/  STL.64 [R1+0x8d0], R80 ;  /* 0x0008d05001007387 */ /* 0x000fe80000100a00 */
[----:B------:R-:W-:Y:S04]  /*34070*/  STL.64 [R1+0x8e0], R84 ;  /* 0x0008e05401007387 */ /* 0x000fe80000100a00 */
[----:B------:R-:W-:Y:S01]  /*34080*/  STL.64 [R1+0x8e8], R86 ;  /* 0x0008e85601007387 */ /* 0x000fe20000100a00 */
[C---:B------:R-:W-:Y:S03]  /*34090*/  HMMA.1688.F32.TF32 R52, R236.reuse, R14, R52 ;  /* 0x0000000eec34723c */ /* 0x040fe60000081034 */
[----:B------:R-:W-:Y:S04]  /*340a0*/  STL [R1+0x8d8], R82 ;  /* 0x0008d85201007387 */ /* 0x000fe80000100800 */
[----:B------:R1:W-:Y:S01]  /*340b0*/  STL [R1+0x229c], R3 ;  /* 0x00229c0301007387 */ /* 0x0003e20000100800 */
[----:B------:R-:W-:Y:S03]  /*340c0*/  HMMA.1688.F32.TF32 R48, R236, R18, R48 ;  /* 0x00000012ec30723c */ /* 0x000fe60000081030 */
[----:B------:R-:W-:Y:S04]  /*340d0*/  STL.64 [R1+0x8b0], R72 ;  /* 0x0008b04801007387 */ /* 0x000fe80000100a00 */
[----:B------:R-:W-:Y:S01]  /*340e0*/  STL.64 [R1+0x8c0], R76 ;  /* 0x0008c04c01007387 */ /* 0x000fe20000100a00 */
[----:B-1----:R-:W-:-:S03]  /*340f0*/  MOV R3, R75 ;  /* 0x0000004b00037202 */ /* 0x002fc60000000f00 */
[----:B------:R-:W-:Y:S01]  /*34100*/  STL.64 [R1+0x8c8], R78 ;  /* 0x0008c84e01007387 */ /* 0x000fe20000100a00 */
[C---:B------:R-:W-:Y:S03]  /*34110*/  HMMA.1688.F32.TF32 R44, R236.reuse, R22, R44 ;  /* 0x00000016ec2c723c */ /* 0x040fe6000008102c */
[----:B------:R-:W-:Y:S04]  /*34120*/  STL [R1+0x8b8], R74 ;  /* 0x0008b84a01007387 */ /* 0x000fe80000100800 */
[----:B------:R1:W-:Y:S01]  /*34130*/  STL [R1+0x22a0], R3 ;  /* 0x0022a00301007387 */ /* 0x0003e20000100800 */
[----:B------:R-:W-:Y:S03]  /*34140*/  HMMA.1688.F32.TF32 R40, R236, R26, R40 ;  /* 0x0000001aec28723c */ /* 0x000fe60000081028 */
[----:B------:R-:W-:Y:S04]  /*34150*/  STL.64 [R1+0x890], R64 ;  /* 0x0008904001007387 */ /* 0x000fe80000100a00 */
[----:B------:R-:W-:Y:S01]  /*34160*/  STL.64 [R1+0x8a0], R68 ;  /* 0x0008a04401007387 */ /* 0x000fe20000100a00 */
[----:B-1----:R-:W-:-:S03]  /*34170*/  IMAD.MOV.U32 R3, RZ, RZ, R67 ;  /* 0x000000ffff037224 */ /* 0x002fc600078e0043 */
[----:B------:R-:W-:Y:S04]  /*34180*/  STL.64 [R1+0x8a8], R70 ;  /* 0x0008a84601007387 */ /* 0x000fe80000100a00 */
[----:B------:R-:W-:Y:S04]  /*34190*/  STL [R1+0x898], R66 ;  /* 0x0008984201007387 */ /* 0x000fe80000100800 */
[----:B------:R-:W-:Y:S04]  /*341a0*/  STL [R1+0x22a4], R3 ;  /* 0x0022a40301007387 */ /* 0x000fe80000100800 */
[----:B------:R-:W2:Y:S04]  /*341b0*/  LDL.LU R4, [R1+0x10] ;  /* 0x0000100001047983 */ /* 0x000ea80000300800 */
[----:B------:R-:W-:Y:S04]  /*341c0*/  STL.64 [R1+0x740], R60 ;  /* 0x0007403c01007387 */ /* 0x000fe80000100a00 */
[----:B------:R-:W-:Y:S04]  /*341d0*/  STL.64 [R1+0x748], R62 ;  /* 0x0007483e01007387 */ /* 0x000fe80000100a00 */
[----:B------:R-:W2:Y:S04]  /*341e0*/  LDL.LU R5, [R1+0x14] ;  /* 0x0000140001057983 */ /* 0x000ea80000300800 */
[----:B------:R-:W2:Y:S04]  /*341f0*/  LDL.LU R6, [R1+0x18] ;  /* 0x0000180001067983 */ /* 0x000ea80000300800 */
[----:B------:R-:W2:Y:S04]  /*34200*/  LDL.LU R7, [R1+0x1c] ;  /* 0x00001c0001077983 */ /* 0x000ea80000300800 */
[----:B------:R-:W-:Y:S04]  /*34210*/  STL.64 [R1+0x730], R56 ;  /* 0x0007303801007387 */ /* 0x000fe80000100a00 */
[----:B------:R-:W-:Y:S04]  /*34220*/  STL [R1+0x738], R58 ;  /* 0x0007383a01007387 */ /* 0x000fe80000100800 */
[----:B------:R-:W-:Y:S04]  /*34230*/  STL.64 [R1+0x720], R52 ;  /* 0x0007203401007387 */ /* 0x000fe80000100a00 */
[----:B------:R-:W-:Y:S04]  /*34240*/  STL.64 [R1+0x728], R54 ;  /* 0x0007283601007387 */ /* 0x000fe80000100a00 */
[----:B------:R1:W-:Y:S04]  /*34250*/  STL.64 [R1+0x710], R48 ;  /* 0x0007103001007387 */ /* 0x0003e80000100a00 */
[----:B------:R3:W-:Y:S04]  /*34260*/  STL.64 [R1+0x718], R50 ;  /* 0x0007183201007387 */ /* 0x0007e80000100a00 */
[----:B-1----:R-:W4:Y:S04]  /*34270*/  LDL.LU R48, [R1+0x50] ;  /* 0x0000500001307983 */ /* 0x002f280000300800 */
[----:B------:R1:W-:Y:S04]  /*34280*/  STL.64 [R1+0x700], R44 ;  /* 0x0007002c01007387 */ /* 0x0003e80000100a00 */
[----:B------:R1:W-:Y:S04]  /*34290*/  STL.64 [R1+0x708], R46 ;  /* 0x0007082e01007387 */ /* 0x0003e80000100a00 */
[----:B------:R1:W-:Y:S04]  /*342a0*/  STL.64 [R1+0x6f0], R40 ;  /* 0x0006f02801007387 */ /* 0x0003e80000100a00 */
[----:B------:R1:W-:Y:S04]  /*342b0*/  STL.64 [R1+0x6f8], R42 ;  /* 0x0006f82a01007387 */ /* 0x0003e80000100a00 */
[----:B------:R-:W4:Y:S04]  /*342c0*/  LDL.LU R49, [R1+0x54] ;  /* 0x0000540001317983 */ /* 0x000f280000300800 */
[----:B---3--:R-:W4:Y:S04]  /*342d0*/  LDL.LU R50, [R1+0x58] ;  /* 0x0000580001327983 */ /* 0x008f280000300800 */
[----:B------:R-:W4:Y:S04]  /*342e0*/  LDL.LU R51, [R1+0x5c] ;  /* 0x00005c0001337983 */ /* 0x000f280000300800 */
[----:B------:R-:W3:Y:S04]  /*342f0*/  LDL.LU R52, [R1+0x60] ;  /* 0x0000600001347983 */ /* 0x000ee80000300800 */
[----:B------:R-:W3:Y:S04]  /*34300*/  LDL.LU R53, [R1+0x64] ;  /* 0x0000640001357983 */ /* 0x000ee80000300800 */
[----:B------:R-:W3:Y:S04]  /*34310*/  LDL.LU R54, [R1+0x68] ;  /* 0x0000680001367983 */ /* 0x000ee80000300800 */
[----:B------:R-:W3:Y:S04]  /*34320*/  LDL.LU R55, [R1+0x6c] ;  /* 0x00006c0001377983 */ /* 0x000ee80000300800 */
[----:B-1----:R-:W2:Y:S04]  /*34330*/  LDL.LU R44, [R1+0xa0] ;  /* 0x0000a000012c7983 */ /* 0x002ea80000300800 */
        /* <DEDUP_REMOVED lines=54> */
[----:B----4-:R-:W-:Y:S08]  /*346a0*/  HMMA.1688.F32.TF32 R76, R240, R14, R76 ;  /* 0x0000000ef04c723c */ /* 0x010ff0000008104c */
[C---:B------:R-:W-:Y:S08]  /*346b0*/  HMMA.1688.F32.TF32 R88, R236.reuse, R34, R88 ;  /* 0x00000022ec58723c */ /* 0x040ff00000081058 */
[C---:B------:R-:W-:Y:S08]  /*346c0*/  HMMA.1688.F32.TF32 R92, R236.reuse, R30, R92 ;  /* 0x0000001eec5c723c */ /* 0x040ff0000008105c */
[----:B------:R-:W-:Y:S11]  /*346d0*/  HMMA.1688.F32.TF32 R236, R236, R38, R84 ;  /* 0x00000026ecec723c */ /* 0x000ff60000081054 */
[----:B------:R-:W-:Y:S04]  /*346e0*/  STL.64 [R1+0x6e0], R92 ;  /* 0x0006e05c01007387 */ /* 0x000fe80000100a00 */
[----:B------:R1:W-:Y:S01]  /*346f0*/  STL.64 [R1+0x6e8], R94 ;  /* 0x0006e85e01007387 */ /* 0x0003e20000100a00 */
[C---:B------:R-:W-:Y:S03]  /*34700*/  HMMA.1688.F32.TF32 R80, R240.reuse, R10, R80 ;  /* 0x0000000af050723c */ /* 0x040fe60000081050 */
[----:B-1----:R-:W2:Y:S04]  /*34710*/  LDL.LU.64 R94, [R1+0x2440] ;  /* 0x00244000015e7983 */ /* 0x002ea80000300a00 */
[----:B------:R-:W2:Y:S04]  /*34720*/  LDL.LU.64 R92, [R1+0x2438] ;  /* 0x00243800015c7983 */ /* 0x000ea80000300a00 */
[----:B------:R-:W-:Y:S04]  /*34730*/  STL.64 [R1+0x6d0], R88 ;  /* 0x0006d05801007387 */ /* 0x000fe80000100a00 */
[----:B------:R1:W-:Y:S01]  /*34740*/  STL.64 [R1+0x6d8], R90 ;  /* 0x0006d85a01007387 */ /* 0x0003e20000100a00 */
[C---:B------:R-:W-:Y:S03]  /*34750*/  HMMA.1688.F32.TF32 R248, R240.reuse, R22, R248 ;  /* 0x00000016f0f8723c */ /* 0x040fe600000810f8 */
[----:B-1----:R-:W3:Y:S04]  /*34760*/  LDL.LU.64 R90, [R1+0x2430] ;  /* 0x00243000015a7983 */ /* 0x002ee80000300a00 */
[----:B------:R-:W3:Y:S04]  /*34770*/  LDL.LU.64 R88, [R1+0x2428] ;  /* 0x0024280001587983 */ /* 0x000ee80000300a00 */
[----:B------:R-:W4:Y:S04]  /*34780*/  LDL.LU.64 R86, [R1+0x2420] ;  /* 0x0024200001567983 */ /* 0x000f280000300a00 */
[----:B------:R-:W4:Y:S04]  /*34790*/  LDL.LU.64 R84, [R1+0x2418] ;  /* 0x0024180001547983 */ /* 0x000f280000300a00 */
[----:B------:R1:W-:Y:S04]  /*347a0*/  STL.64 [R1+0x5c0], R236 ;  /* 0x0005c0ec01007387 */ /* 0x0003e80000100a00 */
[----:B------:R1:W-:Y:S01]  /*347b0*/  STL.64 [R1+0x5c8], R238 ;  /* 0x0005c8ee01007387 */ /* 0x0003e20000100a00 */
[C---:B------:R-:W-:Y:S03]  /*347c0*/  HMMA.1688.F32.TF32 R68, R240.reuse, R26, R68 ;  /* 0x0000001af044723c */ /* 0x040fe60000081044 */
[----:B-1----:R-:W2:Y:S04]  /*347d0*/  LDL.LU R236, [R1+0x20] ;  /* 0x0000200001ec7983 */ /* 0x002ea80000300800 */
[----:B------:R-:W2:Y:S04]  /*347e0*/  LDL.LU R237, [R1+0x24] ;  /* 0x0000240001ed7983 */ /* 0x000ea80000300800 */
[----:B------:R-:W2:Y:S04]  /*347f0*/  LDL.LU R238, [R1+0x28] ;  /* 0x0000280001ee7983 */ /* 0x000ea80000300800 */
[----:B------:R-:W2:Y:S04]  /*34800*/  LDL.LU R239, [R1+0x2c] ;  /* 0x00002c0001ef7983 */ /* 0x000ea80000300800 */
[----:B------:R-:W-:Y:S04]  /*34810*/  STL.64 [R1+0x200], R80 ;  /* 0x0002005001007387 */ /* 0x000fe80000100a00 */
[----:B------:R1:W-:Y:S01]  /*34820*/  STL.64 [R1+0x208], R82 ;  /* 0x0002085201007387 */ /* 0x0003e20000100a00 */
[C---:B------:R-:W-:Y:S03]  /*34830*/  HMMA.1688.F32.TF32 R64, R240.reuse, R34, R64 ;  /* 0x00000022f040723c */ /* 0x040fe60000081040 */
[----:B-1----:R-:W2:Y:S04]  /*34840*/  LDL.LU.64 R82, [R1+0x2410] ;  /* 0x0024100001527983 */ /* 0x002ea80000300a00 */
[----:B------:R-:W2:Y:S04]  /*34850*/  LDL.LU.64 R80, [R1+0x2408] ;  /* 0x0024080001507983 */ /* 0x000ea80000300a00 */
[----:B------:R-:W-:Y:S04]  /*34860*/  STL.64 [R1+0x1f0], R76 ;  /* 0x0001f04c01007387 */ /* 0x000fe80000100a00 */
[----:B------:R1:W-:Y:S01]  /*34870*/  STL.64 [R1+0x1f8], R78 ;  /* 0x0001f84e01007387 */ /* 0x0003e20000100a00 */
[----:B------:R-:W-:Y:S03]  /*34880*/  HMMA.1688.F32.TF32 R240, R240, R38, R60 ;  /* 0x00000026f0f0723c */ /* 0x000fe6000008103c */
[----:B-1----:R-:W2:Y:S04]  /*34890*/  LDL.LU.64 R78, [R1+0x2400] ;  /* 0x00240000014e7983 */ /* 0x002ea80000300a00 */
[----:B------:R-:W2:Y:S04]  /*348a0*/  LDL.LU.64 R76, [R1+0x23f8] ;  /* 0x0023f800014c7983 */ /* 0x000ea80000300a00 */
[----:B------:R-:W-:Y:S04]  /*348b0*/  STL.64 [R1+0x1e0], R72 ;  /* 0x0001e04801007387 */ /* 0x000fe80000100a00 */
[----:B------:R1:W-:Y:S04]  /*348c0*/  STL.64 [R1+0x1e8], R74 ;  /* 0x0001e84a01007387 */ /* 0x0003e80000100a00 */
[----:B-1----:R-:W2:Y:S04]  /*348d0*/  LDL.LU.64 R74, [R1+0x23f0] ;  /* 0x0023f000014a7983 */ /* 0x002ea80000300a00 */
        /* <DEDUP_REMOVED lines=23> */
[----:B------:R-:W2:Y:S04]  /*34a50*/  LDL.LU.64 R62, [R1+0x23c0] ;  /* 0x0023c000013e7983 */ /* 0x000ea80000300a00 */
[----:B------:R-:W2:Y:S04]  /*34a60*/  LDL.LU.64 R60, [R1+0x23b8] ;  /* 0x0023b800013c7983 */ /* 0x000ea80000300a00 */
[----:B------:R1:W-:Y:S04]  /*34a70*/  STL.64 [R1+0x170], R240 ;  /* 0x000170f001007387 */ /* 0x0003e80000100a00 */
[----:B------:R1:W-:Y:S01]  /*34a80*/  STL.64 [R1+0x178], R242 ;  /* 0x000178f201007387 */ /* 0x0003e20000100a00 */
[C---:B------:R-:W-:Y:S03]  /*34a90*/  HMMA.1688.F32.TF32 R48, R244.reuse, R18, R48 ;  /* 0x00000012f430723c */ /* 0x040fe60000081030 */
[----:B-1----:R-:W2:Y:S04]  /*34aa0*/  LDL.LU R240, [R1+0x30] ;  /* 0x0000300001f07983 */ /* 0x002ea80000300800 */
[----:B------:R-:W2:Y:S04]  /*34ab0*/  LDL.LU R241, [R1+0x34] ;  /* 0x0000340001f17983 */ /* 0x000ea80000300800 */
[----:B------:R-:W2:Y:S04]  /*34ac0*/  LDL.LU R242, [R1+0x38] ;  /* 0x0000380001f27983 */ /* 0x000ea80000300800 */
[----:B------:R-:W2:Y:S01]  /*34ad0*/  LDL.LU R243, [R1+0x3c] ;  /* 0x00003c0001f37983 */ /* 0x000ea20000300800 */
[C---:B------:R-:W-:Y:S03]  /*34ae0*/  HMMA.1688.F32.TF32 R40, R244.reuse, R22, R40 ;  /* 0x00000016f428723c */ /* 0x040fe60000081028 */
        /* <DEDUP_REMOVED lines=21> */
[C---:B------:R-:W-:Y:S11]  /*34c40*/  HMMA.1688.F32.TF32 R236, R244.reuse, R34, R4 ;  /* 0x00000022f4ec723c */ /* 0x040ff60000081004 */
[----:B------:R-:W-:Y:S04]  /*34c50*/  STL.64 [R1+0x110], R240 ;  /* 0x000110f001007387 */ /* 0x000fe80000100a00 */
[----:B------:R-:W-:Y:S04]  /*34c60*/  STL.64 [R1+0x118], R242 ;  /* 0x000118f201007387 */ /* 0x000fe80000100a00 */
[----:B------:R-:W-:Y:S04]  /*34c70*/  LDS R240, [R0+UR12+0x14380] ;  /* 0x0143800c00f07984 */ /* 0x000fe80008000800 */
[----:B------:R-:W-:Y:S04]  /*34c80*/  LDS R242, [R0+UR12+0x16380] ;  /* 0x0163800c00f27984 */ /* 0x000fe80008000800 */
[----:B------:R-:W-:Y:S04]  /*34c90*/  LDS R241, [R2+UR12+0x14380] ;  /* 0x0143800c02f17984 */ /* 0x000fe80008000800 */
[----:B------:R-:W-:Y:S01]  /*34ca0*/  LDS R243, [R2+UR12+0x16380] ;  /* 0x0163800c02f37984 */ /* 0x000fe20008000800 */
[----:B---3--:R-:W-:Y:S03]  /*34cb0*/  HMMA.1688.F32.TF32 R4, R244, R38, R40 ;  /* 0x00000026f404723c */ /* 0x008fe60000081028 */
[----:B------:R-:W2:Y:S04]  /*34cc0*/  LDL.LU R244, [R1+0x240] ;  /* 0x0002400001f47983 */ /* 0x000ea80000300800 */
[----:B------:R-:W-:Y:S04]  /*34cd0*/  STL.64 [R1+0x100], R236 ;  /* 0x000100ec01007387 */ /* 0x000fe80000100a00 */
[----:B------:R-:W-:Y:S04]  /*34ce0*/  STL.64 [R1+0x108], R238 ;  /* 0x000108ee01007387 */ /* 0x000fe80000100a00 */
[----:B------:R-:W-:Y:S04]  /*34cf0*/  LDS R40, [R0+UR12+0x14280] ;  /* 0x0142800c00287984 */ /* 0x000fe80008000800 */
[----:B------:R-:W-:Y:S04]  /*34d00*/  LDS R42, [R0+UR12+0x16280] ;  /* 0x0162800c002a7984 */ /* 0x000fe80008000800 */
[----:B------:R-:W-:Y:S04]  /*34d10*/  STL.64 [R1+0xe0], R4 ;  /* 0x0000e00401007387 */ /* 0x000fe80000100a00 */
[----:B------:R-:W-:Y:S04]  /*34d20*/  STL.64 [R1+0xe8], R6 ;  /* 0x0000e80601007387 */ /* 0x000fe80000100a00 */
[----:B------:R-:W-:Y:S04]  /*34d30*/  LDS R4, [R0+UR12+0x14200] ;  /* 0x0142000c00047984 */ /* 0x000fe80008000800 */
[----:B------:R-:W-:Y:S04]  /*34d40*/  LDS R6, [R0+UR12+0x16200] ;  /* 0x0162000c00067984 */ /* 0x000fe80008000800 */
[----:B------:R-:W-:Y:S04]  /*34d50*/  LDS R5, [R2+UR12+0x14200] ;  /* 0x0142000c02057984 */ /* 0x000fe80008000800 */
[----:B------:R-:W1:Y:S04]  /*34d60*/  LDS R7, [R2+UR12+0x16200] ;  /* 0x0162000c02077984 */ /* 0x000e680008000800 */
[----:B------:R-:W2:Y:S04]  /*34d70*/  LDL.LU R245, [R1+0x244] ;  /* 0x0002440001f57983 */ /* 0x000ea80000300800 */
[----:B------:R-:W2:Y:S04]  /*34d80*/  LDL.LU R246, [R1+0x248] ;  /* 0x0002480001f67983 */ /* 0x000ea80000300800 */
[----:B------:R-:W2:Y:S04]  /*34d90*/  LDL.LU R247, [R1+0x24c] ;  /* 0x00024c0001f77983 */ /* 0x000ea80000300800 */
[----:B------:R-:W-:Y:S04]  /*34da0*/  LDS R41, [R2+UR12+0x14280] ;  /* 0x0142800c02297984 */ /* 0x000fe80008000800 */
[----:B------:R-:W3:Y:S04]  /*34db0*/  LDS R43, [R2+UR12+0x16280] ;  /* 0x0162800c022b7984 */ /* 0x000ee80008000800 */
[----:B------:R-:W-:Y:S04]  /*34dc0*/  LDS R236, [R0+UR12+0x14300] ;  /* 0x0143000c00ec7984 */ /* 0x000fe80008000800 */
[----:B------:R-:W-:Y:S04]  /*34dd0*/  LDS R238, [R0+UR12+0x16300] ;  /* 0x0163000c00ee7984 */ /* 0x000fe80008000800 */
[----:B------:R-:W-:Y:S04]  /*34de0*/  LDS R237, [R2+UR12+0x14300] ;  /* 0x0143000c02ed7984 */ /* 0x000fe80008000800 */
[----:B------:R-:W2:Y:S01]  /*34df0*/  LDS R239, [R2+UR12+0x16300] ;  /* 0x0163000c02ef7984 */ /* 0x000ea20008000800 */
[----:B-1----:R-:W-:-:S15]  /*34e00*/  HMMA.1688.F32.TF32 R44, R4, R10, R44 ;  /* 0x0000000a042c723c */ /* 0x002fde000008102c */
[----:B------:R-:W-:-:S04]  /*34e10*/  NOP ;  /* 0x0000000000007918 */ /* 0x000fc80000000000 */
[----:B------:R-:W-:Y:S04]  /*34e20*/  STL.64 [R1+0x880], R44 ;  /* 0x0008802c01007387 */ /* 0x000fe80000100a00 */
[----:B------:R1:W-:Y:S04]  /*34e30*/  STL.64 [R1+0x888], R46 ;  /* 0x0008882e01007387 */ /* 0x0003e80000100a00 */
[----:B-1----:R-:W3:Y:S04]  /*34e40*/  LDL.LU.64 R46, [R1+0x2370] ;  /* 0x00237000012e7983 */ /* 0x002ee80000300a00 */
[----:B------:R-:W3:Y:S01]  /*34e50*/  LDL.LU.64 R44, [R1+0x2368] ;  /* 0x00236800012c7983 */ /* 0x000ee20000300a00 */
[C---:B------:R-:W-:Y:S08]  /*34e60*/  HMMA.1688.F32.TF32 R248, R4.reuse, R18, R248 ;  /* 0x0000001204f8723c */ /* 0x040ff000000810f8 */
[----:B--2---:R-:W-:-:S15]  /*34e70*/  HMMA.1688.F32.TF32 R244, R4, R14, R244 ;  /* 0x0000000e04f4723c */ /* 0x004fde00000810f4 */
[----:B------:R-:W-:-:S04]  /*34e80*/  NOP ;  /* 0x0000000000007918 */ /* 0x000fc80000000000 */
[----:B------:R-:W-:Y:S04]  /*34e90*/  STL.64 [R1+0x870], R244 ;  /* 0x000870f401007387 */ /* 0x000fe80000100a00 */
[----:B------:R3:W-:Y:S04]  /*34ea0*/  STL.64 [R1+0x878], R246 ;  /* 0x000878f601007387 */ /* 0x0007e80000100a00 */
[----:B------:R-:W-:Y:S04]  /*34eb0*/  STL.64 [R1+0x860], R248 ;  /* 0x000860f801007387 */ /* 0x000fe80000100a00 */
[----:B------:R-:W-:Y:S01]  /*34ec0*/  STL.64 [R1+0x868], R250 ;  /* 0x000868fa01007387 */ /* 0x000fe20000100a00 */
[C---:B---3--:R-:W-:Y:S08]  /*34ed0*/  HMMA.1688.F32.TF32 R244, R4.reuse, R22, R44 ;  /* 0x0000001604f4723c */ /* 0x048ff0000008102c */
[C---:B------:R-:W-:Y:S08]  /*34ee0*/  HMMA.1688.F32.TF32 R44, R4.reuse, R26, R48 ;  /* 0x0000001a042c723c */ /* 0x040ff00000081030 */
[C---:B------:R-:W-:Y:S03]  /*34ef0*/  HMMA.1688.F32.TF32 R48, R4.reuse, R30, R52 ;  /* 0x0000001e0430723c */ /* 0x040fe60000081034 */
[----:B------:R-:W-:Y:S04]  /*34f00*/  STL.64 [R1+0x850], R244 ;  /* 0x000850f401007387 */ /* 0x000fe80000100a00 */
[----:B------:R-:W-:Y:S01]  /*34f10*/  STL.64 [R1+0x858], R246 ;  /* 0x000858f601007387 */ /* 0x000fe20000100a00 */
[C---:B------:R-:W-:Y:S03]  /*34f20*/  HMMA.1688.F32.TF32 R52, R4.reuse, R34, R56 ;  /* 0x000000220434723c */ /* 0x040fe60000081038 */
[----:B------:R-:W-:Y:S04]  /*34f30*/  STL.64 [R1+0x840], R44 ;  /* 0x0008402c01007387 */ /* 0x000fe80000100a00 */
[----:B------:R1:W-:Y:S02]  /*34f40*/  STL.64 [R1+0x848], R46 ;  /* 0x0008482e01007387 */ /* 0x0003e40000100a00 */
[----:B-1----:R-:W-:Y:S02]  /*34f50*/  HMMA.1688.F32.TF32 R44, R4, R38, R60 ;  /* 0x00000026042c723c */ /* 0x002fe4000008103c */
[----:B------:R-:W-:Y:S04]  /*34f60*/  STL.64 [R1+0x830], R48 ;  /* 0x0008303001007387 */ /* 0x000fe80000100a00 */
[----:B------:R1:W-:Y:S04]  /*34f70*/  STL.64 [R1+0x838], R50 ;  /* 0x0008383201007387 */ /* 0x0003e80000100a00 */
[----:B------:R-:W-:Y:S01]  /*34f80*/  STL.64 [R1+0x820], R52 ;  /* 0x0008203401007387 */ /* 0x000fe20000100a00 */
[C---:B------:R-:W-:Y:S03]  /*34f90*/  HMMA.1688.F32.TF32 R4, R40.reuse, R14, R68 ;  /* 0x0000000e2804723c */ /* 0x040fe60000081044 */
[----:B------:R-:W-:Y:S05]  /*34fa0*/  STL.64 [R1+0x828], R54 ;  /* 0x0008283601007387 */ /* 0x000fea0000100a00 */
[C---:B-1----:R-:W-:Y:S01]  /*34fb0*/  HMMA.1688.F32.TF32 R48, R40.reuse, R10, R64 ;  /* 0x0000000a2830723c */ /* 0x042fe20000081040 */
[----:B------:R-:W-:Y:S04]  /*34fc0*/  STL.64 [R1+0x6c0], R44 ;  /* 0x0006c02c01007387 */ /* 0x000fe80000100a00 */
[----:B------:R1:W-:Y:S03]  /*34fd0*/  STL.64 [R1+0x6c8], R46 ;  /* 0x0006c82e01007387 */ /* 0x0003e60000100a00 */
[C---:B-1----:R-:W-:Y:S11]  /*34fe0*/  HMMA.1688.F32.TF32 R44, R40.reuse, R18, R72 ;  /* 0x00000012282c723c */ /* 0x042ff60000081048 */
        /* <DEDUP_REMOVED lines=8> */
[C---:B----4-:R-:W-:Y:S03]  /*35070*/  HMMA.1688.F32.TF32 R44, R40.reuse, R30, R84 ;  /* 0x0000001e282c723c */ /* 0x050fe60000081054 */
[----:B------:R-:W-:Y:S04]  /*35080*/  STL.64 [R1+0x680], R48 ;  /* 0x0006803001007387 */ /* 0x000fe80000100a00 */
[----:B------:R1:W-:Y:S04]  /*35090*/  STL.64 [R1+0x688], R50 ;  /* 0x0006883201007387 */ /* 0x0003e80000100a00 */
[----:B------:R-:W-:Y:S04]  /*350a0*/  STL.64 [R1+0x670], R4 ;  /* 0x0006700401007387 */ /* 0x000fe80000100a00 */
[----:B------:R2:W-:Y:S01]  /*350b0*/  STL.64 [R1+0x678], R6 ;  /* 0x0006780601007387 */ /* 0x0005e20000100a00 */
[C---:B-1----:R-:W-:Y:S03]  /*350c0*/  HMMA.1688.F32.TF32 R48, R40.reuse, R34, R88 ;  /* 0x000000222830723c */ /* 0x042fe60000081058 */
[----:B------:R-:W-:Y:S04]  /*350d0*/  STL.64 [R1+0x660], R44 ;  /* 0x0006602c01007387 */ /* 0x000fe80000100a00 */
[----:B------:R1:W-:Y:S01]  /*350e0*/  STL.64 [R1+0x668], R46 ;  /* 0x0006682e01007387 */ /* 0x0003e20000100a00 */
[----:B--2---:R-:W-:Y:S08]  /*350f0*/  HMMA.1688.F32.TF32 R4, R40, R38, R92 ;  /* 0x000000262804723c */ /* 0x004ff0000008105c */
[C---:B-1----:R-:W-:Y:S03]  /*35100*/  HMMA.1688.F32.TF32 R44, R236.reuse, R10, R96 ;  /* 0x0000000aec2c723c */ /* 0x042fe60000081060 */
[----:B------:R-:W-:Y:S04]  /*35110*/  STL.64 [R1+0x650], R48 ;  /* 0x0006503001007387 */ /* 0x000fe80000100a00 */
[----:B------:R-:W-:Y:S01]  /*35120*/  STL.64 [R1+0x658], R50 ;  /* 0x0006583201007387 */ /* 0x000fe20000100a00 */
[C---:B------:R-:W-:Y:S03]  /*35130*/  HMMA.1688.F32.TF32 R40, R236.reuse, R14, R100 ;  /* 0x0000000eec28723c */ /* 0x040fe60000081064 */
[----:B------:R-:W-:Y:S04]  /*35140*/  STL.64 [R1+0x5b0], R4 ;  /* 0x0005b00401007387 */ /* 0x000fe80000100a00 */
[----:B------:R1:W-:Y:S01]  /*35150*/  STL.64 [R1+0x5b8], R6 ;  /* 0x0005b80601007387 */ /* 0x0003e20000100a00 */
[----:B------:R-:W-:Y:S01]  /*35160*/  MOV R248, R232 ;  /* 0x000000e800f87202 */ /* 0x000fe20000000f00 */
[----:B------:R-:W-:Y:S01]  /*35170*/  IMAD.MOV.U32 R249, RZ, RZ, R233 ;  /* 0x000000fffff97224 */ /* 0x000fe200078e00e9 */
[----:B------:R-:W-:Y:S01]  /*35180*/  MOV R251, R235 ;  /* 0x000000eb00fb7202 */ /* 0x000fe20000000f00 */
[----:B------:R-:W-:Y:S01]  /*35190*/  IMAD.MOV.U32 R250, RZ, RZ, R234 ;  /* 0x000000fffffa7224 */ /* 0x000fe200078e00ea */
[----:B------:R-:W-:Y:S04]  /*351a0*/  STL.64 [R1+0x5a0], R44 ;  /* 0x0005a02c01007387 */ /* 0x000fe80000100a00 */
[----:B------:R2:W-:Y:S01]  /*351b0*/  STL.64 [R1+0x5a8], R46 ;  /* 0x0005a82e01007387 */ /* 0x0005e20000100a00 */
[----:B-1----:R-:W-:Y:S01]  /*351c0*/  HMMA.1688.F32.TF32 R4, R236, R18, R104 ;  /* 0x00000012ec04723c */ /* 0x002fe20000081068 */
[----:B------:R-:W-:Y:S01]  /*351d0*/  IMAD.MOV.U32 R64, RZ, RZ, R228 ;  /* 0x000000ffff407224 */ /* 0x000fe200078e00e4 */
[----:B------:R-:W-:Y:S01]  /*351e0*/  MOV R66, R230 ;  /* 0x000000e600427202 */ /* 0x000fe20000000f00 */
[----:B------:R-:W-:-:S02]  /*351f0*/  IMAD.MOV.U32 R65, RZ, RZ, R229 ;  /* 0x000000ffff417224 */ /* 0x000fc400078e00e5 */
[----:B------:R-:W-:Y:S01]  /*35200*/  IMAD.MOV.U32 R67, RZ, RZ, R231 ;  /* 0x000000ffff437224 */ /* 0x000fe200078e00e7 */
[----:B------:R-:W-:Y:S01]  /*35210*/  MOV R69, R225 ;  /* 0x000000e100457202 */ /* 0x000fe20000000f00 */
[----:B------:R-:W-:Y:S02]  /*35220*/  IMAD.MOV.U32 R68, RZ, RZ, R224 ;  /* 0x000000ffff447224 */ /* 0x000fe400078e00e0 */
[----:B------:R-:W-:Y:S01]  /*35230*/  IMAD.MOV.U32 R70, RZ, RZ, R226 ;  /* 0x000000ffff467224 */ /* 0x000fe200078e00e2 */
[C---:B--2---:R-:W-:Y:S01]  /*35240*/  HMMA.1688.F32.TF32 R44, R236.reuse, R22, R108 ;  /* 0x00000016ec2c723c */ /* 0x044fe2000008106c */
        /* <DEDUP_REMOVED lines=26> */
[C---:B--2---:R-:W-:Y:S01]  /*353f0*/  HMMA.1688.F32.TF32 R4, R240.reuse, R10, R128 ;  /* 0x0000000af004723c */ /* 0x044fe20000081080 */
[----:B------:R-:W-:Y:S01]  /*35400*/  MOV R85, R213 ;  /* 0x000000d500557202 */ /* 0x000fe20000000f00 */
[----:B------:R-:W-:Y:S01]  /*35410*/  IMAD.MOV.U32 R86, RZ, RZ, R214 ;  /* 0x000000ffff567224 */ /* 0x000fe200078e00d6 */
[----:B------:R-:W-:Y:S01]  /*35420*/  MOV R92, R208 ;  /* 0x000000d0005c7202 */ /* 0x000fe20000000f00 */
[----:B------:R-:W-:Y:S02]  /*35430*/  IMAD.MOV.U32 R87, RZ, RZ, R215 ;  /* 0x000000ffff577224 */ /* 0x000fe400078e00d7 */
[----:B------:R-:W-:Y:S01]  /*35440*/  IMAD.MOV.U32 R93, RZ, RZ, R209 ;  /* 0x000000ffff5d7224 */ /* 0x000fe200078e00d1 */
[----:B------:R-:W-:Y:S01]  /*35450*/  MOV R95, R204 ;  /* 0x000000cc005f7202 */ /* 0x000fe20000000f00 */
[----:B------:R-:W-:Y:S01]  /*35460*/  IMAD.MOV.U32 R94, RZ, RZ, R210 ;  /* 0x000000ffff5e7224 */ /* 0x000fe200078e00d2 */
[----:B------:R-:W-:Y:S01]  /*35470*/  MOV R89, R197 ;  /* 0x000000c500597202 */ /* 0x000fe20000000f00 */
        /* <DEDUP_REMOVED lines=10> */
[----:B------:R-:W-:Y:S01]  /*35520*/  IMAD.MOV.U32 R90, RZ, RZ, R198 ;  /* 0x000000ffff5a7224 */ /* 0x000fe200078e00c6 */
[----:B------:R-:W-:Y:S01]  /*35530*/  MOV R76, R193 ;  /* 0x000000c1004c7202 */ /* 0x000fe20000000f00 */
[----:B------:R-:W-:Y:S02]  /*35540*/  IMAD.MOV.U32 R91, RZ, RZ, R192 ;  /* 0x000000ffff5b7224 */ /* 0x000fe400078e00c0 */
        /* <DEDUP_REMOVED lines=8> */
[----:B------:R2:W-:Y:S04]  /*355d0*/  STL.64 [R1+0x538], R6 ;  /* 0x0005380601007387 */ /* 0x0005e80000100a00 */
[----:B------:R-:W-:Y:S04]  /*355e0*/  LDS R50, [R0+UR12+0x16480] ;  /* 0x0164800c00327984 */ /* 0x000fe80008000800 */
[----:B------:R-:W-:Y:S04]  /*355f0*/  STL.64 [R1+0x520], R44 ;  /* 0x0005202c01007387 */ /* 0x000fe80000100a00 */
[----:B------:R-:W-:Y:S04]  /*35600*/  STL.64 [R1+0x528], R46 ;  /* 0x0005282e01007387 */ /* 0x000fe80000100a00 */
[----:B------:R-:W-:Y:S04]  /*35610*/  LDS R44, [R0+UR12+0x14400] ;  /* 0x0144000c002c7984 */ /* 0x000fe80008000800 */
[----:B------:R-:W-:Y:S04]  /*35620*/  LDS R46, [R0+UR12+0x16400] ;  /* 0x0164000c002e7984 */ /* 0x000fe80008000800 */
[----:B------:R-:W-:Y:S04]  /*35630*/  LDS R45, [R2+UR12+0x14400] ;  /* 0x0144000c022d7984 */ /* 0x000fe80008000800 */
[----:B------:R-:W3:Y:S01]  /*35640*/  LDS R47, [R2+UR12+0x16400] ;  /* 0x0164000c022f7984 */ /* 0x000ee20008000800 */
[C---:B-1----:R-:W-:Y:S03]  /*35650*/  HMMA.1688.F32.TF32 R40, R240.reuse, R30, R148 ;  /* 0x0000001ef028723c */ /* 0x042fe60000081094 */
[----:B------:R-:W-:Y:S04]  /*35660*/  LDS R49, [R2+UR12+0x14480] ;  /* 0x0144800c02317984 */ /* 0x000fe80008000800 */
[----:B------:R-:W1:Y:S01]  /*35670*/  LDS R51, [R2+UR12+0x16480] ;  /* 0x0164800c02337984 */ /* 0x000e620008000800 */
[C---:B--2---:R-:W-:Y:S03]  /*35680*/  HMMA.1688.F32.TF32 R4, R240.reuse, R34, R152 ;  /* 0x00000022f004723c */ /* 0x044fe60000081098 */
[----:B------:R-:W-:Y:S04]  /*35690*/  LDS R136, [R0+UR12+0x18000] ;  /* 0x0180000c00887984 */ /* 0x000fe80008000800 */
[----:B------:R-:W-:Y:S04]  /*356a0*/  LDS R138, [R0+UR12+0x1a000] ;  /* 0x01a0000c008a7984 */ /* 0x000fe80008000800 */
[----:B------:R-:W-:Y:S04]  /*356b0*/  STL.64 [R1+0x510], R40 ;  /* 0x0005102801007387 */ /* 0x000fe80000100a00 */
[----:B------:R-:W-:Y:S01]  /*356c0*/  STL.64 [R1+0x518], R42 ;  /* 0x0005182a01007387 */ /* 0x000fe20000100a00 */
[----:B------:R-:W-:Y:S03]  /*356d0*/  HMMA.1688.F32.TF32 R244, R240, R38, R156 ;  /* 0x00000026f0f4723c */ /* 0x000fe6000008109c */
[----:B------:R-:W-:Y:S04]  /*356e0*/  LDS R137, [R2+UR12+0x18000] ;  /* 0x0180000c02897984 */ /* 0x000fe80008000800 */
[----:B------:R-:W-:Y:S01]  /*356f0*/  LDS R139, [R2+UR12+0x1a000] ;  /* 0x01a0000c028b7984 */ /* 0x000fe20008000800 */
[C---:B---3--:R-:W-:Y:S03]  /*35700*/  HMMA.1688.F32.TF32 R52, R44.reuse, R10, R160 ;  /* 0x0000000a2c34723c */ /* 0x048fe600000810a0 */
[----:B------:R-:W-:Y:S04]  /*35710*/  STL.64 [R1+0x500], R4 ;  /* 0x0005000401007387 */ /* 0x000fe80000100a00 */
[----:B------:R-:W-:Y:S01]  /*35720*/  STL.64 [R1+0x508], R6 ;  /* 0x0005080601007387 */ /* 0x000fe20000100a00 */
[C---:B------:R-:W-:Y:S03]  /*35730*/  HMMA.1688.F32.TF32 R60, R44.reuse, R14, R164 ;  /* 0x0000000e2c3c723c */ /* 0x040fe600000810a4 */
[----:B------:R-:W-:Y:S04]  /*35740*/  LDS R40, [R0+UR12+0x14500] ;  /* 0x0145000c00287984 */ /* 0x000fe80008000800 */
[----:B------:R-:W-:Y:S01]  /*35750*/  LDS R42, [R0+UR12+0x16500] ;  /* 0x0165000c002a7984 */ /* 0x000fe20008000800 */
[C---:B------:R-:W-:Y:S03]  /*35760*/  HMMA.1688.F32.TF32 R56, R44.reuse, R18, R168 ;  /* 0x000000122c38723c */ /* 0x040fe600000810a8 */
[----:B------:R-:W-:Y:S04]  /*35770*/  LDS R41, [R2+UR12+0x14500] ;  /* 0x0145000c02297984 */ /* 0x000fe80008000800 */
[----:B------:R-:W-:Y:S04]  /*35780*/  STL.64 [R1+0x810], R52 ;  /* 0x0008103401007387 */ /* 0x000fe80000100a00 */
[----:B------:R2:W-:Y:S04]  /*35790*/  STL.64 [R1+0x818], R54 ;  /* 0x0008183601007387 */ /* 0x0005e80000100a00 */
[----:B------:R-:W3:Y:S04]  /*357a0*/  LDS R43, [R2+UR12+0x16500] ;  /* 0x0165000c022b7984 */ /* 0x000ee80008000800 */
[----:B------:R-:W-:Y:S01]  /*357b0*/  LDS R4, [R0+UR12+0x14580] ;  /* 0x0145800c00047984 */ /* 0x000fe20008000800 */
[C---:B--2---:R-:W-:Y:S03]  /*357c0*/  HMMA.1688.F32.TF32 R52, R44.reuse, R22, R172 ;  /* 0x000000162c34723c */ /* 0x044fe600000810ac */
[----:B------:R-:W-:Y:S04]  /*357d0*/  STL.64 [R1+0x800], R60 ;  /* 0x0008003c01007387 */ /* 0x000fe80000100a00 */
[----:B------:R2:W-:Y:S04]  /*357e0*/  STL.64 [R1+0x808], R62 ;  /* 0x0008083e01007387 */ /* 0x0005e80000100a00 */
[----:B------:R-:W-:Y:S04]  /*357f0*/  STL.64 [R1+0x7f0], R56 ;  /* 0x0007f03801007387 */ /* 0x000fe80000100a00 */
[----:B------:R4:W-:Y:S01]  /*35800*/  STL.64 [R1+0x7f8], R58 ;  /* 0x0007f83a01007387 */ /* 0x0009e20000100a00 */
[C---:B--2---:R-:W-:Y:S03]  /*35810*/  HMMA.1688.F32.TF32 R60, R44.reuse, R26, R176 ;  /* 0x0000001a2c3c723c */ /* 0x044fe600000810b0 */
[----:B------:R-:W-:Y:S04]  /*35820*/  LDS R6, [R0+UR12+0x16580] ;  /* 0x0165800c00067984 */ /* 0x000fe80008000800 */
[----:B------:R-:W-:Y:S01]  /*35830*/  STL.64 [R1+0x7e0], R52 ;  /* 0x0007e03401007387 */ /* 0x000fe20000100a00 */
[C---:B----4-:R-:W-:Y:S03]  /*35840*/  HMMA.1688.F32.TF32 R56, R44.reuse, R30, R180 ;  /* 0x0000001e2c38723c */ /* 0x050fe600000810b4 */
[----:B------:R2:W-:Y:S04]  /*35850*/  STL.64 [R1+0x7e8], R54 ;  /* 0x0007e83601007387 */ /* 0x0005e80000100a00 */
[----:B------:R-:W-:Y:S04]  /*35860*/  LDS R5, [R2+UR12+0x14580] ;  /* 0x0145800c02057984 */ /* 0x000fe80008000800 */
[----:B------:R-:W4:Y:S01]  /*35870*/  LDS R7, [R2+UR12+0x16580] ;  /* 0x0165800c02077984 */ /* 0x000f220008000800 */
[----:B--2---:R-:W-:Y:S03]  /*35880*/  HMMA.1688.F32.TF32 R52, R44, R34, R184 ;  /* 0x000000222c34723c */ /* 0x004fe600000810b8 */
[----:B------:R-:W-:Y:S04]  /*35890*/  STL.64 [R1+0x7d0], R60 ;  /* 0x0007d03c01007387 */ /* 0x000fe80000100a00 */
[----:B------:R-:W-:Y:S04]  /*358a0*/  STL.64 [R1+0x7d8], R62 ;  /* 0x0007d83e01007387 */ /* 0x000fe80000100a00 */
[----:B------:R-:W-:Y:S04]  /*358b0*/  STL.64 [R1+0x7c0], R56 ;  /* 0x0007c03801007387 */ /* 0x000fe80000100a00 */
[----:B------:R-:W-:Y:S04]  /*358c0*/  STL.64 [R1+0x7c8], R58 ;  /* 0x0007c83a01007387 */ /* 0x000fe80000100a00 */
[----:B------:R-:W2:Y:S04]  /*358d0*/  LDL.LU R232, [R1+0x2364] ;  /* 0x0023640001e87983 */ /* 0x000ea80000300800 */
[----:B------:R1:W-:Y:S04]  /*358e0*/  STL.64 [R1+0x7b0], R52 ;  /* 0x0007b03401007387 */ /* 0x0003e80000100a00 */
        /* <DEDUP_REMOVED lines=28> */
[----:B-1----:R-:W-:-:S03]  /*35ab0*/  IMAD.MOV.U32 R52, RZ, RZ, R205 ;  /* 0x000000ffff347224 */ /* 0x002fc600078e00cd */
        /* <DEDUP_REMOVED lines=17> */
[----:B------:R-:W-:-:S03]  /*35bd0*/  IMAD.MOV.U32 R61, RZ, RZ, R190 ;  /* 0x000000ffff3d7224 */ /* 0x000fc600078e00be */
[----:B------:R-:W2:Y:S01]  /*35be0*/  LDL.LU R194, [R1+0x22d0] ;  /* 0x0022d00001c27983 */ /* 0x000ea20000300800 */
[----:B------:R-:W-:-:S03]  /*35bf0*/  MOV R62, R191 ;  /* 0x000000bf003e7202 */ /* 0x000fc60000000f00 */
[----:B------:R-:W2:Y:S04]  /*35c00*/  LDL.LU R195, [R1+0x22cc] ;  /* 0x0022cc0001c37983 */ /* 0x000ea80000300800 */
[----:B------:R-:W3:Y:S04]  /*35c10*/  LDL.LU R188, [R1+0x22c8] ;  /* 0x0022c80001bc7983 */ /* 0x000ee80000300800 */
[----:B------:R-:W3:Y:S04]  /*35c20*/  LDL.LU R189, [R1+0x22c4] ;  /* 0x0022c40001bd7983 */ /* 0x000ee80000300800 */
[----:B------:R-:W3:Y:S01]  /*35c30*/  LDL.LU R190, [R1+0x22c0] ;  /* 0x0022c00001be7983 */ /* 0x000ee20000300800 */
[----:B------:R-:W-:-:S03]  /*35c40*/  IMAD.MOV.U32 R63, RZ, RZ, R199 ;  /* 0x000000ffff3f7224 */ /* 0x000fc600078e00c7 */
[----:B------:R-:W3:Y:S04]  /*35c50*/  LDL.LU R191, [R1+0x22bc] ;  /* 0x0022bc0001bf7983 */ /* 0x000ee80000300800 */
[----:B------:R-:W4:Y:S01]  /*35c60*/  LDL.LU R199, [R1+0x22b8] ;  /* 0x0022b80001c77983 */ /* 0x000f220000300800 */
[----:B------:R-:W-:Y:S01]  /*35c70*/  IMAD.MOV.U32 R56, RZ, RZ, R203 ;  /* 0x000000ffff387224 */ /* 0x000fe200078e00cb */
[----:B------:R-:W-:Y:S01]  /*35c80*/  MOV R57, R206 ;  /* 0x000000ce00397202 */ /* 0x000fe20000000f00 */
[----:B------:R-:W-:Y:S01]  /*35c90*/  IMAD.MOV.U32 R58, RZ, RZ, R207 ;  /* 0x000000ffff3a7224 */ /* 0x000fe200078e00cf */
[----:B------:R-:W4:Y:S01]  /*35ca0*/  LDL.LU R203, [R1+0x22b4] ;  /* 0x0022b40001cb7983 */ /* 0x000f220000300800 */
[----:B------:R-:W-:-:S03]  /*35cb0*/  IMAD.MOV.U32 R59, RZ, RZ, R211 ;  /* 0x000000ffff3b7224 */ /* 0x000fc600078e00d3 */
[----:B------:R-:W4:Y:S04]  /*35cc0*/  LDL.LU R206, [R1+0x22b0] ;  /* 0x0022b00001ce7983 */ /* 0x000f280000300800 */
[----:B------:R-:W4:Y:S04]  /*35cd0*/  LDL.LU R207, [R1+0x22ac] ;  /* 0x0022ac0001cf7983 */ /* 0x000f280000300800 */
[----:B------:R-:W4:Y:S04]  /*35ce0*/  LDL.LU R211, [R1+0x22a8] ;  /* 0x0022a80001d37983 */ /* 0x000f280000300800 */
[----:B------:R-:W-:Y:S04]  /*35cf0*/  LDS R168, [R0+UR12+0x18080] ;  /* 0x0180800c00a87984 */ /* 0x000fe80008000800 */
[----:B------:R-:W-:Y:S04]  /*35d00*/  LDS R170, [R0+UR12+0x1a080] ;  /* 0x01a0800c00aa7984 */ /* 0x000fe80008000800 */
[----:B------:R-:W-:Y:S04]  /*35d10*/  LDS R169, [R2+UR12+0x18080] ;  /* 0x0180800c02a97984 */ /* 0x000fe80008000800 */
[----:B------:R-:W-:Y:S01]  /*35d20*/  LDS R171, [R2+UR12+0x1a080] ;  /* 0x01a0800c02ab7984 */ /* 0x000fe20008000800 */
[----:B--2---:R-:W-:Y:S08]  /*35d30*/  HMMA.1688.F32.TF32 R104, R48, R10, R192 ;  /* 0x0000000a3068723c */ /* 0x004ff000000810c0 */
[----:B---3--:R-:W-:Y:S08]  /*35d40*/  HMMA.1688.F32.TF32 R100, R44, R38, R188 ;  /* 0x000000262c64723c */ /* 0x008ff000000810bc */
[C---:B----4-:R-:W-:Y:S11]  /*35d50*/  HMMA.1688.F32.TF32 R44, R48.reuse, R14, R196 ;  /* 0x0000000e302c723c */ /* 0x050ff600000810c4 */
        /* <DEDUP_REMOVED lines=20> */
[----:B------:R-:W-:Y:S05]  /*35ea0*/  LDS R203, [R2+UR12+0x1a100] ;  /* 0x01a1000c02cb7984 */ /* 0x000fea0008000800 */
[----:B-1----:R-:W-:Y:S03]  /*35eb0*/  HMMA.1688.F32.TF32 R44, R48, R38, R220 ;  /* 0x00000026302c723c */ /* 0x002fe600000810dc */
[----:B------:R-:W-:Y:S04]  /*35ec0*/  STL.64 [R1+0x5e0], R100 ;  /* 0x0005e06401007387 */ /* 0x000fe80000100a00 */
[----:B------:R1:W-:Y:S01]  /*35ed0*/  STL.64 [R1+0x5e8], R102 ;  /* 0x0005e86601007387 */ /* 0x0003e20000100a00 */
[C---:B------:R-:W-:Y:S03]  /*35ee0*/  HMMA.1688.F32.TF32 R48, R40.reuse, R14, R228 ;  /* 0x0000000e2830723c */ /* 0x040fe600000810e4 */
        /* <DEDUP_REMOVED lines=12> */
[----:B------:R-:W-:Y:S04]  /*35fb0*/  STL.64 [R1+0xc0], R48 ;  /* 0x0000c03001007387 */ /* 0x000fe80000100a00 */
[----:B------:R1:W-:Y:S04]  /*35fc0*/  STL.64 [R1+0xc8], R50 ;  /* 0x0000c83201007387 */ /* 0x0003e80000100a00 */
[----:B------:R-:W-:Y:S04]  /*35fd0*/  STL.64 [R1+0xb0], R44 ;  /* 0x0000b02c01007387 */ /* 0x000fe80000100a00 */
[----:B------:R2:W-:Y:S01]  /*35fe0*/  STL.64 [R1+0xb8], R46 ;  /* 0x0000b82e01007387 */ /* 0x0005e20000100a00 */
[C---:B-1----:R-:W-:Y:S03]  /*35ff0*/  HMMA.1688.F32.TF32 R48, R40.reuse, R26, R92 ;  /* 0x0000001a2830723c */ /* 0x042fe6000008105c */
[----:B------:R-:W-:Y:S05]  /*36000*/  LDS R231, [R2+UR12+0x1a180] ;  /* 0x01a1800c02e77984 */ /* 0x000fea0008000800 */
[C---:B--2---:R-:W-:Y:S01]  /*36010*/  HMMA.1688.F32.TF32 R44, R40.reuse, R30, R52 ;  /* 0x0000001e282c723c */ /* 0x044fe20000081034 */
        /* <DEDUP_REMOVED lines=10> */
[C---:B-1----:R-:W-:Y:S08]  /*360c0*/  HMMA.1688.F32.TF32 R44, R40.reuse, R34, R88 ;  /* 0x00000022282c723c */ /* 0x042ff00000081058 */
[----:B------:R-:W-:Y:S08]  /*360d0*/  HMMA.1688.F32.TF32 R40, R40, R38, R84 ;  /* 0x000000262828723c */ /* 0x000ff00000081054 */
[C---:B------:R-:W-:Y:S03]  /*360e0*/  HMMA.1688.F32.TF32 R48, R4.reuse, R10, R80 ;  /* 0x0000000a0430723c */ /* 0x040fe60000081050 */
[----:B------:R-:W-:Y:S04]  /*360f0*/  STL.64 [R1+0x70], R44 ;  /* 0x0000702c01007387 */ /* 0x000fe80000100a00 */
[----:B------:R1:W-:Y:S04]  /*36100*/  STL.64 [R1+0x78], R46 ;  /* 0x0000782e01007387 */ /* 0x0003e80000100a00 */
[----:B------:R-:W-:Y:S04]  /*36110*/  STL.64 [R1+0x60], R40 ;  /* 0x0000602801007387 */ /* 0x000fe80000100a00 */
[----:B------:R3:W-:Y:S01]  /*36120*/  STL.64 [R1+0x68], R42 ;  /* 0x0000682a01007387 */ /* 0x0007e20000100a00 */
[C---:B-1----:R-:W-:Y:S08]  /*36130*/  HMMA.1688.F32.TF32 R44, R4.reuse, R14, R76 ;  /* 0x0000000e042c723c */ /* 0x042ff0000008104c */
[C---:B---3--:R-:W-:Y:S01]  /*36140*/  HMMA.1688.F32.TF32 R40, R4.reuse, R18, R72 ;  /* 0x000000120428723c */ /* 0x048fe20000081048 */
[----:B------:R-:W-:Y:S04]  /*36150*/  STL.64 [R1+0x50], R48 ;  /* 0x0000503001007387 */ /* 0x000fe80000100a00 */
[----:B------:R1:W-:Y:S03]  /*36160*/  STL.64 [R1+0x58], R50 ;  /* 0x0000583201007387 */ /* 0x0003e60000100a00 */
[C---:B------:R-:W-:Y:S01]  /*36170*/  HMMA.1688.F32.TF32 R248, R4.reuse, R34, R248 ;  /* 0x0000002204f8723c */ /* 0x040fe200000810f8 */
[----:B------:R-:W-:Y:S04]  /*36180*/  LDS R72, [R0+UR12+0x14700] ;  /* 0x0147000c00487984 */ /* 0x000fe80008000800 */
[----:B------:R-:W-:Y:S03]  /*36190*/  STL.64 [R1+0x40], R44 ;  /* 0x0000402c01007387 */ /* 0x000fe60000100a00 */
[C---:B-1----:R-:W-:Y:S01]  /*361a0*/  HMMA.1688.F32.TF32 R48, R4.reuse, R22, R68 ;  /* 0x000000160430723c */ /* 0x042fe20000081044 */
[----:B------:R1:W-:Y:S04]  /*361b0*/  STL.64 [R1+0x48], R46 ;  /* 0x0000482e01007387 */ /* 0x0003e80000100a00 */
[----:B------:R-:W-:Y:S04]  /*361c0*/  STL.64 [R1+0x30], R40 ;  /* 0x0000302801007387 */ /* 0x000fe80000100a00 */
[----:B------:R3:W-:Y:S01]  /*361d0*/  STL.64 [R1+0x38], R42 ;  /* 0x0000382a01007387 */ /* 0x0007e20000100a00 */
[C---:B-1----:R-:W-:Y:S03]  /*361e0*/  HMMA.1688.F32.TF32 R44, R4.reuse, R26, R64 ;  /* 0x0000001a042c723c */ /* 0x042fe60000081040 */
[----:B------:R-:W-:Y:S04]  /*361f0*/  LDS R74, [R0+UR12+0x16700] ;  /* 0x0167000c004a7984 */ /* 0x000fe80008000800 */
[----:B------:R-:W-:Y:S01]  /*36200*/  LDS R73, [R2+UR12+0x14700] ;  /* 0x0147000c02497984 */ /* 0x000fe20008000800 */
[C---:B---3--:R-:W-:Y:S03]  /*36210*/  HMMA.1688.F32.TF32 R40, R4.reuse, R30, R60 ;  /* 0x0000001e0428723c */ /* 0x048fe6000008103c */
[----:B------:R-:W-:Y:S04]  /*36220*/  STL.64 [R1+0x20], R48 ;  /* 0x0000203001007387 */ /* 0x000fe80000100a00 */
[----:B------:R-:W-:Y:S04]  /*36230*/  STL.64 [R1+0x28], R50 ;  /* 0x0000283201007387 */ /* 0x000fe80000100a00 */
[----:B------:R-:W-:Y:S04]  /*36240*/  LDS R75, [R2+UR12+0x16700] ;  /* 0x0167000c024b7984 */ /* 0x000fe80008000800 */
[----:B------:R-:W-:Y:S04]  /*36250*/  STL.64 [R1+0x10], R44 ;  /* 0x0000102c01007387 */ /* 0x000fe80000100a00 */
[----:B------:R-:W-:Y:S04]  /*36260*/  STL.64 [R1+0x18], R46 ;  /* 0x0000182e01007387 */ /* 0x000fe80000100a00 */
[----:B------:R-:W-:Y:S04]  /*36270*/  STL.64 [R1+0x21a0], R250 ;  /* 0x0021a0fa01007387 */ /* 0x000fe80000100a00 */
[----:B------:R-:W-:Y:S04]  /*36280*/  STL.64 [R1], R40 ;  /* 0x0000002801007387 */ /* 0x000fe80000100a00 */
[----:B------:R-:W-:Y:S04]  /*36290*/  STL.64 [R1+0x8], R42 ;  /* 0x0000082a01007387 */ /* 0x000fe80000100a00 */
[----:B------:R-:W-:Y:S04]  /*362a0*/  LDS R40, [R0+UR12+0x14600] ;  /* 0x0146000c00287984 */ /* 0x000fe80008000800 */
[----:B------:R-:W-:Y:S04]  /*362b0*/  LDS R42, [R0+UR12+0x16600] ;  /* 0x0166000c002a7984 */ /* 0x000fe80008000800 */
[----:B------:R-:W-:Y:S04]  /*362c0*/  LDS R41, [R2+UR12+0x14600] ;  /* 0x0146000c02297984 */ /* 0x000fe80008000800 */
[----:B------:R-:W2:Y:S01]  /*362d0*/  LDS R43, [R2+UR12+0x16600] ;  /* 0x0166000c022b7984 */ /* 0x000ea20008000800 */
[----:B------:R-:W-:Y:S03]  /*362e0*/  HMMA.1688.F32.TF32 R4, R4, R38, R56 ;  /* 0x000000260404723c */ /* 0x000fe60000081038 */
[----:B------:R-:W-:Y:S04]  /*362f0*/  STL.64 [R1+0x2198], R248 ;  /* 0x002198f801007387 */ /* 0x000fe80000100a00 */
[----:B------:R-:W-:Y:S04]  /*36300*/  LDS R44, [R0+UR12+0x14680] ;  /* 0x0146800c002c7984 */ /* 0x000fe80008000800 */
[----:B------:R-:W-:Y:S04]  /*36310*/  LDS R46, [R0+UR12+0x16680] ;  /* 0x0166800c002e7984 */ /* 0x000fe80008000800 */
[----:B------:R-:W-:Y:S04]  /*36320*/  LDS R45, [R2+UR12+0x14680] ;  /* 0x0146800c022d7984 */ /* 0x000fe80008000800 */
[----:B------:R-:W-:Y:S04]  /*36330*/  STL.64 [R1+0x21b0], R6 ;  /* 0x0021b00601007387 */ /* 0x000fe80000100a00 */
[----:B------:R2:W-:Y:S04]  /*36340*/  STL.64 [R1+0x21a8], R4 ;  /* 0x0021a80401007387 */ /* 0x0005e80000100a00 */
[----:B------:R-:W3:Y:S04]  /*36350*/  LDL.LU R64, [R1+0x3f0] ;  /* 0x0003f00001407983 */ /* 0x000ee80000300800 */
[----:B------:R-:W1:Y:S04]  /*36360*/  LDS R47, [R2+UR12+0x16680] ;  /* 0x0166800c022f7984 */ /* 0x000e680008000800 */
[----:B------:R-:W-:Y:S04]  /*36370*/  LDS R76, [R0+UR12+0x14780] ;  /* 0x0147800c004c7984 */ /* 0x000fe80008000800 */
[----:B------:R-:W-:Y:S04]  /*36380*/  LDS R78, [R0+UR12+0x16780] ;  /* 0x0167800c004e7984 */ /* 0x000fe80008000800 */
[----:B------:R-:W-:Y:S04]  /*36390*/  LDS R77, [R2+UR12+0x14780] ;  /* 0x0147800c024d7984 */ /* 0x000fe80008000800 */
[----:B------:R-:W4:Y:S01]  /*363a0*/  LDS R79, [R2+UR12+0x16780] ;  /* 0x0167800c024f7984 */ /* 0x000f220008000800 */
[----:B--2---:R-:W-:-:S15]  /*363b0*/  HMMA.1688.F32.TF32 R4, R40, R10, R52 ;  /* 0x0000000a2804723c */ /* 0x004fde0000081034 */
[----:B------:R-:W-:-:S04]  /*363c0*/  NOP ;  /* 0x0000000000007918 */ /* 0x000fc80000000000 */
[----:B------:R-:W-:Y:S04]  /*363d0*/  STL.64 [R1+0x7a0], R4 ;  /* 0x0007a00401007387 */ /* 0x000fe80000100a00 */
[----:B------:R2:W-:Y:S04]  /*363e0*/  STL.64 [R1+0x7a8], R6 ;  /* 0x0007a80601007387 */ /* 0x0005e80000100a00 */
        /* <DEDUP_REMOVED lines=79> */
[C---:B--2---:R-:W-:Y:S08]  /*368e0*/  HMMA.1688.F32.TF32 R116, R40.reuse, R34, R116 ;  /* 0x000000222874723c */ /* 0x044ff00000081074 */
[C---:B---3--:R-:W-:Y:S08]  /*368f0*/  HMMA.1688.F32.TF32 R4, R40.reuse, R14, R132 ;  /* 0x0000000e2804723c */ /* 0x048ff00000081084 */
[C---:B------:R-:W-:Y:S08]  /*36900*/  HMMA.1688.F32.TF32 R48, R40.reuse, R18, R128 ;  /* 0x000000122830723c */ /* 0x040ff00000081080 */
[C---:B----4-:R-:W-:Y:S03]  /*36910*/  HMMA.1688.F32.TF32 R128, R40.reuse, R22, R236 ;  /* 0x000000162880723c */ /* 0x050fe600000810ec */
[----:B------:R-:W-:Y:S04]  /*36920*/  STL.64 [R1+0x790], R4 ;  /* 0x0007900401007387 */ /* 0x000fe80000100a00 */
[----:B------:R2:W-:Y:S02]  /*36930*/  STL.64 [R1+0x798], R6 ;  /* 0x0007980601007387 */ /* 0x0005e40000100a00 */
[C---:B--2---:R-:W-:Y:S02]  /*36940*/  HMMA.1688.F32.TF32 R4, R40.reuse, R26, R124 ;  /* 0x0000001a2804723c */ /* 0x044fe4000008107c */
[----:B------:R-:W-:Y:S04]  /*36950*/  STL.64 [R1+0x780], R48 ;  /* 0x0007803001007387 */ /* 0x000fe80000100a00 */
[----:B------:R2:W-:Y:S04]  /*36960*/  STL.64 [R1+0x788], R50 ;  /* 0x0007883201007387 */ /* 0x0005e80000100a00 */
[----:B------:R-:W-:Y:S04]  /*36970*/  STL.64 [R1+0x770], R128 ;  /* 0x0007708001007387 */ /* 0x000fe80000100a00 */
[----:B------:R-:W-:Y:S01]  /*36980*/  STL.64 [R1+0x778], R130 ;  /* 0x0007788201007387 */ /* 0x000fe20000100a00 */
[C---:B--2---:R-:W-:Y:S04]  /*36990*/  HMMA.1688.F32.TF32 R48, R40.reuse, R30, R120 ;  /* 0x0000001e2830723c */ /* 0x044fe80000081078 */
[----:B------:R-:W-:Y:S04]  /*369a0*/  STL.64 [R1+0x760], R4 ;  /* 0x0007600401007387 */ /* 0x000fe80000100a00 */
[----:B------:R2:W-:Y:S02]  /*369b0*/  STL.64 [R1+0x768], R6 ;  /* 0x0007680601007387 */ /* 0x0005e40000100a00 */
[----:B--2---:R-:W-:Y:S09]  /*369c0*/  HMMA.1688.F32.TF32 R4, R40, R38, R112 ;  /* 0x000000262804723c */ /* 0x004ff20000081070 */
[----:B------:R-:W-:Y:S04]  /*369d0*/  STL.64 [R1+0x750], R48 ;  /* 0x0007503001007387 */ /* 0x000fe80000100a00 */
[----:B------:R2:W-:Y:S04]  /*369e0*/  STL.64 [R1+0x758], R50 ;  /* 0x0007583201007387 */ /* 0x0005e80000100a00 */
[----:B------:R-:W-:Y:S01]  /*369f0*/  STL.64 [R1+0x440], R116 ;  /* 0x0004407401007387 */ /* 0x000fe20000100a00 */
[C---:B-1----:R-:W-:Y:S03]  /*36a00*/  HMMA.1688.F32.TF32 R40, R44.reuse, R14, R104 ;  /* 0x0000000e2c28723c */ /* 0x042fe60000081068 */
[----:B------:R-:W-:Y:S05]  /*36a10*/  STL.64 [R1+0x448], R118 ;  /* 0x0004487601007387 */ /* 0x000fea0000100a00 */
[C---:B--2---:R-:W-:Y:S01]  /*36a20*/  HMMA.1688.F32.TF32 R48, R44.reuse, R10, R108 ;  /* 0x0000000a2c30723c */ /* 0x044fe2000008106c */
        /* <DEDUP_REMOVED lines=11> */
[----:B-1----:R-:W-:Y:S03]  /*36ae0*/  HMMA.1688.F32.TF32 R4, R44, R30, R88 ;  /* 0x0000001e2c04723c */ /* 0x002fe60000081058 */
[----:B------:R-:W-:Y:S04]  /*36af0*/  STL.64 [R1+0x3e0], R48 ;  /* 0x0003e03001007387 */ /* 0x000fe80000100a00 */
[----:B------:R1:W-:Y:S01]  /*36b00*/  STL.64 [R1+0x3e8], R50 ;  /* 0x0003e83201007387 */ /* 0x0003e20000100a00 */
[----:B------:R-:W-:Y:S11]  /*36b10*/  HMMA.1688.F32.TF32 R52, R72, R18, R52 ;  /* 0x000000124834723c */ /* 0x000ff60000081034 */
[----:B------:R-:W-:Y:S01]  /*36b20*/  STL.64 [R1+0x340], R4 ;  /* 0x0003400401007387 */ /* 0x000fe20000100a00 */
[----:B------:R-:W-:-:S03]  /*36b30*/  IMAD.MOV.U32 R252, RZ, RZ, R7 ;  /* 0x000000fffffc7224 */ /* 0x000fc600078e0007 */
[----:B------:R-:W-:Y:S04]  /*36b40*/  STL.64 [R1+0x3d0], R40 ;  /* 0x0003d02801007387 */ /* 0x000fe80000100a00 */
[----:B------:R2:W-:Y:S04]  /*36b50*/  STL.64 [R1+0x3d8], R42 ;  /* 0x0003d82a01007387 */ /* 0x0005e80000100a00 */
[----:B------:R3:W-:Y:S01]  /*36b60*/  STL [R1+0x348], R6 ;  /* 0x0003480601007387 */ /* 0x0007e20000100800 */
[----:B-1----:R-:W-:Y:S08]  /*36b70*/  HMMA.1688.F32.TF32 R48, R72, R14, R64 ;  /* 0x0000000e4830723c */ /* 0x002ff00000081040 */
[C---:B--2---:R-:W-:Y:S08]  /*36b80*/  HMMA.1688.F32.TF32 R40, R44.reuse, R38, R80 ;  /* 0x000000262c28723c */ /* 0x044ff00000081050 */
[----:B---3--:R-:W-:Y:S08]  /*36b90*/  HMMA.1688.F32.TF32 R4, R44, R34, R84 ;  /* 0x000000222c04723c */ /* 0x008ff00000081054 */
[C---:B------:R-:W-:Y:S08]  /*36ba0*/  HMMA.1688.F32.TF32 R44, R72.reuse, R10, R68 ;  /* 0x0000000a482c723c */ /* 0x040ff00000081044 */
        /* <DEDUP_REMOVED lines=52> */
[----:B------:R-:W-:-:S02]  /*36ef0*/  IMAD.MOV.U32 R90, RZ, RZ, R17 ;  /* 0x000000ffff5a7224 */ /* 0x000fc400078e0011 */
[----:B------:R-:W-:Y:S01]  /*36f00*/  IMAD.MOV.U32 R91, RZ, RZ, R16 ;  /* 0x000000ffff5b7224 */ /* 0x000fe200078e0010 */
[----:B------:R-:W-:Y:S01]  /*36f10*/  MOV R85, R32 ;  /* 0x0000002000557202 */ /* 0x000fe20000000f00 */
[----:B------:R-:W-:Y:S02]  /*36f20*/  IMAD.MOV.U32 R84, RZ, RZ, R33 ;  /* 0x000000ffff547224 */ /* 0x000fe400078e0021 */
[----:B------:R-:W-:Y:S02]  /*36f30*/  IMAD.MOV.U32 R86, RZ, RZ, R29 ;  /* 0x000000ffff567224 */ /* 0x000fe400078e001d */
[----:B------:R-:W-:Y:S02]  /*36f40*/  IMAD.MOV.U32 R87, RZ, RZ, R28 ;  /* 0x000000ffff577224 */ /* 0x000fe400078e001c */
[----:B------:R-:W-:Y:S04]  /*36f50*/  STL.64 [R1+0x2120], R62 ;  /* 0x0021203e01007387 */ /* 0x000fe80000100a00 */
[----:B------:R-:W-:Y:S01]  /*36f60*/  STL.64 [R1+0x2118], R60 ;  /* 0x0021183c01007387 */ /* 0x000fe20000100a00 */
[----:B------:R-:W-:Y:S01]  /*36f70*/  IMAD.MOV.U32 R239, RZ, RZ, R3 ;  /* 0x000000ffffef7224 */ /* 0x000fe200078e0003 */
[----:B--2---:R-:W-:Y:S08]  /*36f80*/  HMMA.1688.F32.TF32 R16, R76, R18, R100 ;  /* 0x000000124c10723c */ /* 0x004ff00000081064 */
[C---:B---3--:R-:W-:Y:S08]  /*36f90*/  HMMA.1688.F32.TF32 R68, R72.reuse, R34, R68 ;  /* 0x000000224844723c */ /* 0x048ff00000081044 */
[C---:B----4-:R-:W-:Y:S08]  /*36fa0*/  HMMA.1688.F32.TF32 R64, R72.reuse, R30, R64 ;  /* 0x0000001e4840723c */ /* 0x050ff00000081040 */
[----:B------:R-:W-:Y:S11]  /*36fb0*/  HMMA.1688.F32.TF32 R72, R72, R38, R112 ;  /* 0x000000264848723c */ /* 0x000ff60000081070 */
[----:B------:R-:W-:Y:S01]  /*36fc0*/  STL.64 [R1+0x2130], R66 ;  /* 0x0021304201007387 */ /* 0x000fe20000100a00 */
[C---:B------:R-:W-:Y:S03]  /*36fd0*/  HMMA.1688.F32.TF32 R8, R76.reuse, R10, R108 ;  /* 0x0000000a4c08723c */ /* 0x040fe6000008106c */
[----:B------:R-:W-:Y:S05]  /*36fe0*/  STL.64 [R1+0x2128], R64 ;  /* 0x0021284001007387 */ /* 0x000fea0000100a00 */
[C---:B------:R-:W-:Y:S08]  /*36ff0*/  HMMA.1688.F32.TF32 R28, R76.reuse, R30, R88 ;  /* 0x0000001e4c1c723c */ /* 0x040ff00000081058 */
[C---:B------:R-:W-:Y:S01]  /*37000*/  HMMA.1688.F32.TF32 R12, R76.reuse, R14, R104 ;  /* 0x0000000e4c0c723c */ /* 0x040fe20000081068 */
[----:B------:R-:W-:Y:S07]  /*37010*/  STL.64 [R1+0x2140], R70 ;  /* 0x0021404601007387 */ /* 0x000fee0000100a00 */
[C---:B------:R-:W-:Y:S08]  /*37020*/  HMMA.1688.F32.TF32 R32, R76.reuse, R34, R84 ;  /* 0x000000224c20723c */ /* 0x040ff00000081054 */
[C---:B------:R-:W-:Y:S08]  /*37030*/  HMMA.1688.F32.TF32 R20, R76.reuse, R22, R96 ;  /* 0x000000164c14723c */ /* 0x040ff00000081060 */
        /* <DEDUP_REMOVED lines=28> */
[----:B------:R-:W2:Y:S01]  /*37200*/  LDL.LU R134, [R1+0x898] ;  /* 0x0008980001867983 */ /* 0x000ea20000300800 */
[----:B---3--:R-:W-:-:S03]  /*37210*/  IMAD.MOV.U32 R135, RZ, RZ, R3 ;  /* 0x000000ffff877224 */ /* 0x008fc600078e0003 */
[----:B------:R-:W3:Y:S04]  /*37220*/  LDL.LU R3, [R1+0x22a0] ;  /* 0x0022a00001037983 */ /* 0x000ee80000300800 */
[----:B------:R-:W2:Y:S04]  /*37230*/  LDL.LU R128, [R1+0x8a0] ;  /* 0x0008a00001807983 */ /* 0x000ea80000300800 */
[----:B------:R-:W2:Y:S04]  /*37240*/  LDL.LU R129, [R1+0x8a4] ;  /* 0x0008a40001817983 */ /* 0x000ea80000300800 */
[----:B------:R-:W2:Y:S04]  /*37250*/  LDL.LU R130, [R1+0x8a8] ;  /* 0x0008a80001827983 */ /* 0x000ea80000300800 */
[----:B------:R-:W2:Y:S04]  /*37260*/  LDL.LU R131, [R1+0x8ac] ;  /* 0x0008ac0001837983 */ /* 0x000ea80000300800 */
        /* <DEDUP_REMOVED lines=20> */
[----:B---3--:R-:W-:-:S03]  /*373b0*/  IMAD.MOV.U32 R119, RZ, RZ, R3 ;  /* 0x000000ffff777224 */ /* 0x008fc600078e0003 */
[----:B------:R-:W3:Y:S01]  /*373c0*/  LDL.LU R3, [R1+0x2298] ;  /* 0x0022980001037983 */ /* 0x000ee20000300800 */
[----:B------:R-:W-:-:S15]  /*373d0*/  HMMA.1688.F32.TF32 R36, R76, R38, R80 ;  /* 0x000000264c24723c */ /* 0x000fde0000081050 */
[----:B------:R-:W-:-:S04]  /*373e0*/  NOP ;  /* 0x0000000000007918 */ /* 0x000fc80000000000 */
[----:B------:R-:W-:Y:S04]  /*373f0*/  STL.64 [R1+0x21f0], R38 ;  /* 0x0021f02601007387 */ /* 0x000fe80000100a00 */
[----:B------:R-:W-:Y:S04]  /*37400*/  STL.64 [R1+0x21e8], R36 ;  /* 0x0021e82401007387 */ /* 0x000fe80000100a00 */
[----:B---3--:R-:W2:Y:S04]  /*37410*/  LDSM.16.M88.4 R76, [R3+UR17+0x40080] ;  /* 0x04008011034c783b */ /* 0x008ea80008000200 */
[----:B------:R-:W1:Y:S04]  /*37420*/  LDSM.16.M88.4 R80, [R3+UR17+0x40880] ;  /* 0x040880110350783b */ /* 0x000e680008000200 */
[----:B------:R-:W3:Y:S04]  /*37430*/  LDSM.16.M88.4 R84, [R3+UR17+0x41080] ;  /* 0x041080110354783b */ /* 0x000ee80008000200 */
[----:B------:R-:W3:Y:S04]  /*37440*/  LDSM.16.M88.4 R88, [R3+UR17+0x41880] ;  /* 0x041880110358783b */ /* 0x000ee80008000200 */
[----:B------:R-:W3:Y:S04]  /*37450*/  LDSM.16.M88.4 R92, [R3+UR17+0x42080] ;  /* 0x04208011035c783b */ /* 0x000ee80008000200 */
[----:B------:R-:W4:Y:S04]  /*37460*/  LDSM.16.M88.4 R96, [R3+UR17+0x42880] ;  /* 0x042880110360783b */ /* 0x000f280008000200 */
[----:B------:R-:W4:Y:S04]  /*37470*/  LDSM.16.M88.4 R100, [R3+UR17+0x43080] ;  /* 0x043080110364783b */ /* 0x000f280008000200 */
[----:B------:R-:W4:Y:S01]  /*37480*/  LDSM.16.M88.4 R104, [R3+UR17+0x43880] ;  /* 0x043880110368783b */ /* 0x000f220008000200 */
[C---:B--2---:R-:W-:Y:S08]  /*37490*/  HMMA.1688.F32.TF32 R108, R136.reuse, R76, R108 ;  /* 0x0000004c886c723c */ /* 0x044ff0000008106c */
[C---:B-1----:R-:W-:Y:S08]  /*374a0*/  HMMA.1688.F32.TF32 R112, R136.reuse, R80, R112 ;  /* 0x000000508870723c */ /* 0x042ff00000081070 */
[C---:B---3--:R-:W-:Y:S08]  /*374b0*/  HMMA.1688.F32.TF32 R116, R136.reuse, R84, R116 ;  /* 0x000000548874723c */ /* 0x048ff00000081074 */
[C---:B------:R-:W-:Y:S08]  /*374c0*/  HMMA.1688.F32.TF32 R120, R136.reuse, R88, R120 ;  /* 0x000000588878723c */ /* 0x040ff00000081078 */
[C---:B------:R-:W-:Y:S08]  /*374d0*/  HMMA.1688.F32.TF32 R124, R136.reuse, R92, R124 ;  /* 0x0000005c887c723c */ /* 0x040ff0000008107c */
[C---:B----4-:R-:W-:Y:S01]  /*374e0*/  HMMA.1688.F32.TF32 R128, R136.reuse, R96, R128 ;  /* 0x000000608880723c */ /* 0x050fe20000081080 */
[----:B------:R-:W-:Y:S07]  /*374f0*/  STL.64 [R1+0x2200], R110 ;  /* 0x0022006e01007387 */ /* 0x000fee0000100a00 */
[C---:B------:R-:W-:Y:S01]  /*37500*/  HMMA.1688.F32.TF32 R132, R136.reuse, R100, R132 ;  /* 0x000000648884723c */ /* 0x040fe20000081084 */
[----:B------:R-:W-:Y:S07]  /*37510*/  STL.64 [R1+0x21f8], R108 ;  /* 0x0021f86c01007387 */ /* 0x000fee0000100a00 */
        /* <DEDUP_REMOVED lines=109> */
[----:B------:R-:W-:Y:S04]  /*37bf0*/  STL.64 [R1+0x2280], R142 ;  /* 0x0022808e01007387 */ /* 0x000fe80000100a00 */
[----:B------:R-:W-:Y:S01]  /*37c00*/  STL.64 [R1+0x2278], R140 ;  /* 0x0022788c01007387 */ /* 0x000fe20000100a00 */
[C---:B------:R-:W-:Y:S03]  /*37c10*/  HMMA.1688.F32.TF32 R212, R228.reuse, R84, R212 ;  /* 0x00000054e4d4723c */ /* 0x040fe600000810d4 */
[----:B------:R-:W-:Y:S04]  /*37c20*/  LDS R240, [R0+UR12+0x18280] ;  /* 0x0182800c00f07984 */ /* 0x000fe80008000800 */
[----:B------:R-:W-:Y:S01]  /*37c30*/  LDS R242, [R0+UR12+0x1a280] ;  /* 0x01a2800c00f27984 */ /* 0x000fe20008000800 */
[----:B---3--:R-:W-:Y:S03]  /*37c40*/  HMMA.1688.F32.TF32 R208, R228, R80, R208 ;  /* 0x00000050e4d0723c */ /* 0x008fe600000810d0 */
[----:B------:R-:W-:Y:S04]  /*37c50*/  LDS R241, [R2+UR12+0x18280] ;  /* 0x0182800c02f17984 */ /* 0x000fe80008000800 */
[----:B------:R-:W-:Y:S01]  /*37c60*/  LDS R243, [R2+UR12+0x1a280] ;  /* 0x01a2800c02f37984 */ /* 0x000fe20008000800 */
[C---:B----4-:R-:W-:Y:S08]  /*37c70*/  HMMA.1688.F32.TF32 R196, R200.reuse, R100, R196 ;  /* 0x00000064c8c4723c */ /* 0x050ff000000810c4 */
[C---:B------:R-:W-:Y:S08]  /*37c80*/  HMMA.1688.F32.TF32 R192, R200.reuse, R96, R192 ;  /* 0x00000060c8c0723c */ /* 0x040ff000000810c0 */
[C---:B------:R-:W-:Y:S08]  /*37c90*/  HMMA.1688.F32.TF32 R188, R200.reuse, R92, R188 ;  /* 0x0000005cc8bc723c */ /* 0x040ff000000810bc */
[C---:B------:R-:W-:Y:S08]  /*37ca0*/  HMMA.1688.F32.TF32 R180, R200.reuse, R84, R180 ;  /* 0x00000054c8b4723c */ /* 0x040ff000000810b4 */
[C---:B------:R-:W-:Y:S08]  /*37cb0*/  HMMA.1688.F32.TF32 R176, R200.reuse, R80, R176 ;  /* 0x00000050c8b0723c */ /* 0x040ff000000810b0 */
[----:B------:R-:W-:Y:S08]  /*37cc0*/  HMMA.1688.F32.TF32 R172, R200, R76, R172 ;  /* 0x0000004cc8ac723c */ /* 0x000ff000000810ac */
[C---:B------:R-:W-:Y:S08]  /*37cd0*/  HMMA.1688.F32.TF32 R164, R168.reuse, R100, R164 ;  /* 0x00000064a8a4723c */ /* 0x040ff000000810a4 */
[C---:B------:R-:W-:Y:S08]  /*37ce0*/  HMMA.1688.F32.TF32 R160, R168.reuse, R96, R160 ;  /* 0x00000060a8a0723c */ /* 0x040ff000000810a0 */
[C---:B------:R-:W-:Y:S08]  /*37cf0*/  HMMA.1688.F32.TF32 R156, R168.reuse, R92, R156 ;  /* 0x0000005ca89c723c */ /* 0x040ff0000008109c */
[C---:B------:R-:W-:Y:S08]  /*37d00*/  HMMA.1688.F32.TF32 R144, R168.reuse, R80, R144 ;  /* 0x00000050a890723c */ /* 0x040ff00000081090 */
[----:B------:R-:W-:Y:S11]  /*37d10*/  HMMA.1688.F32.TF32 R148, R168, R84, R148 ;  /* 0x00000054a894723c */ /* 0x000ff60000081094 */
[----:B------:R-:W-:Y:S04]  /*37d20*/  STL.64 [R1+0x2290], R146 ;  /* 0x0022909201007387 */ /* 0x000fe80000100a00 */
[----:B------:R-:W-:Y:S04]  /*37d30*/  STL.64 [R1+0x2288], R144 ;  /* 0x0022889001007387 */ /* 0x000fe80000100a00 */
[----:B------:R-:W-:Y:S01]  /*37d40*/  STL [R1+0x20c4], R199 ;  /* 0x0020c4c701007387 */ /* 0x000fe20000100800 */
[C---:B------:R-:W-:Y:S08]  /*37d50*/  HMMA.1688.F32.TF32 R184, R200.reuse, R88, R184 ;  /* 0x00000058c8b8723c */ /* 0x040ff000000810b8 */
[----:B------:R-:W-:Y:S01]  /*37d60*/  HMMA.1688.F32.TF32 R200, R200, R104, R232 ;  /* 0x00000068c8c8723c */ /* 0x000fe200000810e8 */
[----:B------:R-:W-:Y:S04]  /*37d70*/  LDS R232, [R0+UR12+0x18300] ;  /* 0x0183000c00e87984 */ /* 0x000fe80008000800 */
[----:B------:R-:W-:Y:S03]  /*37d80*/  LDS R234, [R0+UR12+0x1a300] ;  /* 0x01a3000c00ea7984 */ /* 0x000fe60008000800 */
[C---:B------:R-:W-:Y:S01]  /*37d90*/  HMMA.1688.F32.TF32 R152, R168.reuse, R88, R152 ;  /* 0x00000058a898723c */ /* 0x040fe20000081098 */
[----:B------:R-:W-:Y:S04]  /*37da0*/  LDS R233, [R2+UR12+0x18300] ;  /* 0x0183000c02e97984 */ /* 0x000fe80008000800 */
[----:B------:R-:W-:Y:S06]  /*37db0*/  LDS R235, [R2+UR12+0x1a300] ;  /* 0x01a3000c02eb7984 */ /* 0x000fec0008000800 */
[----:B------:R-:W-:Y:S01]  /*37dc0*/  STL [R1+0x20c0], R201 ;  /* 0x0020c0c901007387 */ /* 0x000fe20000100800 */
[-C--:B------:R-:W-:Y:S03]  /*37dd0*/  HMMA.1688.F32.TF32 R168, R168, R104.reuse, R248 ;  /* 0x00000068a8a8723c */ /* 0x080fe600000810f8 */
[----:B------:R-:W-:Y:S04]  /*37de0*/  STL [R1+0x20bc], R202 ;  /* 0x0020bcca01007387 */ /* 0x000fe80000100800 */
[----:B------:R-:W-:Y:S04]  /*37df0*/  STL [R1+0x20b8], R203 ;  /* 0x0020b8cb01007387 */ /* 0x000fe80000100800 */
[----:B------:R1:W-:Y:S04]  /*37e00*/  STL.64 [R1+0x190], R8 ;  /* 0x0001900801007387 */ /* 0x0003e80000100a00 */
[----:B------:R2:W-:Y:S04]  /*37e10*/  STL.64 [R1+0x198], R10 ;  /* 0x0001980a01007387 */ /* 0x0005e80000100a00 */
        /* <DEDUP_REMOVED lines=32> */
[----:B-1----:R-:W3:Y:S04]  /*38020*/  LDL.LU R8, [R1+0x840] ;  /* 0x0008400001087983 */ /* 0x002ee80000300800 */
        /* <DEDUP_REMOVED lines=23> */
[----:B------:R-:W4:Y:S01]  /*381a0*/  LDL.LU R52, [R1+0x690] ;  /* 0x0006900001347983 */ /* 0x000f220000300800 */
[C---:B------:R-:W-:Y:S03]  /*381b0*/  HMMA.1688.F32.TF32 R4, R228.reuse, R104, R236 ;  /* 0x00000068e404723c */ /* 0x040fe600000810ec */
[----:B------:R-:W4:Y:S04]  /*381c0*/  LDL.LU R53, [R1+0x694] ;  /* 0x0006940001357983 */ /* 0x000f280000300800 */
[----:B------:R-:W4:Y:S04]  /*381d0*/  LDL.LU R54, [R1+0x698] ;  /* 0x0006980001367983 */ /* 0x000f280000300800 */
[----:B------:R-:W4:Y:S01]  /*381e0*/  LDL.LU R55, [R1+0x69c] ;  /* 0x00069c0001377983 */ /* 0x000f220000300800 */
[----:B------:R-:W-:Y:S03]  /*381f0*/  HMMA.1688.F32.TF32 R204, R228, R76, R204 ;  /* 0x0000004ce4cc723c */ /* 0x000fe600000810cc */
[----:B------:R-:W-:Y:S04]  /*38200*/  LDS R236, [R0+UR12+0x18380] ;  /* 0x0183800c00ec7984 */ /* 0x000fe80008000800 */
        /* <DEDUP_REMOVED lines=8> */
[C---:B------:R-:W-:Y:S03]  /*38290*/  HMMA.1688.F32.TF32 R216, R228.reuse, R88, R216 ;  /* 0x00000058e4d8723c */ /* 0x040fe600000810d8 */
[----:B------:R-:W-:Y:S04]  /*382a0*/  LDS R238, [R0+UR12+0x1a380] ;  /* 0x01a3800c00ee7984 */ /* 0x000fe80008000800 */
[----:B------:R-:W-:Y:S01]  /*382b0*/  LDS R237, [R2+UR12+0x18380] ;  /* 0x0183800c02ed7984 */ /* 0x000fe20008000800 */
[C---:B------:R-:W-:Y:S03]  /*382c0*/  HMMA.1688.F32.TF32 R220, R228.reuse, R92, R220 ;  /* 0x0000005ce4dc723c */ /* 0x040fe600000810dc */
[----:B------:R-:W-:Y:S05]  /*382d0*/  LDS R239, [R2+UR12+0x1a380] ;  /* 0x01a3800c02ef7984 */ /* 0x000fea0008000800 */
[----:B------:R-:W-:Y:S01]  /*382e0*/  HMMA.1688.F32.TF32 R224, R228, R96, R224 ;  /* 0x00000060e4e0723c */ /* 0x000fe200000810e0 */
[----:B------:R-:W-:Y:S04]  /*382f0*/  LDS R228, [R0+UR12+0x18200] ;  /* 0x0182000c00e47984 */ /* 0x000fe80008000800 */
[----:B------:R-:W-:Y:S04]  /*38300*/  LDS R230, [R0+UR12+0x1a200] ;  /* 0x01a2000c00e67984 */ /* 0x000fe80008000800 */
[----:B------:R-:W-:Y:S04]  /*38310*/  LDS R229, [R2+UR12+0x18200] ;  /* 0x0182000c02e57984 */ /* 0x000fe80008000800 */
[----:B------:R-:W2:Y:S02]  /*38320*/  LDS R231, [R2+UR12+0x1a200] ;  /* 0x01a2000c02e77984 */ /* 0x000ea40008000800 */
[C---:B--2---:R-:W-:Y:S08]  /*38330*/  HMMA.1688.F32.TF32 R28, R228.reuse, R76, R24 ;  /* 0x0000004ce41c723c */ /* 0x044ff00000081018 */
[C---:B------:R-:W-:Y:S08]  /*38340*/  HMMA.1688.F32.TF32 R24, R228.reuse, R80, R20 ;  /* 0x00000050e418723c */ /* 0x040ff00000081014 */
[C---:B---3--:R-:W-:Y:S08]  /*38350*/  HMMA.1688.F32.TF32 R20, R228.reuse, R84, R16 ;  /* 0x00000054e414723c */ /* 0x048ff00000081010 */
[C---:B------:R-:W-:Y:S08]  /*38360*/  HMMA.1688.F32.TF32 R16, R228.reuse, R88, R12 ;  /* 0x00000058e410723c */ /* 0x040ff0000008100c */
        /* <DEDUP_REMOVED lines=12> */
[C---:B----4-:R-:W-:Y:S03]  /*38430*/  HMMA.1688.F32.TF32 R16, R228.reuse, R100, R68 ;  /* 0x00000064e410723c */ /* 0x050fe60000081044 */
[----:B------:R-:W-:Y:S04]  /*38440*/  STL.64 [R1+0x1c0], R8 ;  /* 0x0001c00801007387 */ /* 0x000fe80000100a00 */
[----:B------:R2:W-:Y:S01]  /*38450*/  STL.64 [R1+0x1c8], R10 ;  /* 0x0001c80a01007387 */ /* 0x0005e20000100a00 */
[----:B-1----:R-:W-:Y:S08]  /*38460*/  HMMA.1688.F32.TF32 R12, R228, R104, R64 ;  /* 0x00000068e40c723c */ /* 0x002ff00000081040 */
[C---:B--2---:R-:W-:Y:S03]  /*38470*/  HMMA.1688.F32.TF32 R8, R240.reuse, R76, R60 ;  /* 0x0000004cf008723c */ /* 0x044fe6000008103c */
        /* <DEDUP_REMOVED lines=18> */
[----:B------:R1:W-:Y:S04]  /*385a0*/  STL.64 [R1+0x120], R16 ;  /* 0x0001201001007387 */ /* 0x0003e80000100a00 */
[----:B------:R2:W-:Y:S04]  /*385b0*/  STL.64 [R1+0x128], R18 ;  /* 0x0001281201007387 */ /* 0x0005e80000100a00 */
[----:B------:R-:W-:Y:S04]  /*385c0*/  STL.64 [R1+0x110], R12 ;  /* 0x0001100c01007387 */ /* 0x000fe80000100a00 */
[----:B------:R-:W-:Y:S04]  /*385d0*/  STL.64 [R1+0x118], R14 ;  /* 0x0001180e01007387 */ /* 0x000fe80000100a00 */
[----:B------:R-:W3:Y:S04]  /*385e0*/  LDL.LU R4, [R1+0x510] ;  /* 0x0005100001047983 */ /* 0x000ee80000300800 */
        /* <DEDUP_REMOVED lines=37> */
[----:B----4-:R-:W4:Y:S04]  /*38840*/  LDL.LU R8, [R1+0x230] ;  /* 0x0002300001087983 */ /* 0x010f280000300800 */
        /* <DEDUP_REMOVED lines=28> */
[----:B------:R-:W-:Y:S04]  /*38a10*/  LDS R240, [R0+UR12+0x18500] ;  /* 0x0185000c00f07984 */ /* 0x000fe80008000800 */
[----:B------:R-:W-:Y:S04]  /*38a20*/  LDS R242, [R0+UR12+0x1a500] ;  /* 0x01a5000c00f27984 */ /* 0x000fe80008000800 */
[----:B------:R-:W-:Y:S04]  /*38a30*/  LDS R241, [R2+UR12+0x18500] ;  /* 0x0185000c02f17984 */ /* 0x000fe80008000800 */
[----:B------:R-:W-:Y:S01]  /*38a40*/  LDS R243, [R2+UR12+0x1a500] ;  /* 0x01a5000c02f37984 */ /* 0x000fe20008000800 */
[C---:B---3--:R-:W-:Y:S08]  /*38a50*/  HMMA.1688.F32.TF32 R16, R232.reuse, R80, R16 ;  /* 0x00000050e810723c */ /* 0x048ff00000081010 */
[----:B--2---:R-:W-:Y:S11]  /*38a60*/  HMMA.1688.F32.TF32 R20, R232, R76, R20 ;  /* 0x0000004ce814723c */ /* 0x004ff60000081014 */
[----:B-1----:R-:W-:Y:S01]  /*38a70*/  MOV R231, R19 ;  /* 0x0000001300e77202 */ /* 0x002fe20000000f00 */
[----:B------:R-:W-:Y:S01]  /*38a80*/  IMAD.MOV.U32 R230, RZ, RZ, R18 ;  /* 0x000000ffffe67224 */ /* 0x000fe200078e0012 */
[----:B------:R-:W-:Y:S01]  /*38a90*/  MOV R228, R16 ;  /* 0x0000001000e47202 */ /* 0x000fe20000000f00 */
[----:B------:R-:W-:-:S05]  /*38aa0*/  IMAD.MOV.U32 R229, RZ, RZ, R17 ;  /* 0x000000ffffe57224 */ /* 0x000fca00078e0011 */
[----:B------:R-:W-:Y:S01]  /*38ab0*/  STL.64 [R1+0xe0], R20 ;  /* 0x0000e01401007387 */ /* 0x000fe20000100a00 */
[C---:B----4-:R-:W-:Y:S03]  /*38ac0*/  HMMA.1688.F32.TF32 R8, R232.reuse, R88, R8 ;  /* 0x00000058e808723c */ /* 0x050fe60000081008 */
[----:B------:R-:W-:Y:S05]  /*38ad0*/  STL.64 [R1+0xe8], R22 ;  /* 0x0000e81601007387 */ /* 0x000fea0000100a00 */
[----:B------:R-:W-:Y:S01]  /*38ae0*/  HMMA.1688.F32.TF32 R12, R232, R84, R12 ;  /* 0x00000054e80c723c */ /* 0x000fe2000008100c */
[----:B------:R1:W-:Y:S04]  /*38af0*/  STL [R1+0x20b4], R231 ;  /* 0x0020b4e701007387 */ /* 0x0003e80000100800 */
[----:B------:R2:W-:Y:S04]  /*38b00*/  STL [R1+0x20b0], R230 ;  /* 0x0020b0e601007387 */ /* 0x0005e80000100800 */
[----:B------:R3:W-:Y:S04]  /*38b10*/  STL [R1+0x20ac], R228 ;  /* 0x0020ace401007387 */ /* 0x0007e80000100800 */
[----:B------:R4:W-:Y:S01]  /*38b20*/  STL [R1+0x20a8], R229 ;  /* 0x0020a8e501007387 */ /* 0x0009e20000100800 */
[----:B-1----:R-:W-:-:S05]  /*38b30*/  IMAD.MOV.U32 R231, RZ, RZ, R8 ;  /* 0x000000ffffe77224 */ /* 0x002fca00078e0008 */
[----:B------:R-:W-:Y:S01]  /*38b40*/  STL.64 [R1+0x220], R12 ;  /* 0x0002200c01007387 */ /* 0x000fe20000100a00 */
[----:B--2---:R-:W-:-:S03]  /*38b50*/  IMAD.MOV.U32 R230, RZ, RZ, R9 ;  /* 0x000000ffffe67224 */ /* 0x004fc600078e0009 */
[----:B------:R1:W-:Y:S01]  /*38b60*/  STL.64 [R1+0x228], R14 ;  /* 0x0002280e01007387 */ /* 0x0003e20000100a00 */
[----:B---3--:R-:W-:Y:S01]  /*38b70*/  MOV R228, R10 ;  /* 0x0000000a00e47202 */ /* 0x008fe20000000f00 */
[----:B----4-:R-:W-:Y:S02]  /*38b80*/  IMAD.MOV.U32 R229, RZ, RZ, R11 ;  /* 0x000000ffffe57224 */ /* 0x010fe400078e000b */
[C---:B------:R-:W-:Y:S08]  /*38b90*/  HMMA.1688.F32.TF32 R8, R232.reuse, R96, R68 ;  /* 0x00000060e808723c */ /* 0x040ff00000081044 */
[C---:B-1----:R-:W-:Y:S08]  /*38ba0*/  HMMA.1688.F32.TF32 R12, R232.reuse, R92, R72 ;  /* 0x0000005ce80c723c */ /* 0x042ff00000081048 */
[C---:B------:R-:W-:Y:S11]  /*38bb0*/  HMMA.1688.F32.TF32 R16, R232.reuse, R100, R64 ;  /* 0x00000064e810723c */ /* 0x040ff60000081040 */
[----:B------:R-:W-:Y:S04]  /*38bc0*/  STL.64 [R1+0x240], R12 ;  /* 0x0002400c01007387 */ /* 0x000fe80000100a00 */
[----:B------:R1:W-:Y:S04]  /*38bd0*/  STL.64 [R1+0x248], R14 ;  /* 0x0002480e01007387 */ /* 0x0003e80000100a00 */
[----:B------:R-:W-:Y:S04]  /*38be0*/  STL.64 [R1+0x250], R8 ;  /* 0x0002500801007387 */ /* 0x000fe80000100a00 */
[----:B------:R2:W-:Y:S01]  /*38bf0*/  STL.64 [R1+0x258], R10 ;  /* 0x0002580a01007387 */ /* 0x0005e20000100a00 */
[----:B-1----:R-:W-:Y:S08]  /*38c00*/  HMMA.1688.F32.TF32 R12, R232, R104, R60 ;  /* 0x00000068e80c723c */ /* 0x002ff0000008103c */
[C---:B--2---:R-:W-:Y:S01]  /*38c10*/  HMMA.1688.F32.TF32 R8, R236.reuse, R76, R56 ;  /* 0x0000004cec08723c */ /* 0x044fe20000081038 */
[----:B------:R-:W-:Y:S04]  /*38c20*/  STL.64 [R1+0x270], R16 ;  /* 0x0002701001007387 */ /* 0x000fe80000100a00 */
[----:B------:R1:W-:Y:S04]  /*38c30*/  STL.64 [R1+0x278], R18 ;  /* 0x0002781201007387 */ /* 0x0003e80000100a00 */
[----:B------:R-:W-:Y:S04]  /*38c40*/  LDS R232, [R0+UR12+0x18400] ;  /* 0x0184000c00e87984 */ /* 0x000fe80008000800 */
[----:B------:R-:W-:Y:S01]  /*38c50*/  STL.64 [R1+0x260], R12 ;  /* 0x0002600c01007387 */ /* 0x000fe20000100a00 */
[C---:B-1----:R-:W-:Y:S03]  /*38c60*/  HMMA.1688.F32.TF32 R16, R236.reuse, R80, R52 ;  /* 0x00000050ec10723c */ /* 0x042fe60000081034 */
        /* <DEDUP_REMOVED lines=15> */
[C---:B-1----:R-:W-:Y:S08]  /*38d60*/  HMMA.1688.F32.TF32 R12, R236.reuse, R96, R4 ;  /* 0x00000060ec0c723c */ /* 0x042ff00000081004 */
[C---:B--2---:R-:W-:Y:S08]  /*38d70*/  HMMA.1688.F32.TF32 R8, R236.reuse, R100, R248 ;  /* 0x00000064ec08723c */ /* 0x044ff000000810f8 */
[----:B------:R-:W-:Y:S01]  /*38d80*/  HMMA.1688.F32.TF32 R4, R236, R104, R244 ;  /* 0x00000068ec04723c */ /* 0x000fe200000810f4 */
[----:B------:R-:W-:Y:S04]  /*38d90*/  STL.64 [R1+0x2c0], R16 ;  /* 0x0002c01001007387 */ /* 0x000fe80000100a00 */
[----:B------:R-:W-:Y:S04]  /*38da0*/  STL.64 [R1+0x2c8], R18 ;  /* 0x0002c81201007387 */ /* 0x000fe80000100a00 */
[----:B------:R-:W-:Y:S04]  /*38db0*/  STL.64 [R1+0x2d0], R12 ;  /* 0x0002d00c01007387 */ /* 0x000fe80000100a00 */
[----:B------:R-:W-:Y:S04]  /*38dc0*/  STL.64 [R1+0x2d8], R14 ;  /* 0x0002d80e01007387 */ /* 0x000fe80000100a00 */
[----:B------:R-:W2:Y:S04]  /*38dd0*/  LDL.LU R40, [R1] ;  /* 0x0000000001287983 */ /* 0x000ea80000300800 */
[----:B------:R1:W-:Y:S04]  /*38de0*/  STL.64 [R1+0x300], R8 ;  /* 0x0003000801007387 */ /* 0x0003e80000100a00 */
[----:B------:R3:W-:Y:S04]  /*38df0*/  STL.64 [R1+0x308], R10 ;  /* 0x0003080a01007387 */ /* 0x0007e80000100a00 */
[----:B------:R4:W-:Y:S04]  /*38e00*/  STL.64 [R1+0x2f0], R4 ;  /* 0x0002f00401007387 */ /* 0x0009e80000100a00 */
[----:B------:R1:W-:Y:S04]  /*38e10*/  STL.64 [R1+0x2f8], R6 ;  /* 0x0002f80601007387 */ /* 0x0003e80000100a00 */
        /* <DEDUP_REMOVED lines=37> */
[----:B---3--:R-:W2:Y:S04]  /*39070*/  LDL.LU R10, [R1+0x98] ;  /* 0x00009800010a7983 */ /* 0x008ea80000300800 */
        /* <DEDUP_REMOVED lines=85> */
[C---:B----4-:R-:W-:Y:S08]  /*395d0*/  HMMA.1688.F32.TF32 R4, R236.reuse, R100, R4 ;  /* 0x00000064ec04723c */ /* 0x050ff00000081004 */
[-C--:B--2---:R-:W-:Y:S08]  /*395e0*/  HMMA.1688.F32.TF32 R24, R236, R96.reuse, R24 ;  /* 0x00000060ec18723c */ /* 0x084ff00000081018 */
[C---:B---3--:R-:W-:Y:S08]  /*395f0*/  HMMA.1688.F32.TF32 R124, R232.reuse, R96, R124 ;  /* 0x00000060e87c723c */ /* 0x048ff0000008107c */
        /* <DEDUP_REMOVED lines=79> */
[----:B------:R-:W-:Y:S04]  /*39af0*/  STL.64 [R1+0x3c0], R236 ;  /* 0x0003c0ec01007387 */ /* 0x000fe80000100a00 */
[----:B------:R2:W-:Y:S02]  /*39b00*/  STL.64 [R1+0x3c8], R238 ;  /* 0x0003c8ee01007387 */ /* 0x0005e40000100a00 */
[C---:B--2---:R-:W-:Y:S08]  /*39b10*/  HMMA.1688.F32.TF32 R236, R240.reuse, R76, R232 ;  /* 0x0000004cf0ec723c */ /* 0x044ff000000810e8 */
[C---:B------:R-:W-:Y:S08]  /*39b20*/  HMMA.1688.F32.TF32 R232, R240.reuse, R80, R20 ;  /* 0x00000050f0e8723c */ /* 0x040ff00000081014 */
[C---:B------:R-:W-:Y:S08]  /*39b30*/  HMMA.1688.F32.TF32 R20, R240.reuse, R84, R16 ;  /* 0x00000054f014723c */ /* 0x040ff00000081010 */
        /* <DEDUP_REMOVED lines=16> */
[----:B--2---:R-:W-:Y:S03]  /*39c40*/  HMMA.1688.F32.TF32 R12, R240, R104, R64 ;  /* 0x00000068f00c723c */ /* 0x004fe60000081040 */
        /* <DEDUP_REMOVED lines=25> */
[----:B------:R-:W1:Y:S04]  /*39de0*/  LDS R239, [R2+UR12+0x1a680] ;  /* 0x01a6800c02ef7984 */ /* 0x000e680008000800 */
[----:B------:R-:W-:Y:S04]  /*39df0*/  LDS R240, [R0+UR12+0x18700] ;  /* 0x0187000c00f07984 */ /* 0x000fe80008000800 */
[----:B------:R-:W-:Y:S04]  /*39e00*/  STL.64 [R1+0x60], R16 ;  /* 0x0000601001007387 */ /* 0x000fe80000100a00 */
[----:B------:R-:W-:Y:S04]  /*39e10*/  STL.64 [R1+0x68], R18 ;  /* 0x0000681201007387 */ /* 0x000fe80000100a00 */
[----:B------:R-:W-:Y:S04]  /*39e20*/  STL.64 [R1+0x50], R12 ;  /* 0x0000500c01007387 */ /* 0x000fe80000100a00 */
[----:B------:R-:W-:Y:S04]  /*39e30*/  LDS R242, [R0+UR12+0x1a700] ;  /* 0x01a7000c00f27984 */ /* 0x000fe80008000800 */
[----:B------:R-:W-:Y:S04]  /*39e40*/  LDS R241, [R2+UR12+0x18700] ;  /* 0x0187000c02f17984 */ /* 0x000fe80008000800 */
[----:B------:R-:W-:Y:S01]  /*39e50*/  LDS R243, [R2+UR12+0x1a700] ;  /* 0x01a7000c02f37984 */ /* 0x000fe20008000800 */
[C---:B---3--:R-:W-:Y:S03]  /*39e60*/  HMMA.1688.F32.TF32 R8, R244.reuse, R100, R248 ;  /* 0x00000064f408723c */ /* 0x048fe600000810f8 */
[----:B------:R-:W-:Y:S05]  /*39e70*/  STL.64 [R1+0x58], R14 ;  /* 0x0000580e01007387 */ /* 0x000fea0000100a00 */
[----:B------:R-:W-:Y:S01]  /*39e80*/  HMMA.1688.F32.TF32 R248, R244, R104, R4 ;  /* 0x00000068f4f8723c */ /* 0x000fe20000081004 */
[----:B------:R-:W2:Y:S04]  /*39e90*/  LDL.LU R244, [R1+0x320] ;  /* 0x0003200001f47983 */ /* 0x000ea80000300800 */
[----:B------:R-:W-:Y:S04]  /*39ea0*/  LDS R4, [R0+UR12+0x18780] ;  /* 0x0187800c00047984 */ /* 0x000fe80008000800 */
[----:B------:R-:W-:Y:S04]  /*39eb0*/  LDS R6, [R0+UR12+0x1a780] ;  /* 0x01a7800c00067984 */ /* 0x000fe80008000800 */
[----:B------:R3:W-:Y:S04]  /*39ec0*/  STL.64 [R1], R8 ;  /* 0x0000000801007387 */ /* 0x0007e80000100a00 */
        /* <DEDUP_REMOVED lines=28> */
[----:B---3--:R-:W3:Y:S04]  /*3a090*/  LDL.LU R8, [R1+0x770] ;  /* 0x0007700001087983 */ /* 0x008ee80000300800 */
        /* <DEDUP_REMOVED lines=28> */
[----:B------:R-:W1:Y:S01]  /*3a260*/  LDS R7, [R2+UR12+0x1a780] ;  /* 0x01a7800c02077984 */ /* 0x000e620008000800 */
[C---:B--2---:R-:W-:Y:S08]  /*3a270*/  HMMA.1688.F32.TF32 R40, R236.reuse, R92, R40 ;  /* 0x0000005cec28723c */ /* 0x044ff00000081028 */
[C---:B----4-:R-:W-:Y:S08]  /*3a280*/  HMMA.1688.F32.TF32 R44, R236.reuse, R88, R44 ;  /* 0x00000058ec2c723c */ /* 0x050ff0000008102c */
[----:B------:R-:W-:Y:S08]  /*3a290*/  HMMA.1688.F32.TF32 R52, R236, R80, R52 ;  /* 0x00000050ec34723c */ /* 0x000ff00000081034 */
[C---:B------:R-:W-:Y:S08]  /*3a2a0*/  HMMA.1688.F32.TF32 R68, R232.reuse, R96, R68 ;  /* 0x00000060e844723c */ /* 0x040ff00000081044 */
[C---:B------:R-:W-:Y:S08]  /*3a2b0*/  HMMA.1688.F32.TF32 R72, R232.reuse, R92, R72 ;  /* 0x0000005ce848723c */ /* 0x040ff00000081048 */
[C---:B---3--:R-:W-:Y:S08]  /*3a2c0*/  HMMA.1688.F32.TF32 R8, R232.reuse, R88, R8 ;  /* 0x00000058e808723c */ /* 0x048ff00000081008 */
[C---:B------:R-:W-:Y:S08]  /*3a2d0*/  HMMA.1688.F32.TF32 R16, R232.reuse, R80, R16 ;  /* 0x00000050e810723c */ /* 0x040ff00000081010 */
[C---:B------:R-:W-:Y:S08]  /*3a2e0*/  HMMA.1688.F32.TF32 R20, R232.reuse, R76, R20 ;  /* 0x0000004ce814723c */ /* 0x040ff00000081014 */
[C---:B------:R-:W-:Y:S11]  /*3a2f0*/  HMMA.1688.F32.TF32 R12, R232.reuse, R84, R12 ;  /* 0x00000054e80c723c */ /* 0x040ff6000008100c */
[----:B------:R-:W-:Y:S04]  /*3a300*/  STL.64 [R1+0x530], R20 ;  /* 0x0005301401007387 */ /* 0x000fe80000100a00 */
[----:B------:R2:W-:Y:S01]  /*3a310*/  STL.64 [R1+0x538], R22 ;  /* 0x0005381601007387 */ /* 0x0005e20000100a00 */
[C---:B------:R-:W-:Y:S03]  /*3a320*/  HMMA.1688.F32.TF32 R64, R232.reuse, R100, R64 ;  /* 0x00000064e840723c */ /* 0x040fe60000081040 */
[----:B--2---:R-:W1:Y:S04]  /*3a330*/  LDL.LU.64 R22, [R1+0x2190] ;  /* 0x0021900001167983 */ /* 0x004e680000300a00 */
[----:B------:R-:W1:Y:S04]  /*3a340*/  LDL.LU.64 R20, [R1+0x2188] ;  /* 0x0021880001147983 */ /* 0x000e680000300a00 */
[----:B------:R-:W-:Y:S04]  /*3a350*/  STL.64 [R1+0x520], R16 ;  /* 0x0005201001007387 */ /* 0x000fe80000100a00 */
[----:B------:R2:W-:Y:S01]  /*3a360*/  STL.64 [R1+0x528], R18 ;  /* 0x0005281201007387 */ /* 0x0005e20000100a00 */
[----:B------:R-:W-:Y:S03]  /*3a370*/  HMMA.1688.F32.TF32 R232, R232, R104, R60 ;  /* 0x00000068e8e8723c */ /* 0x000fe6000008103c */
[----:B--2---:R-:W2:Y:S04]  /*3a380*/  LDL.LU.64 R18, [R1+0x2180] ;  /* 0x0021800001127983 */ /* 0x004ea80000300a00 */
[----:B------:R-:W2:Y:S04]  /*3a390*/  LDL.LU.64 R16, [R1+0x2178] ;  /* 0x0021780001107983 */ /* 0x000ea80000300a00 */
[----:B------:R-:W-:Y:S04]  /*3a3a0*/  STL.64 [R1+0x510], R12 ;  /* 0x0005100c01007387 */ /* 0x000fe80000100a00 */
[----:B------:R3:W-:Y:S01]  /*3a3b0*/  STL.64 [R1+0x518], R14 ;  /* 0x0005180e01007387 */ /* 0x0007e20000100a00 */
[C---:B------:R-:W-:Y:S03]  /*3a3c0*/  HMMA.1688.F32.TF32 R56, R236.reuse, R76, R56 ;  /* 0x0000004cec38723c */ /* 0x040fe60000081038 */
        /* <DEDUP_REMOVED lines=45> */
[----:B------:R-:W2:Y:S01]  /*3a6a0*/  LDL.LU.64 R40, [R1+0x20c8] ;  /* 0x0020c80001287983 */ /* 0x000ea20000300a00 */
[----:B------:R-:W-:Y:S01]  /*3a6b0*/  IMAD.MOV.U32 R235, RZ, RZ, R252 ;  /* 0x000000ffffeb7224 */ /* 0x000fe200078e00fc */
[----:B------:R-:W-:Y:S08]  /*3a6c0*/  HMMA.1688.F32.TF32 R244, R236, R100, R244 ;  /* 0x00000064ecf4723c */ /* 0x000ff000000810f4 */
[C---:B------:R-:W-:Y:S08]  /*3a6d0*/  HMMA.1688.F32.TF32 R20, R4.reuse, R88, R20 ;  /* 0x000000580414723c */ /* 0x040ff00000081014 */
[C---:B------:R-:W-:Y:S08]  /*3a6e0*/  HMMA.1688.F32.TF32 R24, R4.reuse, R92, R24 ;  /* 0x0000005c0418723c */ /* 0x040ff00000081018 */
[----:B---3--:R-:W-:-:S15]  /*3a6f0*/  HMMA.1688.F32.TF32 R12, R4, R80, R12 ;  /* 0x00000050040c723c */ /* 0x008fde000008100c */
[----:B------:R-:W-:-:S04]  /*3a700*/  NOP ;  /* 0x0000000000007918 */ /* 0x000fc80000000000 */
[----:B------:R-:W-:Y:S02]  /*3a710*/  MOV R3, R15 ;  /* 0x0000000f00037202 */ /* 0x000fe40000000f00 */
[----:B------:R-:W-:Y:S01]  /*3a720*/  LDS R15, [R2+UR12+0x1e000] ;  /* 0x01e0000c020f7984 */ /* 0x000fe20008000800 */
[C---:B----4-:R-:W-:Y:S08]  /*3a730*/  HMMA.1688.F32.TF32 R8, R4.reuse, R76, R8 ;  /* 0x0000004c0408723c */ /* 0x050ff00000081008 */
[-C--:B------:R-:W-:Y:S08]  /*3a740*/  HMMA.1688.F32.TF32 R28, R4, R96.reuse, R28 ;  /* 0x00000060041c723c */ /* 0x080ff0000008101c */
[----:B--2---:R-:W-:-:S15]  /*3a750*/  HMMA.1688.F32.TF32 R232, R236, R96, R232 ;  /* 0x00000060ece8723c */ /* 0x004fde00000810e8 */
[----:B------:R-:W-:-:S04]  /*3a760*/  NOP ;  /* 0x0000000000007918 */ /* 0x000fc80000000000 */
[----:B------:R-:W-:Y:S04]  /*3a770*/  STL.64 [R1+0x3e0], R232 ;  /* 0x0003e0e801007387 */ /* 0x000fe80000100a00 */
[----:B------:R1:W-:Y:S04]  /*3a780*/  STL.64 [R1+0x3e8], R234 ;  /* 0x0003e8ea01007387 */ /* 0x0003e80000100a00 */
[----:B------:R-:W-:Y:S04]  /*3a790*/  STL.64 [R1+0x3d0], R244 ;  /* 0x0003d0f401007387 */ /* 0x000fe80000100a00 */
[----:B------:R-:W-:Y:S01]  /*3a7a0*/  STL.64 [R1+0x3d8], R246 ;  /* 0x0003d8f601007387 */ /* 0x000fe20000100a00 */
[----:B------:R-:W-:Y:S08]  /*3a7b0*/  HMMA.1688.F32.TF32 R44, R240, R76, R44 ;  /* 0x0000004cf02c723c */ /* 0x000ff0000008102c */
[----:B-1----:R-:W-:Y:S08]  /*3a7c0*/  HMMA.1688.F32.TF32 R232, R236, R104, R40 ;  /* 0x00000068ece8723c */ /* 0x002ff00000081028 */
[C---:B------:R-:W-:Y:S08]  /*3a7d0*/  HMMA.1688.F32.TF32 R40, R240.reuse, R80, R48 ;  /* 0x00000050f028723c */ /* 0x040ff00000081030 */
        /* <DEDUP_REMOVED lines=8> */
[----:B--2---:R-:W-:Y:S01]  /*3a860*/  HMMA.1688.F32.TF32 R40, R240, R92, R60 ;  /* 0x0000005cf028723c */ /* 0x004fe2000008103c */
[----:B------:R-:W-:Y:S04]  /*3a870*/  STL.64 [R1+0x310], R48 ;  /* 0x0003103001007387 */ /* 0x000fe80000100a00 */
[----:B------:R1:W-:Y:S01]  /*3a880*/  STL.64 [R1+0x318], R50 ;  /* 0x0003183201007387 */ /* 0x0003e20000100a00 */
[----:B------:R-:W-:Y:S01]  /*3a890*/  MOV R80, R12 ;  /* 0x0000000c00507202 */ /* 0x000fe20000000f00 */
[----:B------:R-:W-:-:S02]  /*3a8a0*/  IMAD.MOV.U32 R77, RZ, RZ, R13 ;  /* 0x000000ffff4d7224 */ /* 0x000fc400078e000d */
[----:B------:R-:W-:Y:S01]  /*3a8b0*/  IMAD.MOV.U32 R76, RZ, RZ, R14 ;  /* 0x000000ffff4c7224 */ /* 0x000fe200078e000e */
        /* <DEDUP_REMOVED lines=8> */
[----:B------:R-:W1:Y:S01]  /*3a940*/  LDS R13, [R2+UR12+0x1c000] ;  /* 0x01c0000c020d7984 */ /* 0x000e620008000800 */
[----:B--2---:R-:W-:Y:S03]  /*3a950*/  HMMA.1688.F32.TF32 R40, R240, R104, R72 ;  /* 0x00000068f028723c */ /* 0x004fe60000081048 */
[----:B------:R-:W-:Y:S04]  /*3a960*/  STL.64 [R1+0xd0], R48 ;  /* 0x0000d03001007387 */ /* 0x000fe80000100a00 */
[----:B------:R-:W-:Y:S01]  /*3a970*/  STL.64 [R1+0xd8], R50 ;  /* 0x0000d83201007387 */ /* 0x000fe20000100a00 */
[----:B------:R-:W-:Y:S01]  /*3a980*/  HMMA.1688.F32.TF32 R32, R4, R100, R32 ;  /* 0x000000640420723c */ /* 0x000fe20000081020 */
[----:B------:R-:W-:Y:S01]  /*3a990*/  IMAD.MOV.U32 R244, RZ, RZ, R199 ;  /* 0x000000fffff47224 */ /* 0x000fe200078e00c7 */
[----:B------:R-:W-:Y:S01]  /*3a9a0*/  MOV R245, R201 ;  /* 0x000000c900f57202 */ /* 0x000fe20000000f00 */
[----:B------:R-:W-:Y:S04]  /*3a9b0*/  STL.64 [R1+0xc0], R44 ;  /* 0x0000c02c01007387 */ /* 0x000fe80000100a00 */
[----:B------:R-:W-:Y:S04]  /*3a9c0*/  STL.64 [R1+0xc8], R46 ;  /* 0x0000c82e01007387 */ /* 0x000fe80000100a00 */
[----:B------:R-:W-:Y:S04]  /*3a9d0*/  STL.64 [R1+0x40], R40 ;  /* 0x0000402801007387 */ /* 0x000fe80000100a00 */
[----:B------:R-:W-:Y:S04]  /*3a9e0*/  STL.64 [R1+0x48], R42 ;  /* 0x0000482a01007387 */ /* 0x000fe80000100a00 */
[----:B------:R-:W-:Y:S04]  /*3a9f0*/  STL.64 [R1+0x30], R8 ;  /* 0x0000300801007387 */ /* 0x000fe80000100a00 */
[----:B------:R2:W-:Y:S01]  /*3aa00*/  STL.64 [R1+0x38], R10 ;  /* 0x0000380a01007387 */ /* 0x0005e20000100a00 */
[----:B------:R-:W-:-:S02]  /*3aa10*/  IMAD.MOV.U32 R246, RZ, RZ, R202 ;  /* 0x000000fffff67224 */ /* 0x000fc400078e00ca */
[----:B------:R-:W-:Y:S01]  /*3aa20*/  IMAD.MOV.U32 R247, RZ, RZ, R203 ;  /* 0x000000fffff77224 */ /* 0x000fe200078e00cb */
[----:B------:R-:W-:Y:S04]  /*3aa30*/  LDS R56, [R0+UR12+0x1c180] ;  /* 0x01c1800c00387984 */ /* 0x000fe80008000800 */
[----:B------:R-:W-:Y:S01]  /*3aa40*/  LDS R58, [R0+UR12+0x1e180] ;  /* 0x01e1800c003a7984 */ /* 0x000fe20008000800 */
[C---:B--2---:R-:W-:Y:S03]  /*3aa50*/  HMMA.1688.F32.TF32 R8, R4.reuse, R84, R16 ;  /* 0x000000540408723c */ /* 0x044fe60000081010 */
[----:B------:R-:W-:Y:S04]  /*3aa60*/  STL.64 [R1+0x1f38], R22 ;  /* 0x001f381601007387 */ /* 0x000fe80000100a00 */
[----:B------:R-:W-:Y:S01]  /*3aa70*/  LDS R57, [R2+UR12+0x1c180] ;  /* 0x01c1800c02397984 */ /* 0x000fe20008000800 */
[----:B------:R-:W-:Y:S03]  /*3aa80*/  HMMA.1688.F32.TF32 R4, R4, R104, R36 ;  /* 0x000000680404723c */ /* 0x000fe60000081024 */
        /* <DEDUP_REMOVED lines=9> */
[----:B------:R-:W-:Y:S04]  /*3ab20*/  LDS R16, [R0+UR12+0x1c080] ;  /* 0x01c0800c00107984 */ /* 0x000fe80008000800 */
[----:B------:R-:W-:Y:S01]  /*3ab30*/  LDS R18, [R0+UR12+0x1e080] ;  /* 0x01e0800c00127984 */ /* 0x000fe20008000800 */
[C---:B-1----:R-:W-:Y:S03]  /*3ab40*/  HMMA.1688.F32.TF32 R4, R12.reuse, R78, R108 ;  /* 0x0000004e0c04723c */ /* 0x042fe6000008106c */
[----:B------:R-:W-:Y:S04]  /*3ab50*/  LDS R17, [R2+UR12+0x1c080] ;  /* 0x01c0800c02117984 */ /* 0x000fe80008000800 */
[----:B------:R-:W1:Y:S01]  /*3ab60*/  LDS R19, [R2+UR12+0x1e080] ;  /* 0x01e0800c02137984 */ /* 0x000e620008000800 */
[C---:B------:R-:W-:Y:S03]  /*3ab70*/  HMMA.1688.F32.TF32 R20, R12.reuse, R82, R112 ;  /* 0x000000520c14723c */ /* 0x040fe60000081070 */
[----:B------:R-:W2:Y:S05]  /*3ab80*/  LDS R59, [R2+UR12+0x1e180] ;  /* 0x01e1800c023b7984 */ /* 0x000eaa0008000800 */
[C---:B------:R-:W-:Y:S03]  /*3ab90*/  HMMA.1688.F32.TF32 R24, R12.reuse, R86, R116 ;  /* 0x000000560c18723c */ /* 0x040fe60000081074 */
[----:B------:R-:W-:Y:S04]  /*3aba0*/  STL.64 [R1+0x620], R4 ;  /* 0x0006200401007387 */ /* 0x000fe80000100a00 */
[----:B------:R3:W-:Y:S02]  /*3abb0*/  STL.64 [R1+0x628], R6 ;  /* 0x0006280601007387 */ /* 0x0007e40000100a00 */
[C---:B---3--:R-:W-:Y:S02]  /*3abc0*/  HMMA.1688.F32.TF32 R4, R12.reuse, R90, R120 ;  /* 0x0000005a0c04723c */ /* 0x048fe40000081078 */
[----:B------:R-:W-:Y:S04]  /*3abd0*/  STL.64 [R1+0x610], R20 ;  /* 0x0006101401007387 */ /* 0x000fe80000100a00 */
[----:B------:R3:W-:Y:S04]  /*3abe0*/  STL.64 [R1+0x618], R22 ;  /* 0x0006181601007387 */ /* 0x0007e80000100a00 */
[----:B------:R-:W-:Y:S04]  /*3abf0*/  STL.64 [R1+0x600], R24 ;  /* 0x0006001801007387 */ /* 0x000fe80000100a00 */
[----:B------:R4:W-:Y:S01]  /*3ac00*/  STL.64 [R1+0x608], R26 ;  /* 0x0006081a01007387 */ /* 0x0009e20000100a00 */
[C---:B---3--:R-:W-:Y:S04]  /*3ac10*/  HMMA.1688.F32.TF32 R20, R12.reuse, R94, R124 ;  /* 0x0000005e0c14723c */ /* 0x048fe8000008107c */
[----:B------:R-:W-:Y:S04]  /*3ac20*/  STL.64 [R1+0x5f0], R4 ;  /* 0x0005f00401007387 */ /* 0x000fe80000100a00 */
[----:B------:R3:W-:Y:S01]  /*3ac30*/  STL.64 [R1+0x5f8], R6 ;  /* 0x0005f80601007387 */ /* 0x0007e20000100a00 */
[C---:B----4-:R-:W-:Y:S08]  /*3ac40*/  HMMA.1688.F32.TF32 R24, R12.reuse, R98, R128 ;  /* 0x000000620c18723c */ /* 0x050ff00000081080 */
[C---:B---3--:R-:W-:Y:S02]  /*3ac50*/  HMMA.1688.F32.TF32 R4, R12.reuse, R102, R132 ;  /* 0x000000660c04723c */ /* 0x048fe40000081084 */
[----:B------:R-:W-:Y:S04]  /*3ac60*/  STL.64 [R1+0x5e0], R20 ;  /* 0x0005e01401007387 */ /* 0x000fe80000100a00 */
[----:B------:R3:W-:Y:S05]  /*3ac70*/  STL.64 [R1+0x5e8], R22 ;  /* 0x0005e81601007387 */ /* 0x0007ea0000100a00 */
[----:B------:R-:W-:Y:S04]  /*3ac80*/  STL.64 [R1+0x5d0], R24 ;  /* 0x0005d01801007387 */ /* 0x000fe80000100a00 */
[----:B------:R-:W-:Y:S01]  /*3ac90*/  STL.64 [R1+0x5d8], R26 ;  /* 0x0005d81a01007387 */ /* 0x000fe20000100a00 */
[----:B---3--:R-:W-:Y:S03]  /*3aca0*/  HMMA.1688.F32.TF32 R20, R12, R106, R136 ;  /* 0x0000006a0c14723c */ /* 0x008fe60000081088 */
[----:B------:R-:W-:Y:S04]  /*3acb0*/  STL.64 [R1+0x5c0], R4 ;  /* 0x0005c00401007387 */ /* 0x000fe80000100a00 */
[----:B------:R3:W-:Y:S01]  /*3acc0*/  STL.64 [R1+0x5c8], R6 ;  /* 0x0005c80601007387 */ /* 0x0007e20000100a00 */
[----:B-1----:R-:W-:Y:S01]  /*3acd0*/  HMMA.1688.F32.TF32 R12, R16, R78, R140 ;  /* 0x0000004e100c723c */ /* 0x002fe2000008108c */
[----:B------:R-:W-:Y:S01]  /*3ace0*/  IMAD.MOV.U32 R252, RZ, RZ, R8 ;  /* 0x000000fffffc7224 */ /* 0x000fe200078e0008 */
[----:B------:R-:W-:Y:S01]  /*3acf0*/  MOV R84, R10 ;  /* 0x0000000a00547202 */ /* 0x000fe20000000f00 */
[----:B------:R-:W-:Y:S01]  /*3ad00*/  IMAD.MOV.U32 R85, RZ, RZ, R9 ;  /* 0x000000ffff557224 */ /* 0x000fe200078e0009 */
[----:B------:R-:W-:Y:S01]  /*3ad10*/  LDS R8, [R0+UR12+0x1c100] ;  /* 0x01c1000c00087984 */ /* 0x000fe20008000800 */
[----:B------:R-:W-:-:S03]  /*3ad20*/  IMAD.MOV.U32 R81, RZ, RZ, R11 ;  /* 0x000000ffff517224 */ /* 0x000fc600078e000b */
[----:B------:R-:W-:Y:S01]  /*3ad30*/  LDS R10, [R0+UR12+0x1e100] ;  /* 0x01e1000c000a7984 */ /* 0x000fe20008000800 */
[C---:B---3--:R-:W-:Y:S03]  /*3ad40*/  HMMA.1688.F32.TF32 R4, R16.reuse, R82, R144 ;  /* 0x000000521004723c */ /* 0x048fe60000081090 */
[----:B------:R-:W-:Y:S04]  /*3ad50*/  STL.64 [R1+0x5b0], R20 ;  /* 0x0005b01401007387 */ /* 0x000fe80000100a00 */
[----:B------:R1:W-:Y:S04]  /*3ad60*/  STL.64 [R1+0x5b8], R22 ;  /* 0x0005b81601007387 */ /* 0x0003e80000100a00 */
[----:B------:R-:W-:Y:S04]  /*3ad70*/  STL.64 [R1+0x7b0], R12 ;  /* 0x0007b00c01007387 */ /* 0x000fe80000100a00 */
[----:B------:R-:W-:Y:S01]  /*3ad80*/  LDS R9, [R2+UR12+0x1c100] ;  /* 0x01c1000c02097984 */ /* 0x000fe20008000800 */
[C---:B-1----:R-:W-:Y:S03]  /*3ad90*/  HMMA.1688.F32.TF32 R20, R16.reuse, R86, R148 ;  /* 0x000000561014723c */ /* 0x042fe60000081094 */
[----:B------:R-:W1:Y:S04]  /*3ada0*/  LDS R11, [R2+UR12+0x1e100] ;  /* 0x01e1000c020b7984 */ /* 0x000e680008000800 */
[----:B------:R3:W-:Y:S04]  /*3adb0*/  STL.64 [R1+0x7b8], R14 ;  /* 0x0007b80e01007387 */ /* 0x0007e80000100a00 */
[----:B------:R-:W-:Y:S04]  /*3adc0*/  STL.64 [R1+0x7a0], R4 ;  /* 0x0007a00401007387 */ /* 0x000fe80000100a00 */
[----:B------:R4:W-:Y:S01]  /*3add0*/  STL.64 [R1+0x7a8], R6 ;  /* 0x0007a80601007387 */ /* 0x0009e20000100a00 */
[C---:B---3--:R-:W-:Y:S01]  /*3ade0*/  HMMA.1688.F32.TF32 R12, R16.reuse, R90, R152 ;  /* 0x0000005a100c723c */ /* 0x048fe20000081098 */
[----:B------:R-:W-:Y:S01]  /*3adf0*/  MOV R44, R231 ;  /* 0x000000e7002c7202 */ /* 0x000fe20000000f00 */
[----:B------:R-:W-:Y:S01]  /*3ae00*/  IMAD.MOV.U32 R45, RZ, RZ, R230 ;  /* 0x000000ffff2d7224 */ /* 0x000fe200078e00e6 */
[----:B------:R-:W-:Y:S01]  /*3ae10*/  MOV R47, R229 ;  /* 0x000000e5002f7202 */ /* 0x000fe20000000f00 */
[----:B------:R-:W-:Y:S01]  /*3ae20*/  IMAD.MOV.U32 R46, RZ, RZ, R228 ;  /* 0x000000ffff2e7224 */ /* 0x000fe200078e00e4 */
[----:B------:R-:W-:Y:S03]  /*3ae30*/  LDS R144, [R0+UR12+0x1c380] ;  /* 0x01c3800c00907984 */ /* 0x000fe60008000800 */
[----:B----4-:R-:W-:Y:S01]  /*3ae40*/  HMMA.1688.F32.TF32 R4, R16, R94, R156 ;  /* 0x0000005e1004723c */ /* 0x010fe2000008109c */
[----:B------:R-:W-:Y:S04]  /*3ae50*/  STL.64 [R1+0x790], R20 ;  /* 0x0007901401007387 */ /* 0x000fe80000100a00 */
[----:B------:R3:W-:Y:S03]  /*3ae60*/  STL.64 [R1+0x798], R22 ;  /* 0x0007981601007387 */ /* 0x0007e60000100a00 */
[----:B--2---:R-:W-:Y:S01]  /*3ae70*/  HMMA.1688.F32.TF32 R204, R56, R78, R204 ;  /* 0x0000004e38cc723c */ /* 0x004fe200000810cc */
[----:B------:R-:W-:Y:S04]  /*3ae80*/  LDS R146, [R0+UR12+0x1e380] ;  /* 0x01e3800c00927984 */ /* 0x000fe80008000800 */
[----:B------:R-:W-:Y:S03]  /*3ae90*/  STL.64 [R1+0x780], R12 ;  /* 0x0007800c01007387 */ /* 0x000fe60000100a00 */
[C---:B---3--:R-:W-:Y:S01]  /*3aea0*/  HMMA.1688.F32.TF32 R20, R16.reuse, R98, R160 ;  /* 0x000000621014723c */ /* 0x048fe200000810a0 */
[----:B------:R2:W-:Y:S04]  /*3aeb0*/  STL.64 [R1+0x788], R14 ;  /* 0x0007880e01007387 */ /* 0x0005e80000100a00 */
[----:B------:R-:W-:Y:S04]  /*3aec0*/  STL.64 [R1+0x770], R4 ;  /* 0x0007700401007387 */ /* 0x000fe80000100a00 */
[----:B------:R3:W-:Y:S01]  /*3aed0*/  STL.64 [R1+0x778], R6 ;  /* 0x0007780601007387 */ /* 0x0007e20000100a00 */
[C---:B--2---:R-:W-:Y:S03]  /*3aee0*/  HMMA.1688.F32.TF32 R12, R16.reuse, R102, R164 ;  /* 0x00000066100c723c */ /* 0x044fe600000810a4 */
[----:B------:R-:W-:Y:S04]  /*3aef0*/  LDS R145, [R2+UR12+0x1c380] ;  /* 0x01c3800c02917984 */ /* 0x000fe80008000800 */
[----:B------:R-:W-:Y:S01]  /*3af00*/  LDS R147, [R2+UR12+0x1e380] ;  /* 0x01e3800c02937984 */ /* 0x000fe20008000800 */
[----:B---3--:R-:W-:Y:S03]  /*3af10*/  HMMA.1688.F32.TF32 R4, R16, R106, R168 ;  /* 0x0000006a1004723c */ /* 0x008fe600000810a8 */
[----:B------:R-:W-:Y:S04]  /*3af20*/  STL.64 [R1+0x760], R20 ;  /* 0x0007601401007387 */ /* 0x000fe80000100a00 */
[----:B------:R-:W-:Y:S01]  /*3af30*/  STL.64 [R1+0x768], R22 ;  /* 0x0007681601007387 */ /* 0x000fe20000100a00 */
[C---:B-1----:R-:W-:Y:S03]  /*3af40*/  HMMA.1688.F32.TF32 R16, R8.reuse, R78, R172 ;  /* 0x0000004e0810723c */ /* 0x042fe600000810ac */
        /* <DEDUP_REMOVED lines=11> */
[----:B------:R-:W2:Y:S04]  /*3b000*/  LDL.LU R232, [R1+0x190] ;  /* 0x0001900001e87983 */ /* 0x000ea80000300800 */
[----:B------:R-:W-:Y:S04]  /*3b010*/  STL.64 [R1+0x670], R12 ;  /* 0x0006700c01007387 */ /* 0x000fe80000100a00 */
[----:B------:R3:W-:Y:S04]  /*3b020*/  STL.64 [R1+0x678], R14 ;  /* 0x0006780e01007387 */ /* 0x0007e80000100a00 */
[----:B------:R-:W-:Y:S04]  /*3b030*/  STL.64 [R1+0x660], R4 ;  /* 0x0006600401007387 */ /* 0x000fe80000100a00 */
[----:B------:R4:W-:Y:S04]  /*3b040*/  STL.64 [R1+0x668], R6 ;  /* 0x0006680601007387 */ /* 0x0009e80000100a00 */
[----:B------:R-:W2:Y:S04]  /*3b050*/  LDL.LU R233, [R1+0x194] ;  /* 0x0001940001e97983 */ /* 0x000ea80000300800 */
[----:B------:R-:W2:Y:S04]  /*3b060*/  LDL.LU R234, [R1+0x198] ;  /* 0x0001980001ea7983 */ /* 0x000ea80000300800 */
[----:B------:R-:W2:Y:S04]  /*3b070*/  LDL.LU R235, [R1+0x19c] ;  /* 0x00019c0001eb7983 */ /* 0x000ea80000300800 */
[----:B------:R-:W2:Y:S04]  /*3b080*/  LDL.LU R199, [R1+0x20c4] ;  /* 0x0020c40001c77983 */ /* 0x000ea80000300800 */
[----:B------:R-:W2:Y:S04]  /*3b090*/  LDL.LU R201, [R1+0x20c0] ;  /* 0x0020c00001c97983 */ /* 0x000ea80000300800 */
[----:B------:R-:W2:Y:S04]  /*3b0a0*/  LDL.LU R202, [R1+0x20bc] ;  /* 0x0020bc0001ca7983 */ /* 0x000ea80000300800 */
[----:B------:R-:W2:Y:S01]  /*3b0b0*/  LDL.LU R203, [R1+0x20b8] ;  /* 0x0020b80001cb7983 */ /* 0x000ea20000300800 */
[C---:B-1----:R-:W-:Y:S03]  /*3b0c0*/  HMMA.1688.F32.TF32 R16, R8.reuse, R90, R184 ;  /* 0x0000005a0810723c */ /* 0x042fe600000810b8 */
[----:B------:R-:W-:Y:S04]  /*3b0d0*/  LDS R180, [R0+UR12+0x1c300] ;  /* 0x01c3000c00b47984 */ /* 0x000fe80008000800 */
[----:B------:R-:W-:Y:S01]  /*3b0e0*/  LDS R182, [R0+UR12+0x1e300] ;  /* 0x01e3000c00b67984 */ /* 0x000fe20008000800 */
[C---:B---3--:R-:W-:Y:S03]  /*3b0f0*/  HMMA.1688.F32.TF32 R12, R8.reuse, R94, R188 ;  /* 0x0000005e080c723c */ /* 0x048fe600000810bc */
[----:B------:R-:W-:Y:S04]  /*3b100*/  LDS R181, [R2+UR12+0x1c300] ;  /* 0x01c3000c02b57984 */ /* 0x000fe80008000800 */
[----:B------:R-:W1:Y:S01]  /*3b110*/  LDS R183, [R2+UR12+0x1e300] ;  /* 0x01e3000c02b77984 */ /* 0x000e620008000800 */
[----:B----4-:R-:W-:Y:S08]  /*3b120*/  HMMA.1688.F32.TF32 R4, R8, R98, R192 ;  /* 0x000000620804723c */ /* 0x010ff000000810c0 */
[C---:B------:R-:W-:Y:S01]  /*3b130*/  HMMA.1688.F32.TF32 R208, R56.reuse, R82, R208 ;  /* 0x0000005238d0723c */ /* 0x040fe200000810d0 */
[----:B------:R-:W-:Y:S07]  /*3b140*/  STL.64 [R1+0x650], R16 ;  /* 0x0006501001007387 */ /* 0x000fee0000100a00 */
[C---:B------:R-:W-:Y:S01]  /*3b150*/  HMMA.1688.F32.TF32 R212, R56.reuse, R86, R212 ;  /* 0x0000005638d4723c */ /* 0x040fe200000810d4 */
[----:B------:R-:W-:Y:S07]  /*3b160*/  STL.64 [R1+0x658], R18 ;  /* 0x0006581201007387 */ /* 0x000fee0000100a00 */
[C---:B------:R-:W-:Y:S01]  /*3b170*/  HMMA.1688.F32.TF32 R216, R56.reuse, R90, R216 ;  /* 0x0000005a38d8723c */ /* 0x040fe200000810d8 */
[----:B------:R-:W-:Y:S07]  /*3b180*/  STL.64 [R1+0x640], R12 ;  /* 0x0006400c01007387 */ /* 0x000fee0000100a00 */
[C---:B------:R-:W-:Y:S01]  /*3b190*/  HMMA.1688.F32.TF32 R220, R56.reuse, R94, R220 ;  /* 0x0000005e38dc723c */ /* 0x040fe200000810dc */
[----:B------:R-:W-:Y:S04]  /*3b1a0*/  STL.64 [R1+0x648], R14 ;  /* 0x0006480e01007387 */ /* 0x000fe80000100a00 */
[----:B------:R-:W-:Y:S03]  /*3b1b0*/  LDS R143, [R2+UR12+0x1e480] ;  /* 0x01e4800c028f7984 */ /* 0x000fe60008000800 */
[----:B------:R-:W-:Y:S08]  /*3b1c0*/  HMMA.1688.F32.TF32 R224, R56, R98, R224 ;  /* 0x0000006238e0723c */ /* 0x000ff000000810e0 */
[C---:B--2---:R-:W-:Y:S08]  /*3b1d0*/  HMMA.1688.F32.TF32 R196, R8.reuse, R102, R196 ;  /* 0x0000006608c4723c */ /* 0x044ff000000810c4 */
[----:B------:R-:W-:Y:S01]  /*3b1e0*/  HMMA.1688.F32.TF32 R200, R8, R106, R200 ;  /* 0x0000006a08c8723c */ /* 0x000fe200000810c8 */
[----:B------:R-:W-:Y:S04]  /*3b1f0*/  LDS R8, [R0+UR12+0x1c200] ;  /* 0x01c2000c00087984 */ /* 0x000fe80008000800 */
[----:B------:R-:W-:Y:S03]  /*3b200*/  LDS R10, [R0+UR12+0x1e200] ;  /* 0x01e2000c000a7984 */ /* 0x000fe60008000800 */
[----:B------:R-:W-:Y:S03]  /*3b210*/  HMMA.1688.F32.TF32 R60, R56, R102, R232 ;  /* 0x00000066383c723c */ /* 0x000fe600000810e8 */
[----:B------:R-:W-:Y:S04]  /*3b220*/  STL.64 [R1+0x1f88], R198 ;  /* 0x001f88c601007387 */ /* 0x000fe80000100a00 */
[----:B------:R2:W-:Y:S04]  /*3b230*/  STL.64 [R1+0x630], R4 ;  /* 0x0006300401007387 */ /* 0x0005e80000100a00 */
        /* <DEDUP_REMOVED lines=18> */
[----:B------:R-:W4:Y:S04]  /*3b360*/  LDL.LU R40, [R1+0x240] ;  /* 0x0002400001287983 */ /* 0x000f280000300800 */
[----:B------:R-:W4:Y:S04]  /*3b370*/  LDL.LU R41, [R1+0x244] ;  /* 0x0002440001297983 */ /* 0x000f280000300800 */
[----:B------:R-:W4:Y:S04]  /*3b380*/  LDL.LU R42, [R1+0x248] ;  /* 0x00024800012a7983 */ /* 0x000f280000300800 */
[----:B------:R-:W4:Y:S04]  /*3b390*/  LDL.LU R43, [R1+0x24c] ;  /* 0x00024c00012b7983 */ /* 0x000f280000300800 */
        /* <DEDUP_REMOVED lines=8> */
[----:B------:R-:W-:Y:S04]  /*3b420*/  LDS R9, [R2+UR12+0x1c200] ;  /* 0x01c2000c02097984 */ /* 0x000fe80008000800 */
[----:B------:R-:W1:Y:S01]  /*3b430*/  LDS R11, [R2+UR12+0x1e200] ;  /* 0x01e2000c020b7984 */ /* 0x000e620008000800 */
[----:B--2---:R-:W-:Y:S01]  /*3b440*/  IMAD.MOV.U32 R239, RZ, RZ, R231 ;  /* 0x000000ffffef7224 */ /* 0x004fe200078e00e7 */
[----:B---3--:R-:W-:Y:S01]  /*3b450*/  MOV R238, R230 ;  /* 0x000000e600ee7202 */ /* 0x008fe20000000f00 */
[----:B----4-:R-:W-:-:S02]  /*3b460*/  IMAD.MOV.U32 R236, RZ, RZ, R228 ;  /* 0x000000ffffec7224 */ /* 0x010fc400078e00e4 */
[----:B------:R-:W2:Y:S01]  /*3b470*/  LDL.LU R228, [R1+0x20a4] ;  /* 0x0020a40001e47983 */ /* 0x000ea20000300800 */
[----:B------:R-:W-:-:S03]  /*3b480*/  IMAD.MOV.U32 R237, RZ, RZ, R229 ;  /* 0x000000ffffed7224 */ /* 0x000fc600078e00e5 */
        /* <DEDUP_REMOVED lines=68> */
[----:B------:R-:W-:Y:S04]  /*3b8d0*/  LDS R244, [R0+UR12+0x1c280] ;  /* 0x01c2800c00f47984 */ /* 0x000fe80008000800 */
[----:B------:R-:W-:Y:S04]  /*3b8e0*/  LDS R246, [R0+UR12+0x1e280] ;  /* 0x01e2800c00f67984 */ /* 0x000fe80008000800 */
[----:B------:R-:W-:Y:S04]  /*3b8f0*/  LDS R245, [R2+UR12+0x1c280] ;  /* 0x01c2800c02f57984 */ /* 0x000fe80008000800 */
[----:B------:R-:W2:Y:S04]  /*3b900*/  LDS R247, [R2+UR12+0x1e280] ;  /* 0x01e2800c02f77984 */ /* 0x000ea80008000800 */
[----:B------:R-:W-:Y:S04]  /*3b910*/  STL.64 [R1+0x2018], R58 ;  /* 0x0020183a01007387 */ /* 0x000fe80000100a00 */
[----:B------:R2:W-:Y:S01]  /*3b920*/  STL.64 [R1+0x2010], R56 ;  /* 0x0020103801007387 */ /* 0x0005e20000100a00 */
[C---:B-1----:R-:W-:Y:S08]  /*3b930*/  HMMA.1688.F32.TF32 R236, R180.reuse, R82, R236 ;  /* 0x00000052b4ec723c */ /* 0x042ff000000810ec */
[C---:B------:R-:W-:Y:S08]  /*3b940*/  HMMA.1688.F32.TF32 R232, R180.reuse, R86, R232 ;  /* 0x00000056b4e8723c */ /* 0x040ff000000810e8 */
[----:B------:R-:W-:Y:S08]  /*3b950*/  HMMA.1688.F32.TF32 R192, R180, R94, R40 ;  /* 0x0000005eb4c0723c */ /* 0x000ff00000081028 */
[C---:B--2---:R-:W-:Y:S08]  /*3b960*/  HMMA.1688.F32.TF32 R16, R8.reuse, R82, R116 ;  /* 0x000000520810723c */ /* 0x044ff00000081074 */
[C---:B---3--:R-:W-:Y:S08]  /*3b970*/  HMMA.1688.F32.TF32 R12, R8.reuse, R78, R120 ;  /* 0x0000004e080c723c */ /* 0x048ff00000081078 */
[C---:B------:R-:W-:Y:S11]  /*3b980*/  HMMA.1688.F32.TF32 R56, R8.reuse, R86, R112 ;  /* 0x000000560838723c */ /* 0x040ff60000081070 */
[----:B------:R-:W-:Y:S04]  /*3b990*/  STL.64 [R1+0x8f0], R12 ;  /* 0x0008f00c01007387 */ /* 0x000fe80000100a00 */
[----:B------:R1:W-:Y:S04]  /*3b9a0*/  STL.64 [R1+0x8f8], R14 ;  /* 0x0008f80e01007387 */ /* 0x0003e80000100a00 */
[----:B------:R-:W-:Y:S04]  /*3b9b0*/  STL.64 [R1+0x8e0], R16 ;  /* 0x0008e01001007387 */ /* 0x000fe80000100a00 */
[----:B------:R4:W-:Y:S01]  /*3b9c0*/  STL.64 [R1+0x8e8], R18 ;  /* 0x0008e81201007387 */ /* 0x0009e20000100a00 */
[C---:B-1----:R-:W-:Y:S08]  /*3b9d0*/  HMMA.1688.F32.TF32 R12, R8.reuse, R90, R108 ;  /* 0x0000005a080c723c */ /* 0x042ff0000008106c */
[C---:B----4-:R-:W-:Y:S08]  /*3b9e0*/  HMMA.1688.F32.TF32 R16, R8.reuse, R94, R4 ;  /* 0x0000005e0810723c */ /* 0x050ff00000081004 */
[C---:B------:R-:W-:Y:S01]  /*3b9f0*/  HMMA.1688.F32.TF32 R4, R8.reuse, R98, R36 ;  /* 0x000000620804723c */ /* 0x040fe20000081024 */
[----:B------:R-:W-:Y:S04]  /*3ba00*/  STL.64 [R1+0x8d0], R56 ;  /* 0x0008d03801007387 */ /* 0x000fe80000100a00 */
[----:B------:R-:W-:Y:S04]  /*3ba10*/  STL.64 [R1+0x8d8], R58 ;  /* 0x0008d83a01007387 */ /* 0x000fe80000100a00 */
        /* <DEDUP_REMOVED lines=27> */
[----:B------:R-:W-:Y:S08]  /*3bbd0*/  HMMA.1688.F32.TF32 R244, R244, R106, R228 ;  /* 0x0000006af4f4723c */ /* 0x000ff000000810e4 */
[C---:B------:R-:W-:Y:S01]  /*3bbe0*/  HMMA.1688.F32.TF32 R240, R180.reuse, R78, R48 ;  /* 0x0000004eb4f0723c */ /* 0x040fe20000081030 */
[----:B------:R-:W-:Y:S07]  /*3bbf0*/  STL.64 [R1+0x160], R12 ;  /* 0x0001600c01007387 */ /* 0x000fee0000100a00 */
[C---:B------:R-:W-:Y:S01]  /*3bc00*/  HMMA.1688.F32.TF32 R228, R180.reuse, R90, R44 ;  /* 0x0000005ab4e4723c */ /* 0x040fe2000008102c */
[----:B------:R-:W-:Y:S04]  /*3bc10*/  STL.64 [R1+0x168], R14 ;  /* 0x0001680e01007387 */ /* 0x000fe80000100a00 */
[----:B------:R-:W-:Y:S04]  /*3bc20*/  STL.64 [R1+0x150], R8 ;  /* 0x0001500801007387 */ /* 0x000fe80000100a00 */
[----:B------:R-:W-:Y:S04]  /*3bc30*/  STL.64 [R1+0x158], R10 ;  /* 0x0001580a01007387 */ /* 0x000fe80000100a00 */
        /* <DEDUP_REMOVED lines=44> */
[----:B-1----:R-:W4:Y:S04]  /*3bf00*/  LDL.LU R4, [R1+0x260] ;  /* 0x0002600001047983 */ /* 0x002f280000300800 */
[----:B------:R-:W4:Y:S04]  /*3bf10*/  LDL.LU R5, [R1+0x264] ;  /* 0x0002640001057983 */ /* 0x000f280000300800 */
[----:B--2---:R-:W2:Y:S04]  /*3bf20*/  LDL.LU R6, [R1+0x268] ;  /* 0x0002680001067983 */ /* 0x004ea80000300800 */
        /* <DEDUP_REMOVED lines=9> */
[----:B------:R-:W-:Y:S04]  /*3bfc0*/  STL.64 [R1+0x2080], R194 ;  /* 0x002080c201007387 */ /* 0x000fe80000100a00 */
[----:B------:R-:W-:Y:S04]  /*3bfd0*/  STL.64 [R1+0x2078], R192 ;  /* 0x002078c001007387 */ /* 0x000fe80000100a00 */
[----:B------:R-:W-:Y:S04]  /*3bfe0*/  LDS R8, [R0+UR12+0x1c400] ;  /* 0x01c4000c00087984 */ /* 0x000fe80008000800 */
[----:B------:R-:W-:Y:S04]  /*3bff0*/  LDS R10, [R0+UR12+0x1e400] ;  /* 0x01e4000c000a7984 */ /* 0x000fe80008000800 */
[----:B------:R-:W-:Y:S04]  /*3c000*/  LDS R9, [R2+UR12+0x1c400] ;  /* 0x01c4000c02097984 */ /* 0x000fe80008000800 */
[----:B------:R-:W1:Y:S01]  /*3c010*/  LDS R11, [R2+UR12+0x1e400] ;  /* 0x01e4000c020b7984 */ /* 0x000e620008000800 */
[C---:B---3--:R-:W-:Y:S03]  /*3c020*/  HMMA.1688.F32.TF32 R188, R180.reuse, R98, R40 ;  /* 0x00000062b4bc723c */ /* 0x048fe60000081028 */
        /* <DEDUP_REMOVED lines=17> */
[----:B--2---:R-:W-:Y:S01]  /*3c140*/  HMMA.1688.F32.TF32 R180, R180, R106, R4 ;  /* 0x0000006ab4b4723c */ /* 0x004fe20000081004 */
[----:B------:R-:W-:Y:S04]  /*3c150*/  STL.64 [R1+0x2090], R190 ;  /* 0x002090be01007387 */ /* 0x000fe80000100a00 */
[----:B------:R-:W-:Y:S03]  /*3c160*/  STL.64 [R1+0x2088], R188 ;  /* 0x002088bc01007387 */ /* 0x000fe60000100a00 */
[C---:B------:R-:W-:Y:S08]  /*3c170*/  HMMA.1688.F32.TF32 R168, R144.reuse, R86, R28 ;  /* 0x0000005690a8723c */ /* 0x040ff0000008101c */
[C---:B------:R-:W-:Y:S08]  /*3c180*/  HMMA.1688.F32.TF32 R156, R144.reuse, R98, R72 ;  /* 0x00000062909c723c */ /* 0x040ff00000081048 */
[C---:B------:R-:W-:Y:S08]  /*3c190*/  HMMA.1688.F32.TF32 R172, R144.reuse, R82, R32 ;  /* 0x0000005290ac723c */ /* 0x040ff00000081020 */
[----:B------:R-:W-:Y:S08]  /*3c1a0*/  HMMA.1688.F32.TF32 R160, R144, R94, R20 ;  /* 0x0000005e90a0723c */ /* 0x000ff00000081014 */
[C---:B-1----:R-:W-:Y:S08]  /*3c1b0*/  HMMA.1688.F32.TF32 R16, R8.reuse, R82, R48 ;  /* 0x000000520810723c */ /* 0x042ff00000081030 */
[C---:B---3--:R-:W-:Y:S08]  /*3c1c0*/  HMMA.1688.F32.TF32 R4, R8.reuse, R78, R52 ;  /* 0x0000004e0804723c */ /* 0x048ff00000081034 */
[C---:B------:R-:W-:Y:S11]  /*3c1d0*/  HMMA.1688.F32.TF32 R12, R8.reuse, R86, R44 ;  /* 0x00000056080c723c */ /* 0x040ff6000008102c */
        /* <DEDUP_REMOVED lines=8> */
[----:B------:R1:W-:Y:S04]  /*3c260*/  STL.64 [R1+0x860], R4 ;  /* 0x0008600401007387 */ /* 0x0003e80000100a00 */
[----:B------:R3:W-:Y:S04]  /*3c270*/  STL.64 [R1+0x868], R6 ;  /* 0x0008680601007387 */ /* 0x0007e80000100a00 */
[----:B------:R-:W2:Y:S04]  /*3c280*/  LDL.LU R45, [R1+0x54] ;  /* 0x00005400012d7983 */ /* 0x000ea80000300800 */
[----:B------:R-:W2:Y:S04]  /*3c290*/  LDL.LU R46, [R1+0x58] ;  /* 0x00005800012e7983 */ /* 0x000ea80000300800 */
        /* <DEDUP_REMOVED lines=88> */
[C---:B------:R-:W-:Y:S03]  /*3c820*/  HMMA.1688.F32.TF32 R176, R144.reuse, R78, R36 ;  /* 0x0000004e90b0723c */ /* 0x040fe60000081024 */
[----:B------:R-:W4:Y:S04]  /*3c830*/  LDL.LU R115, [R1+0x38c] ;  /* 0x00038c0001737983 */ /* 0x000f280000300800 */
[----:B------:R-:W4:Y:S01]  /*3c840*/  LDL.LU R116, [R1+0x390] ;  /* 0x0003900001747983 */ /* 0x000f220000300800 */
[C---:B------:R-:W-:Y:S03]  /*3c850*/  HMMA.1688.F32.TF32 R164, R144.reuse, R90, R24 ;  /* 0x0000005a90a4723c */ /* 0x040fe60000081018 */
[----:B------:R-:W4:Y:S04]  /*3c860*/  LDL.LU R117, [R1+0x394] ;  /* 0x0003940001757983 */ /* 0x000f280000300800 */
[----:B------:R-:W4:Y:S01]  /*3c870*/  LDL.LU R118, [R1+0x398] ;  /* 0x0003980001767983 */ /* 0x000f220000300800 */
[C---:B------:R-:W-:Y:S03]  /*3c880*/  HMMA.1688.F32.TF32 R148, R144.reuse, R102, R68 ;  /* 0x000000669094723c */ /* 0x040fe60000081044 */
[----:B------:R-:W4:Y:S04]  /*3c890*/  LDL.LU R119, [R1+0x39c] ;  /* 0x00039c0001777983 */ /* 0x000f280000300800 */
[----:B------:R-:W-:Y:S01]  /*3c8a0*/  LDS R68, [R0+UR12+0x1c500] ;  /* 0x01c5000c00447984 */ /* 0x000fe20008000800 */
        /* <DEDUP_REMOVED lines=9> */
[----:B------:R-:W4:Y:S04]  /*3c940*/  LDL.LU R40, [R1] ;  /* 0x0000000001287983 */ /* 0x000f280000300800 */
[----:B------:R-:W4:Y:S04]  /*3c950*/  LDL.LU R41, [R1+0x4] ;  /* 0x0000040001297983 */ /* 0x000f280000300800 */
[----:B------:R-:W4:Y:S04]  /*3c960*/  LDL.LU R42, [R1+0x8] ;  /* 0x00000800012a7983 */ /* 0x000f280000300800 */
[----:B------:R-:W4:Y:S04]  /*3c970*/  LDL.LU R43, [R1+0xc] ;  /* 0x00000c00012b7983 */ /* 0x000f280000300800 */
[----:B------:R-:W-:Y:S04]  /*3c980*/  LDS R70, [R0+UR12+0x1e500] ;  /* 0x01e5000c00467984 */ /* 0x000fe80008000800 */
[----:B------:R-:W-:Y:S04]  /*3c990*/  LDS R69, [R2+UR12+0x1c500] ;  /* 0x01c5000c02457984 */ /* 0x000fe80008000800 */
[----:B------:R-:W1:Y:S04]  /*3c9a0*/  LDS R71, [R2+UR12+0x1e500] ;  /* 0x01e5000c02477984 */ /* 0x000e680008000800 */
[----:B------:R-:W-:Y:S04]  /*3c9b0*/  LDS R36, [R0+UR12+0x1c580] ;  /* 0x01c5800c00247984 */ /* 0x000fe80008000800 */
[----:B------:R-:W-:Y:S04]  /*3c9c0*/  LDS R38, [R0+UR12+0x1e580] ;  /* 0x01e5800c00267984 */ /* 0x000fe80008000800 */
[----:B------:R-:W-:Y:S04]  /*3c9d0*/  LDS R37, [R2+UR12+0x1c580] ;  /* 0x01c5800c02257984 */ /* 0x000fe80008000800 */
[----:B------:R-:W1:Y:S01]  /*3c9e0*/  LDS R39, [R2+UR12+0x1e580] ;  /* 0x01e5800c02277984 */ /* 0x000e620008000800 */
[----:B--2---:R-:W-:Y:S08]  /*3c9f0*/  HMMA.1688.F32.TF32 R16, R140, R82, R16 ;  /* 0x000000528c10723c */ /* 0x004ff00000081010 */
[C---:B---3--:R-:W-:Y:S08]  /*3ca00*/  HMMA.1688.F32.TF32 R56, R8.reuse, R94, R212 ;  /* 0x0000005e0838723c */ /* 0x048ff000000810d4 */
[C---:B------:R-:W-:Y:S08]  /*3ca10*/  HMMA.1688.F32.TF32 R188, R8.reuse, R98, R208 ;  /* 0x0000006208bc723c */ /* 0x040ff000000810d0 */
[C---:B----4-:R-:W-:Y:S03]  /*3ca20*/  HMMA.1688.F32.TF32 R60, R8.reuse, R102, R204 ;  /* 0x00000066083c723c */ /* 0x050fe600000810cc */
[----:B------:R-:W-:Y:S04]  /*3ca30*/  STL.64 [R1+0x850], R56 ;  /* 0x0008503801007387 */ /* 0x000fe80000100a00 */
[----:B------:R2:W-:Y:S02]  /*3ca40*/  STL.64 [R1+0x858], R58 ;  /* 0x0008583a01007387 */ /* 0x0005e40000100a00 */
[----:B--2---:R-:W-:Y:S08]  /*3ca50*/  HMMA.1688.F32.TF32 R56, R8, R106, R200 ;  /* 0x0000006a0838723c */ /* 0x004ff000000810c8 */
        /* <DEDUP_REMOVED lines=9> */
[C---:B--2---:R-:W-:Y:S08]  /*3caf0*/  HMMA.1688.F32.TF32 R56, R140.reuse, R86, R152 ;  /* 0x000000568c38723c */ /* 0x044ff00000081098 */
[C---:B---3--:R-:W-:Y:S01]  /*3cb00*/  HMMA.1688.F32.TF32 R8, R140.reuse, R90, R12 ;  /* 0x0000005a8c08723c */ /* 0x048fe2000008100c */
[----:B------:R-:W-:Y:S04]  /*3cb10*/  STL.64 [R1+0x110], R16 ;  /* 0x0001101001007387 */ /* 0x000fe80000100a00 */
[----:B------:R2:W-:Y:S03]  /*3cb20*/  STL.64 [R1+0x118], R18 ;  /* 0x0001181201007387 */ /* 0x0005e60000100a00 */
[C---:B------:R-:W-:Y:S01]  /*3cb30*/  HMMA.1688.F32.TF32 R12, R140.reuse, R98, R132 ;  /* 0x000000628c0c723c */ /* 0x040fe20000081084 */
[----:B------:R-:W-:Y:S04]  /*3cb40*/  LDS R152, [R0+UR12+0x1c680] ;  /* 0x01c6800c00987984 */ /* 0x000fe80008000800 */
[----:B------:R-:W-:Y:S03]  /*3cb50*/  STL.64 [R1+0x100], R56 ;  /* 0x0001003801007387 */ /* 0x000fe60000100a00 */
[----:B--2---:R-:W-:Y:S01]  /*3cb60*/  HMMA.1688.F32.TF32 R16, R140, R94, R136 ;  /* 0x0000005e8c10723c */ /* 0x004fe20000081088 */
[----:B------:R-:W-:Y:S04]  /*3cb70*/  STL.64 [R1+0x108], R58 ;  /* 0x0001083a01007387 */ /* 0x000fe80000100a00 */
[----:B------:R-:W-:Y:S04]  /*3cb80*/  STL.64 [R1+0x740], R8 ;  /* 0x0007400801007387 */ /* 0x000fe80000100a00 */
[----:B------:R2:W-:Y:S01]  /*3cb90*/  STL.64 [R1+0x748], R10 ;  /* 0x0007480a01007387 */ /* 0x0005e20000100a00 */
[-C--:B-1----:R-:W-:Y:S03]  /*3cba0*/  HMMA.1688.F32.TF32 R64, R68, R102.reuse, R64 ;  /* 0x000000664440723c */ /* 0x082fe60000081040 */
[----:B------:R-:W-:Y:S04]  /*3cbb0*/  LDS R154, [R0+UR12+0x1e680] ;  /* 0x01e6800c009a7984 */ /* 0x000fe80008000800 */
[----:B------:R-:W-:Y:S01]  /*3cbc0*/  LDS R153, [R2+UR12+0x1c680] ;  /* 0x01c6800c02997984 */ /* 0x000fe20008000800 */
[----:B--2---:R-:W-:Y:S03]  /*3cbd0*/  HMMA.1688.F32.TF32 R8, R140, R102, R128 ;  /* 0x000000668c08723c */ /* 0x004fe60000081080 */
[----:B------:R-:W-:Y:S04]  /*3cbe0*/  STL.64 [R1+0xe0], R16 ;  /* 0x0000e01001007387 */ /* 0x000fe80000100a00 */
[----:B------:R-:W-:Y:S04]  /*3cbf0*/  STL.64 [R1+0xe8], R18 ;  /* 0x0000e81201007387 */ /* 0x000fe80000100a00 */
[----:B------:R-:W-:Y:S01]  /*3cc00*/  STL.64 [R1+0x730], R12 ;  /* 0x0007300c01007387 */ /* 0x000fe20000100a00 */
[C---:B------:R-:W-:Y:S03]  /*3cc10*/  HMMA.1688.F32.TF32 R132, R68.reuse, R82, R20 ;  /* 0x000000524484723c */ /* 0x040fe60000081014 */
[----:B------:R-:W-:Y:S04]  /*3cc20*/  STL.64 [R1+0x738], R14 ;  /* 0x0007380e01007387 */ /* 0x000fe80000100a00 */
[----:B------:R-:W-:Y:S04]  /*3cc30*/  LDS R16, [R0+UR12+0x1c600] ;  /* 0x01c6000c00107984 */ /* 0x000fe80008000800 */
[----:B------:R-:W-:Y:S04]  /*3cc40*/  STL.64 [R1+0x720], R8 ;  /* 0x0007200801007387 */ /* 0x000fe80000100a00 */
[----:B------:R-:W-:Y:S04]  /*3cc50*/  STL.64 [R1+0x728], R10 ;  /* 0x0007280a01007387 */ /* 0x000fe80000100a00 */
[----:B------:R-:W2:Y:S04]  /*3cc60*/  LDL.LU R20, [R1+0x530] ;  /* 0x0005300001147983 */ /* 0x000ea80000300800 */
[----:B------:R-:W2:Y:S04]  /*3cc70*/  LDL.LU R21, [R1+0x534] ;  /* 0x0005340001157983 */ /* 0x000ea80000300800 */
[----:B------:R-:W2:Y:S04]  /*3cc80*/  LDL.LU R22, [R1+0x538] ;  /* 0x0005380001167983 */ /* 0x000ea80000300800 */
[----:B------:R-:W2:Y:S04]  /*3cc90*/  LDL.LU R23, [R1+0x53c] ;  /* 0x00053c0001177983 */ /* 0x000ea80000300800 */
[----:B------:R-:W-:Y:S04]  /*3cca0*/  LDS R18, [R0+UR12+0x1e600] ;  /* 0x01e6000c00127984 */ /* 0x000fe80008000800 */
[----:B------:R-:W-:Y:S04]  /*3ccb0*/  LDS R17, [R2+UR12+0x1c600] ;  /* 0x01c6000c02117984 */ /* 0x000fe80008000800 */
[----:B------:R-:W2:Y:S01]  /*3ccc0*/  LDS R19, [R2+UR12+0x1e600] ;  /* 0x01e6000c02137984 */ /* 0x000ea20008000800 */
[C---:B------:R-:W-:Y:S03]  /*3ccd0*/  HMMA.1688.F32.TF32 R128, R68.reuse, R86, R116 ;  /* 0x000000564480723c */ /* 0x040fe60000081074 */
[----:B------:R-:W1:Y:S04]  /*3cce0*/  LDS R155, [R2+UR12+0x1e680] ;  /* 0x01e6800c029b7984 */ /* 0x000e680008000800 */
[----:B------:R-:W-:Y:S01]  /*3ccf0*/  LDS R8, [R0+UR12+0x1c700] ;  /* 0x01c7000c00087984 */ /* 0x000fe20008000800 */
[----:B------:R-:W-:Y:S03]  /*3cd00*/  HMMA.1688.F32.TF32 R116, R68, R98, R4 ;  /* 0x000000624474723c */ /* 0x000fe60000081004 */
[----:B------:R-:W-:Y:S04]  /*3cd10*/  LDS R10, [R0+UR12+0x1e700] ;  /* 0x01e7000c000a7984 */ /* 0x000fe80008000800 */
[----:B------:R-:W-:Y:S01]  /*3cd20*/  LDS R9, [R2+UR12+0x1c700] ;  /* 0x01c7000c02097984 */ /* 0x000fe20008000800 */
[----:B------:R-:W-:Y:S03]  /*3cd30*/  HMMA.1688.F32.TF32 R140, R140, R106, R124 ;  /* 0x0000006a8c8c723c */ /* 0x000fe6000008107c */
[----:B------:R-:W3:Y:S04]  /*3cd40*/  LDS R11, [R2+UR12+0x1e700] ;  /* 0x01e7000c020b7984 */ /* 0x000ee80008000800 */
[----:B------:R-:W-:Y:S01]  /*3cd50*/  LDS R15, [R2+UR12+0x1e780] ;  /* 0x01e7800c020f7984 */ /* 0x000fe20008000800 */
[----:B------:R-:W-:Y:S03]  /*3cd60*/  HMMA.1688.F32.TF32 R124, R68, R90, R112 ;  /* 0x0000005a447c723c */ /* 0x000fe60000081070 */
[----:B------:R-:W-:Y:S04]  /*3cd70*/  LDS R13, [R2+UR12+0x1c780] ;  /* 0x01c7800c020d7984 */ /* 0x000fe80008000800 */
[----:B------:R-:W-:Y:S01]  /*3cd80*/  LDS R12, [R0+UR12+0x1c780] ;  /* 0x01c7800c000c7984 */ /* 0x000fe20008000800 */
[----:B------:R-:W-:Y:S03]  /*3cd90*/  HMMA.1688.F32.TF32 R112, R36, R82, R28 ;  /* 0x000000522470723c */ /* 0x000fe6000008101c */
[----:B------:R-:W4:Y:S04]  /*3cda0*/  LDL.LU R28, [R1+0xc0] ;  /* 0x0000c000011c7983 */ /* 0x000f280000300800 */
[----:B------:R-:W1:Y:S01]  /*3cdb0*/  LDS R14, [R0+UR12+0x1e780] ;  /* 0x01e7800c000e7984 */ /* 0x000e620008000800 */
[C---:B------:R-:W-:Y:S08]  /*3cdc0*/  HMMA.1688.F32.TF32 R136, R68.reuse, R78, R120 ;  /* 0x0000004e4488723c */ /* 0x040ff00000081078 */
        /* <DEDUP_REMOVED lines=8> */
[----:B------:R-:W-:Y:S08]  /*3ce50*/  HMMA.1688.F32.TF32 R36, R36, R106, R248 ;  /* 0x0000006a2424723c */ /* 0x000ff000000810f8 */
[----:B--2---:R-:W-:-:S15]  /*3ce60*/  HMMA.1688.F32.TF32 R4, R16, R78, R20 ;  /* 0x0000004e1004723c */ /* 0x004fde0000081014 */
[----:B------:R-:W-:-:S04]  /*3ce70*/  NOP ;  /* 0x0000000000007918 */ /* 0x000fc80000000000 */
[----:B------:R2:W-:Y:S04]  /*3ce80*/  STL.64 [R1+0x820], R4 ;  /* 0x0008200401007387 */ /* 0x0005e80000100a00 */
[----:B------:R1:W-:Y:S04]  /*3ce90*/  STL.64 [R1+0x828], R6 ;  /* 0x0008280601007387 */ /* 0x0003e80000100a00 */
[----:B------:R-:W4:Y:S04]  /*3cea0*/  LDL.LU R29, [R1+0xc4] ;  /* 0x0000c400011d7983 */ /* 0x000f280000300800 */
[----:B------:R-:W4:Y:S04]  /*3ceb0*/  LDL.LU R30, [R1+0xc8] ;  /* 0x0000c800011e7983 */ /* 0x000f280000300800 */
[----:B------:R-:W4:Y:S04]  /*3cec0*/  LDL.LU R31, [R1+0xcc] ;  /* 0x0000cc00011f7983 */ /* 0x000f280000300800 */
[----:B------:R-:W3:Y:S04]  /*3ced0*/  LDL.LU R32, [R1+0xd0] ;  /* 0x0000d00001207983 */ /* 0x000ee80000300800 */
[----:B------:R-:W3:Y:S04]  /*3cee0*/  LDL.LU R33, [R1+0xd4] ;  /* 0x0000d40001217983 */ /* 0x000ee80000300800 */
[----:B------:R-:W3:Y:S04]  /*3cef0*/  LDL.LU R34, [R1+0xd8] ;  /* 0x0000d80001227983 */ /* 0x000ee80000300800 */
[----:B------:R-:W3:Y:S04]  /*3cf00*/  LDL.LU R35, [R1+0xdc] ;  /* 0x0000dc0001237983 */ /* 0x000ee80000300800 */
[----:B--2---:R-:W2:Y:S04]  /*3cf10*/  LDL.LU R4, [R1+0xf0] ;  /* 0x0000f00001047983 */ /* 0x004ea80000300800 */
[----:B------:R-:W2:Y:S04]  /*3cf20*/  LDL.LU R5, [R1+0xf4] ;  /* 0x0000f40001057983 */ /* 0x000ea80000300800 */
[----:B-1----:R-:W2:Y:S04]  /*3cf30*/  LDL.LU R6, [R1+0xf8] ;  /* 0x0000f80001067983 */ /* 0x002ea80000300800 */
        /* <DEDUP_REMOVED lines=81> */
[----:B--2---:R-:W-:-:S15]  /*3d450*/  HMMA.1688.F32.TF32 R20, R16, R82, R20 ;  /* 0x000000521014723c */ /* 0x004fde0000081014 */
[----:B------:R-:W-:-:S04]  /*3d460*/  NOP ;  /* 0x0000000000007918 */ /* 0x000fc80000000000 */
[----:B------:R1:W-:Y:S04]  /*3d470*/  STL.64 [R1+0x810], R20 ;  /* 0x0008101401007387 */ /* 0x0003e80000100a00 */
[----:B------:R2:W-:Y:S04]  /*3d480*/  STL.64 [R1+0x818], R22 ;  /* 0x0008181601007387 */ /* 0x0005e80000100a00 */
[----:B-1----:R-:W4:Y:S04]  /*3d490*/  LDL.LU R20, [R1+0x30] ;  /* 0x0000300001147983 */ /* 0x002f280000300800 */
[----:B------:R-:W4:Y:S04]  /*3d4a0*/  LDL.LU R21, [R1+0x34] ;  /* 0x0000340001157983 */ /* 0x000f280000300800 */
[----:B--2---:R-:W2:Y:S04]  /*3d4b0*/  LDL.LU R22, [R1+0x38] ;  /* 0x0000380001167983 */ /* 0x004ea80000300800 */
[----:B------:R-:W2:Y:S01]  /*3d4c0*/  LDL.LU R23, [R1+0x3c] ;  /* 0x00003c0001177983 */ /* 0x000ea20000300800 */
[C---:B---3--:R-:W-:Y:S08]  /*3d4d0*/  HMMA.1688.F32.TF32 R188, R16.reuse, R86, R188 ;  /* 0x0000005610bc723c */ /* 0x048ff000000810bc */
[C---:B------:R-:W-:Y:S08]  /*3d4e0*/  HMMA.1688.F32.TF32 R192, R16.reuse, R90, R192 ;  /* 0x0000005a10c0723c */ /* 0x040ff000000810c0 */
[C---:B------:R-:W-:Y:S08]  /*3d4f0*/  HMMA.1688.F32.TF32 R228, R16.reuse, R94, R228 ;  /* 0x0000005e10e4723c */ /* 0x040ff000000810e4 */
[C---:B------:R-:W-:Y:S01]  /*3d500*/  HMMA.1688.F32.TF32 R232, R16.reuse, R98, R232 ;  /* 0x0000006210e8723c */ /* 0x040fe200000810e8 */
[----:B------:R-:W-:Y:S07]  /*3d510*/  STL.64 [R1+0x800], R188 ;  /* 0x000800bc01007387 */ /* 0x000fee0000100a00 */
[C---:B------:R-:W-:Y:S01]  /*3d520*/  HMMA.1688.F32.TF32 R236, R16.reuse, R102, R236 ;  /* 0x0000006610ec723c */ /* 0x040fe200000810ec */
[----:B------:R1:W-:Y:S07]  /*3d530*/  STL.64 [R1+0x808], R190 ;  /* 0x000808be01007387 */ /* 0x0003ee0000100a00 */
[----:B----4-:R-:W-:Y:S01]  /*3d540*/  HMMA.1688.F32.TF32 R16, R16, R106, R240 ;  /* 0x0000006a1010723c */ /* 0x010fe200000810f0 */
[----:B-1----:R-:W5:Y:S04]  /*3d550*/  LDL.LU.64 R190, [R1+0x2090] ;  /* 0x0020900001be7983 */ /* 0x002f680000300a00 */
[----:B------:R-:W5:Y:S03]  /*3d560*/  LDL.LU.64 R188, [R1+0x2088] ;  /* 0x0020880001bc7983 */ /* 0x000f660000300a00 */
[C---:B------:R-:W-:Y:S01]  /*3d570*/  HMMA.1688.F32.TF32 R244, R152.reuse, R78, R244 ;  /* 0x0000004e98f4723c */ /* 0x040fe200000810f4 */
[----:B------:R-:W-:Y:S04]  /*3d580*/  STL.64 [R1+0x7f0], R192 ;  /* 0x0007f0c001007387 */ /* 0x000fe80000100a00 */
[----:B------:R1:W-:Y:S03]  /*3d590*/  STL.64 [R1+0x7f8], R194 ;  /* 0x0007f8c201007387 */ /* 0x0003e60000100a00 */
[C---:B------:R-:W-:Y:S01]  /*3d5a0*/  HMMA.1688.F32.TF32 R56, R152.reuse, R82, R56 ;  /* 0x000000529838723c */ /* 0x040fe20000081038 */
[----:B-1----:R-:W5:Y:S04]  /*3d5b0*/  LDL.LU.64 R194, [R1+0x2080] ;  /* 0x0020800001c27983 */ /* 0x002f680000300a00 */
[----:B------:R-:W5:Y:S04]  /*3d5c0*/  LDL.LU.64 R192, [R1+0x2078] ;  /* 0x0020780001c07983 */ /* 0x000f680000300a00 */
[----:B------:R-:W-:Y:S04]  /*3d5d0*/  STL.64 [R1+0x7e0], R228 ;  /* 0x0007e0e401007387 */ /* 0x000fe80000100a00 */
[----:B------:R1:W-:Y:S01]  /*3d5e0*/  STL.64 [R1+0x7e8], R230 ;  /* 0x0007e8e601007387 */ /* 0x0003e20000100a00 */
[C---:B------:R-:W-:Y:S03]  /*3d5f0*/  HMMA.1688.F32.TF32 R60, R152.reuse, R86, R60 ;  /* 0x00000056983c723c */ /* 0x040fe6000008103c */
        /* <DEDUP_REMOVED lines=12> */
[----:B------:R-:W5:Y:S04]  /*3d6c0*/  LDL.LU.64 R242, [R1+0x2040] ;  /* 0x0020400001f27983 */ /* 0x000f680000300a00 */
[----:B------:R-:W5:Y:S04]  /*3d6d0*/  LDL.LU.64 R240, [R1+0x2038] ;  /* 0x0020380001f07983 */ /* 0x000f680000300a00 */
[----:B------:R1:W-:Y:S01]  /*3d6e0*/  STL.64 [R1+0x710], R16 ;  /* 0x0007101001007387 */ /* 0x0003e20000100a00 */
[----:B------:R-:W-:Y:S03]  /*3d6f0*/  HMMA.1688.F32.TF32 R216, R152, R98, R216 ;  /* 0x0000006298d8723c */ /* 0x000fe600000810d8 */
[----:B------:R-:W-:Y:S01]  /*3d700*/  STL.64 [R1+0x718], R18 ;  /* 0x0007181201007387 */ /* 0x000fe20000100a00 */
[----:B-1----:R-:W-:-:S03]  /*3d710*/  IMAD.MOV.U32 R16, RZ, RZ, R252 ;  /* 0x000000ffff107224 */ /* 0x002fc600078e00fc */
[----:B------:R-:W5:Y:S04]  /*3d720*/  LDL.LU R252, [R1+0x2030] ;  /* 0x0020300001fc7983 */ /* 0x000f680000300800 */
[----:B------:R-:W-:Y:S04]  /*3d730*/  STL.64 [R1+0x700], R244 ;  /* 0x000700f401007387 */ /* 0x000fe80000100a00 */
[----:B------:R1:W-:Y:S01]  /*3d740*/  STL.64 [R1+0x708], R246 ;  /* 0x000708f601007387 */ /* 0x0003e20000100a00 */
[----:B------:R-:W-:Y:S03]  /*3d750*/  HMMA.1688.F32.TF32 R212, R152, R102, R212 ;  /* 0x0000006698d4723c */ /* 0x000fe600000810d4 */
        /* <DEDUP_REMOVED lines=19> */
[----:B------:R-:W-:Y:S03]  /*3d890*/  HMMA.1688.F32.TF32 R4, R8, R94, R4 ;  /* 0x0000005e0804723c */ /* 0x000fe60000081004 */
[----:B-1----:R-:W5:Y:S04]  /*3d8a0*/  LDL.LU.64 R222, [R1+0x1fe8] ;  /* 0x001fe80001de7983 */ /* 0x002f680000300a00 */
[----:B------:R-:W5:Y:S04]  /*3d8b0*/  LDL.LU.64 R220, [R1+0x1fe0] ;  /* 0x001fe00001dc7983 */ /* 0x000f680000300a00 */
[----:B------:R-:W-:Y:S04]  /*3d8c0*/  STL.64 [R1+0x6b0], R216 ;  /* 0x0006b0d801007387 */ /* 0x000fe80000100a00 */
[----:B------:R1:W-:Y:S01]  /*3d8d0*/  STL.64 [R1+0x6b8], R218 ;  /* 0x0006b8da01007387 */ /* 0x0003e20000100a00 */
[----:B------:R-:W-:Y:S03]  /*3d8e0*/  HMMA.1688.F32.TF32 R152, R152, R106, R208 ;  /* 0x0000006a9898723c */ /* 0x000fe600000810d0 */
[----:B-1----:R-:W5:Y:S04]  /*3d8f0*/  LDL.LU.64 R218, [R1+0x1fd8] ;  /* 0x001fd80001da7983 */ /* 0x002f680000300a00 */
[----:B------:R-:W5:Y:S01]  /*3d900*/  LDL.LU.64 R216, [R1+0x1fd0] ;  /* 0x001fd00001d87983 */ /* 0x000f620000300a00 */
[C---:B------:R-:W-:Y:S03]  /*3d910*/  HMMA.1688.F32.TF32 R32, R8.reuse, R98, R32 ;  /* 0x000000620820723c */ /* 0x040fe60000081020 */
[----:B------:R-:W-:Y:S04]  /*3d920*/  STL.64 [R1+0x6a0], R212 ;  /* 0x0006a0d401007387 */ /* 0x000fe80000100a00 */
[----:B------:R1:W-:Y:S01]  /*3d930*/  STL.64 [R1+0x6a8], R214 ;  /* 0x0006a8d601007387 */ /* 0x0003e20000100a00 */
[C---:B------:R-:W-:Y:S03]  /*3d940*/  HMMA.1688.F32.TF32 R28, R8.reuse, R102, R28 ;  /* 0x00000066081c723c */ /* 0x040fe6000008101c */
[----:B-1----:R-:W5:Y:S04]  /*3d950*/  LDL.LU.64 R214, [R1+0x1fc8] ;  /* 0x001fc80001d67983 */ /* 0x002f680000300a00 */
[----:B------:R-:W5:Y:S04]  /*3d960*/  LDL.LU.64 R212, [R1+0x1fc0] ;  /* 0x001fc00001d47983 */ /* 0x000f680000300a00 */
[----:B------:R-:W5:Y:S04]  /*3d970*/  LDL.LU.64 R210, [R1+0x1fb8] ;  /* 0x001fb80001d27983 */ /* 0x000f680000300a00 */
[----:B------:R-:W5:Y:S04]  /*3d980*/  LDL.LU.64 R208, [R1+0x1fb0] ;  /* 0x001fb00001d07983 */ /* 0x000f680000300a00 */
[----:B------:R-:W-:Y:S04]  /*3d990*/  STL.64 [R1], R204 ;  /* 0x000000cc01007387 */ /* 0x000fe80000100a00 */
[----:B------:R1:W-:Y:S01]  /*3d9a0*/  STL.64 [R1+0x8], R206 ;  /* 0x000008ce01007387 */ /* 0x0003e20000100a00 */
[C---:B------:R-:W-:Y:S03]  /*3d9b0*/  HMMA.1688.F32.TF32 R248, R8.reuse, R78, R248 ;  /* 0x0000004e08f8723c */ /* 0x040fe600000810f8 */
[----:B-1----:R-:W5:Y:S04]  /*3d9c0*/  LDL.LU.64 R206, [R1+0x1fa8] ;  /* 0x001fa80001ce7983 */ /* 0x002f680000300a00 */
[----:B------:R-:W5:Y:S01]  /*3d9d0*/  LDL.LU.64 R204, [R1+0x1fa0] ;  /* 0x001fa00001cc7983 */ /* 0x000f620000300a00 */
[----:B------:R-:W-:Y:S03]  /*3d9e0*/  HMMA.1688.F32.TF32 R8, R8, R106, R24 ;  /* 0x0000006a0808723c */ /* 0x000fe60000081018 */
[----:B------:R-:W-:Y:S04]  /*3d9f0*/  STL.64 [R1+0x1b0], R200 ;  /* 0x0001b0c801007387 */ /* 0x000fe80000100a00 */
[----:B------:R1:W-:Y:S04]  /*3da00*/  STL.64 [R1+0x1b8], R202 ;  /* 0x0001b8ca01007387 */ /* 0x0003e80000100a00 */
[----:B-1----:R-:W5:Y:S04]  /*3da10*/  LDL.LU.64 R202, [R1+0x1f98] ;  /* 0x001f980001ca7983 */ /* 0x002f680000300a00 */
[----:B------:R-:W5:Y:S04]  /*3da20*/  LDL.LU.64 R200, [R1+0x1f90] ;  /* 0x001f900001c87983 */ /* 0x000f680000300a00 */
[----:B------:R-:W-:Y:S04]  /*3da30*/  STL.64 [R1+0x230], R196 ;  /* 0x000230c401007387 */ /* 0x000fe80000100a00 */
[----:B------:R1:W-:Y:S04]  /*3da40*/  STL.64 [R1+0x238], R198 ;  /* 0x000238c601007387 */ /* 0x0003e80000100a00 */
[----:B-1----:R-:W5:Y:S04]  /*3da50*/  LDL.LU.64 R198, [R1+0x1f88] ;  /* 0x001f880001c67983 */ /* 0x002f680000300a00 */
[----:B------:R-:W5:Y:S04]  /*3da60*/  LDL.LU.64 R196, [R1+0x1f80] ;  /* 0x001f800001c47983 */ /* 0x000f680000300a00 */
        /* <DEDUP_REMOVED lines=12> */
[----:B------:R-:W3:Y:S04]  /*3db30*/  LDL.LU.64 R26, [R1+0x1f48] ;  /* 0x001f4800011a7983 */ /* 0x000ee80000300a00 */
[----:B------:R-:W3:Y:S04]  /*3db40*/  LDL.LU.64 R24, [R1+0x1f40] ;  /* 0x001f400001187983 */ /* 0x000ee80000300a00 */
[----:B------:R1:W-:Y:S04]  /*3db50*/  STL.64 [R1+0x290], R8 ;  /* 0x0002900801007387 */ /* 0x0003e80000100a00 */
[----:B------:R2:W-:Y:S01]  /*3db60*/  STL.64 [R1+0x298], R10 ;  /* 0x0002980a01007387 */ /* 0x0005e20000100a00 */
[----:B-1----:R-:W-:-:S02]  /*3db70*/  IMAD.MOV.U32 R9, RZ, RZ, R77 ;  /* 0x000000ffff097224 */ /* 0x002fc400078e004d */
[----:B--2---:R-:W-:Y:S02]  /*3db80*/  IMAD.MOV.U32 R10, RZ, RZ, R76 ;  /* 0x000000ffff0a7224 */ /* 0x004fe400078e004c */
[----:B------:R-:W-:Y:S01]  /*3db90*/  HMMA.1688.F32.TF32 R76, R12, R78, R20 ;  /* 0x0000004e0c4c723c */ /* 0x000fe20000081014 */
[----:B------:R-:W2:Y:S04]  /*3dba0*/  LDL.LU.64 R22, [R1+0x1f38] ;  /* 0x001f380001167983 */ /* 0x000ea80000300a00 */
[----:B------:R-:W2:Y:S01]  /*3dbb0*/  LDL.LU.64 R20, [R1+0x1f30] ;  /* 0x001f300001147983 */ /* 0x000ea20000300a00 */
[----:B------:R-:W-:Y:S02]  /*3dbc0*/  MOV R8, R80 ;  /* 0x0000005000087202 */ /* 0x000fe40000000f00 */
[----:B------:R-:W-:Y:S01]  /*3dbd0*/  MOV R11, R3 ;  /* 0x00000003000b7202 */ /* 0x000fe20000000f00 */
[----:B------:R-:W-:Y:S01]  /*3dbe0*/  IMAD.MOV.U32 R18, RZ, RZ, R84 ;  /* 0x000000ffff127224 */ /* 0x000fe200078e0054 */
[----:B------:R-:W-:Y:S01]  /*3dbf0*/  MOV R17, R85 ;  /* 0x0000005500117202 */ /* 0x000fe20000000f00 */
[----:B------:R-:W-:-:S08]  /*3dc00*/  IMAD.MOV.U32 R19, RZ, RZ, R81 ;  /* 0x000000ffff137224 */ /* 0x000fd000078e0051 */
[----:B------:R-:W-:Y:S04]  /*3dc10*/  STL.64 [R1+0x260], R76 ;  /* 0x0002604c01007387 */ /* 0x000fe80000100a00 */
[----:B------:R1:W-:Y:S02]  /*3dc20*/  STL.64 [R1+0x268], R78 ;  /* 0x0002684e01007387 */ /* 0x0003e40000100a00 */
[C---:B-1----:R-:W-:Y:S08]  /*3dc30*/  HMMA.1688.F32.TF32 R76, R12.reuse, R82, R8 ;  /* 0x000000520c4c723c */ /* 0x042ff00000081008 */
[C---:B------:R-:W-:Y:S11]  /*3dc40*/  HMMA.1688.F32.TF32 R8, R12.reuse, R86, R16 ;  /* 0x000000560c08723c */ /* 0x040ff60000081010 */
[----:B------:R1:W-:Y:S04]  /*3dc50*/  STL.64 [R1+0x240], R76 ;  /* 0x0002404c01007387 */ /* 0x0003e80000100a00 */
[----:B------:R-:W-:Y:S04]  /*3dc60*/  STL.64 [R1+0x248], R78 ;  /* 0x0002484e01007387 */ /* 0x000fe80000100a00 */
[----:B-1----:R-:W4:Y:S04]  /*3dc70*/  LDL.LU R76, [R1+0x1c54] ;  /* 0x001c5400014c7983 */ /* 0x002f280000300800 */
[----:B------:R-:W-:Y:S04]  /*3dc80*/  STL.64 [R1+0x210], R8 ;  /* 0x0002100801007387 */ /* 0x000fe80000100a00 */
[----:B------:R3:W-:Y:S02]  /*3dc90*/  STL.64 [R1+0x218], R10 ;  /* 0x0002180a01007387 */ /* 0x0007e40000100a00 */
[C---:B---3--:R-:W-:Y:S08]  /*3dca0*/  HMMA.1688.F32.TF32 R8, R12.reuse, R94, R24 ;  /* 0x0000005e0c08723c */ /* 0x048ff00000081018 */
[C---:B------:R-:W-:Y:S08]  /*3dcb0*/  HMMA.1688.F32.TF32 R24, R12.reuse, R98, R28 ;  /* 0x000000620c18723c */ /* 0x040ff0000008101c */
[----:B--2---:R-:W-:-:S15]  /*3dcc0*/  HMMA.1688.F32.TF32 R16, R12, R90, R20 ;  /* 0x0000005a0c10723c */ /* 0x004fde0000081014 */
[----:B------:R-:W-:-:S04]  /*3dcd0*/  NOP ;  /* 0x0000000000007918 */ /* 0x000fc80000000000 */
[----:B------:R-:W-:Y:S04]  /*3dce0*/  STL.64 [R1+0x200], R16 ;  /* 0x0002001001007387 */ /* 0x000fe80000100a00 */
[----:B------:R4:W-:Y:S04]  /*3dcf0*/  STL.64 [R1+0x208], R18 ;  /* 0x0002081201007387 */ /* 0x0009e80000100a00 */
[----:B------:R-:W2:Y:S01]  /*3dd00*/  LDL.LU R23, [R1+0x1c50] ;  /* 0x001c500001177983 */ /* 0x000ea20000300800 */
[C---:B----4-:R-:W-:Y:S03]  /*3dd10*/  HMMA.1688.F32.TF32 R16, R12.reuse, R102, R32 ;  /* 0x000000660c10723c */ /* 0x050fe60000081020 */
[----:B------:R-:W-:Y:S04]  /*3dd20*/  STL.64 [R1+0x1e0], R8 ;  /* 0x0001e00801007387 */ /* 0x000fe80000100a00 */
[----:B------:R1:W-:Y:S04]  /*3dd30*/  STL.64 [R1+0x1e8], R10 ;  /* 0x0001e80a01007387 */ /* 0x0003e80000100a00 */
[----:B-1----:R-:W3:Y:S04]  /*3dd40*/  LDL.LU R11, [R1+0x1c5c] ;  /* 0x001c5c00010b7983 */ /* 0x002ee80000300800 */
[----:B------:R-:W-:Y:S04]  /*3dd50*/  STL.64 [R1+0x1c0], R24 ;  /* 0x0001c01801007387 */ /* 0x000fe80000100a00 */
[----:B------:R-:W-:Y:S04]  /*3dd60*/  STL.64 [R1+0x1c8], R26 ;  /* 0x0001c81a01007387 */ /* 0x000fe80000100a00 */
[----:B------:R-:W4:Y:S04]  /*3dd70*/  LDL.LU R3, [R1+0x1c64] ;  /* 0x001c640001037983 */ /* 0x000f280000300800 */
[----:B------:R-:W-:Y:S04]  /*3dd80*/  STL.64 [R1+0x30], R16 ;  /* 0x0000301001007387 */ /* 0x000fe80000100a00 */
[----:B------:R1:W-:Y:S04]  /*3dd90*/  STL.64 [R1+0x38], R18 ;  /* 0x0000381201007387 */ /* 0x0003e80000100a00 */
[----:B------:R-:W4:Y:S04]  /*3dda0*/  LDL.LU R22, [R1+0x1c58] ;  /* 0x001c580001167983 */ /* 0x000f280000300800 */
[----:B------:R-:W4:Y:S01]  /*3ddb0*/  LDL.LU R8, [R1+0x1c60] ;  /* 0x001c600001087983 */ /* 0x000f220000300800 */
[----:B------:R-:W-:Y:S01]  /*3ddc0*/  HMMA.1688.F32.TF32 R4, R12, R106, R4 ;  /* 0x0000006a0c04723c */ /* 0x000fe20000081004 */
[----:B------:R-:W1:-:S15]  /*3ddd0*/  S2R R77, SR_TID.X ;  /* 0x00000000004d7919 */ /* 0x000e5e0000002100 */
[----:B------:R-:W-:-:S03]  /*3dde0*/  NOP ;  /* 0x0000000000007918 */ /* 0x000fc60000000000 */
[----:B------:R-:W-:Y:S04]  /*3ddf0*/  STL.64 [R1+0x20], R4 ;  /* 0x0000200401007387 */ /* 0x000fe80000100a00 */
[----:B------:R1:W-:Y:S04]  /*3de00*/  STL.64 [R1+0x28], R6 ;  /* 0x0000280601007387 */ /* 0x0003e80000100a00 */
[----:B------:R-:W4:Y:S04]  /*3de10*/  LDL.LU R20, [R1+0x1c68] ;  /* 0x001c680001147983 */ /* 0x000f280000300800 */
[----:B------:R-:W4:Y:S04]  /*3de20*/  LDL.LU R10, [R1+0x1c6c] ;  /* 0x001c6c00010a7983 */ /* 0x000f280000300800 */
[----:B-1----:R-:W4:Y:S04]  /*3de30*/  LDL.LU R18, [R1+0x1c70] ;  /* 0x001c700001127983 */ /* 0x002f280000300800 */
[----:B------:R-:W4:Y:S01]  /*3de40*/  LDL.LU R17, [R1+0x1c74] ;  /* 0x001c740001117983 */ /* 0x000f220000300800 */
[----:B------:R-:W-:-:S02]  /*3de50*/  UIMAD UR17, UR4, -0x40, UR6 ;  /* 0xffffffc0041178a4 */ /* 0x000fc4000f8e0206 */
[----:B------:R-:W-:Y:S01]  /*3de60*/  UIADD3 UR12, UPT, UPT, UR9, -0x2, URZ ;  /* 0xfffffffe090c7890 */ /* 0x000fe2000fffe0ff */
[----:B------:R-:W4:Y:S01]  /*3de70*/  LDL.LU R16, [R1+0x1c78] ;  /* 0x001c780001107983 */ /* 0x000f220000300800 */
[----:B------:R-:W-:Y:S02]  /*3de80*/  UISETP.GT.AND UP1, UPT, UR17, URZ, UPT ;  /* 0x000000ff1100728c */ /* 0x000fe4000bf24270 */
[----:B------:R-:W-:Y:S02]  /*3de90*/  UISETP.GE.AND UP0, UPT, UR4, UR12, UPT ;  /* 0x0000000c0400728c */ /* 0x000fe4000bf06270 */
[----:B------:R-:W-:Y:S01]  /*3dea0*/  UIADD3 UR11, UPT, UPT, UR11, 0x1, URZ ;  /* 0x000000010b0b7890 */ /* 0x000fe2000fffe0ff */
[----:B------:R-:W-:Y:S01]  /*3deb0*/  LOP3.LUT R21, R77, 0x3f, RZ, 0xc0, !PT ;  /* 0x0000003f4d157812 */ /* 0x000fe200078ec0ff */
[----:B------:R-:W-:Y:S01]  /*3dec0*/  USEL UR12, URZ, 0x4, !UP1 ;  /* 0x00000004ff0c7887 */ /* 0x000fe2000c800000 */
[----:B------:R-:W4:Y:S01]  /*3ded0*/  LDL.LU R9, [R1+0x1c7c] ;  /* 0x001c7c0001097983 */ /* 0x000f220000300800 */
[----:B------:R-:W-:-:S02]  /*3dee0*/  UISETP.GT.AND UP1, UPT, UR11, 0x1, UPT ;  /* 0x000000010b00788c */ /* 0x000fc4000bf24270 */
[----:B------:R-:W-:Y:S01]  /*3def0*/  USEL UR12, UR12, URZ, !UP0 ;  /* 0x000000ff0c0c7287 */ /* 0x000fe2000c000000 */
[----:B------:R-:W-:Y:S01]  /*3df00*/  BAR.SYNC.DEFER_BLOCKING 0x0 ;  /* 0x0000000000007b1d */ /* 0x000fe20000010000 */
[----:B------:R-:W-:Y:S01]  /*3df10*/  USEL UR11, UR11, URZ, !UP1 ;  /* 0x000000ff0b0b7287 */ /* 0x000fe2000c800000 */
[----:B------:R-:W-:-:S03]  /*3df20*/  IADD3 R76, P1, PT, R76, UR13, RZ ;  /* 0x0000000d4c4c7c10 */ /* 0x000fc6000ff3e0ff */
[----:B------:R-:W-:Y:S01]  /*3df30*/  ISETP.NE.U32.AND P0, PT, RZ, UR12, PT ;  /* 0x0000000cff007c0c */ /* 0x000fe2000bf05070 */
[----:B------:R-:W-:Y:S01]  /*3df40*/  ULEA UR18, UR11, UR5, 0x11 ;  /* 0x000000050b127291 */ /* 0x000fe2000f8e88ff */
[----:B------:R-:W-:Y:S01]  /*3df50*/  IMAD.SHL.U32 R19, R21, 0x4, RZ ;  /* 0x0000000415137824 */ /* 0x000fe200078e00ff */
[----:B------:R-:W4:Y:S04]  /*3df60*/  LDL.LU R12, [R1+0x1c80] ;  /* 0x001c8000010c7983 */ /* 0x000f280000300800 */
[----:B------:R-:W4:Y:S01]  /*3df70*/  LDL.LU R7, [R1+0x1c84] ;  /* 0x001c840001077983 */ /* 0x000f220000300800 */
[----:B------:R-:W-:Y:S01]  /*3df80*/  VIADD R2, R19, UR18 ;  /* 0x0000001213027c36 */ /* 0x000fe20008000000 */
[----:B------:R-:W-:Y:S02]  /*3df90*/  MOV R4, R76 ;  /* 0x0000004c00047202 */ /* 0x000fe40000000f00 */
[----:B------:R-:W-:Y:S01]  /*3dfa0*/  STL [R1+0x1c54], R76 ;  /* 0x001c544c01007387 */ /* 0x000fe20000100800 */
[----:B--2---:R-:W-:-:S05]  /*3dfb0*/  IADD3.X R23, PT, PT, R23, UR7, RZ, P1, !PT ;  /* 0x0000000717177c10 */ /* 0x004fca0008ffe4ff */
[----:B------:R-:W-:Y:S01]  /*3dfc0*/  IMAD.MOV.U32 R5, RZ, RZ, R23 ;  /* 0x000000ffff057224 */ /* 0x000fe200078e0017 */
[----:B------:R-:W-:Y:S04]  /*3dfd0*/  STL [R1+0x1c50], R23 ;  /* 0x001c501701007387 */ /* 0x000fe80000100800 */
[----:B------:R-:W-:Y:S01]  /*3dfe0*/  @!PT LDS RZ, [RZ] ;  /* 0x00000000fffff984 */ /* 0x000fe20000000800 */
[----:B------:R-:W-:Y:S01]  /*3dff0*/  @!PT LDS RZ, [RZ] ;  /* 0x00000000fffff984 */ /* 0x000fe20000000800 */
[----:B------:R-:W-:Y:S01]  /*3e000*/  @!PT LDS RZ, [RZ] ;  /* 0x00000000fffff984 */ /* 0x000fe20000000800 */
[----:B------:R1:W-:Y:S01]  /*3e010*/  LDGSTS.E [R2], desc[UR14][R4.64], P0 ;  /* 0x0000000004027fae */ /* 0x0003e200081a100e */
[----:B---3--:R-:W-:-:S05]  /*3e020*/  IADD3 R11, P1, PT, R11, UR13, RZ ;  /* 0x0000000d0b0b7c10 */ /* 0x008fca000ff3e0ff */
[----:B------:R2:W-:Y:S01]  /*3e030*/  STL [R1+0x1c5c], R11 ;  /* 0x001c5c0b01007387 */ /* 0x0005e20000100800 */
[----:B-1----:R-:W-:Y:S01]  /*3e040*/  IMAD.MOV.U32 R4, RZ, RZ, R11 ;  /* 0x000000ffff047224 */ /* 0x002fe200078e000b */
[----:B----4-:R-:W-:Y:S02]  /*3e050*/  IADD3 R3, P2, PT, R3, UR13, RZ ;  /* 0x0000000d03037c10 */ /* 0x010fe4000ff5e0ff */
[----:B------:R-:W-:Y:S02]  /*3e060*/  IADD3.X R22, PT, PT, R22, UR7, RZ, P1, !PT ;  /* 0x0000000716167c10 */ /* 0x000fe40008ffe4ff */
[----:B------:R-:W-:-:S03]  /*3e070*/  IADD3.X R8, PT, PT, R8, UR7, RZ, P2, !PT ;  /* 0x0000000708087c10 */ /* 0x000fc600097fe4ff */
[----:B------:R-:W-:Y:S04]  /*3e080*/  STL [R1+0x1c58], R22 ;  /* 0x001c581601007387 */ /* 0x000fe80000100800 */
[----:B------:R-:W-:Y:S04]  /*3e090*/  STL [R1+0x1c64], R3 ;  /* 0x001c640301007387 */ /* 0x000fe80000100800 */
[----:B--2---:R-:W2:Y:S04]  /*3e0a0*/  LDL.LU R11, [R1+0x1c8c] ;  /* 0x001c8c00010b7983 */ /* 0x004ea80000300800 */
[----:B------:R1:W-:Y:S04]  /*3e0b0*/  STL [R1+0x1c60], R8 ;  /* 0x001c600801007387 */ /* 0x0003e80000100800 */
[----:B------:R-:W3:Y:S01]  /*3e0c0*/  LDL.LU R13, [R1+0x1c88] ;  /* 0x001c8800010d7983 */ /* 0x000ee20000300800 */
[----:B------:R-:W-:-:S05]  /*3e0d0*/  MOV R5, R22 ;  /* 0x0000001600057202 */ /* 0x000fca0000000f00 */
[----:B------:R4:W-:Y:S01]  /*3e0e0*/  LDGSTS.E [R2+0x100], desc[UR14][R4.64], P0 ;  /* 0x0010000004027fae */ /* 0x0009e200081a100e */
[----:B------:R-:W-:Y:S01]  /*3e0f0*/  IADD3 R10, P1, PT, R10, UR13, RZ ;  /* 0x0000000d0a0a7c10 */ /* 0x000fe2000ff3e0ff */
[----:B----4-:R-:W-:-:S03]  /*3e100*/  IMAD.MOV.U32 R5, RZ, RZ, R8 ;  /* 0x000000ffff057224 */ /* 0x010fc600078e0008 */
[----:B------:R-:W-:Y:S01]  /*3e110*/  IADD3.X R20, PT, PT, R20, UR7, RZ, P1, !PT ;  /* 0x0000000714147c10 */ /* 0x000fe20008ffe4ff */
[----:B------:R-:W-:Y:S01]  /*3e120*/  IMAD.MOV.U32 R4, RZ, RZ, R3 ;  /* 0x000000ffff047224 */ /* 0x000fe200078e0003 */
[----:B-1----:R-:W4:Y:S01]  /*3e130*/  LDL.LU R8, [R1+0x1b18] ;  /* 0x001b180001087983 */ /* 0x002f220000300800 */
[----:B------:R-:W-:-:S03]  /*3e140*/  IADD3 R17, P2, PT, R17, UR13, RZ ;  /* 0x0000000d11117c10 */ /* 0x000fc6000ff5e0ff */
[----:B------:R-:W4:Y:S01]  /*3e150*/  LDL.LU R3, [R1+0x1b20] ;  /* 0x001b200001037983 */ /* 0x000f220000300800 */
[----:B------:R-:W-:-:S03]  /*3e160*/  IADD3.X R18, PT, PT, R18, UR7, RZ, P2, !PT ;  /* 0x0000000712127c10 */ /* 0x000fc600097fe4ff */
[----:B------:R1:W-:Y:S04]  /*3e170*/  STL [R1+0x1c6c], R10 ;  /* 0x001c6c0a01007387 */ /* 0x0003e80000100800 */
[----:B------:R-:W-:Y:S04]  /*3e180*/  STL [R1+0x1c68], R20 ;  /* 0x001c681401007387 */ /* 0x000fe80000100800 */
[----:B------:R-:W-:Y:S04]  /*3e190*/  STL [R1+0x1c74], R17 ;  /* 0x001c741101007387 */ /* 0x000fe80000100800 */
[----:B------:R-:W4:Y:S04]  /*3e1a0*/  LDL.LU R14, [R1+0x1b14] ;  /* 0x001b1400010e7983 */ /* 0x000f280000300800 */
[----:B------:R1:W-:Y:S04]  /*3e1b0*/  LDGSTS.E [R2+0x200], desc[UR14][R4.64], P0 ;  /* 0x0020000004027fae */ /* 0x0003e800081a100e */
[----:B------:R-:W-:Y:S01]  /*3e1c0*/  STL [R1+0x1c70], R18 ;  /* 0x001c701201007387 */ /* 0x000fe20000100800 */
[----:B-1----:R-:W-:-:S03]  /*3e1d0*/  MOV R4, R10 ;  /* 0x0000000a00047202 */ /* 0x002fc60000000f00 */
[----:B------:R-:W4:Y:S01]  /*3e1e0*/  LDL.LU R10, [R1+0x1b1c] ;  /* 0x001b1c00010a7983 */ /* 0x000f220000300800 */
[----:B------:R-:W-:Y:S01]  /*3e1f0*/  IMAD.MOV.U32 R5, RZ, RZ, R20 ;  /* 0x000000ffff057224 */ /* 0x000fe200078e0014 */
[----:B------:R-:W-:Y:S02]  /*3e200*/  IADD3 R9, P1, PT, R9, UR13, RZ ;  /* 0x0000000d09097c10 */ /* 0x000fe4000ff3e0ff */
[----:B------:R-:W-:Y:S01]  /*3e210*/  IADD3 R7, P2, PT, R7, UR13, RZ ;  /* 0x0000000d07077c10 */ /* 0x000fe2000ff5e0ff */
[----:B------:R-:W4:Y:S01]  /*3e220*/  LDL.LU R15, [R1+0x1b28] ;  /* 0x001b2800010f7983 */ /* 0x000f220000300800 */
[----:B------:R-:W-:-:S03]  /*3e230*/  IADD3.X R16, PT, PT, R16, UR7, RZ, P1, !PT ;  /* 0x0000000710107c10 */ /* 0x000fc60008ffe4ff */
[----:B------:R1:W-:Y:S04]  /*3e240*/  LDGSTS.E [R2+0x300], desc[UR14][R4.64], P0 ;  /* 0x0030000004027fae */ /* 0x0003e800081a100e */
[----:B------:R-:W4:Y:S04]  /*3e250*/  LDL.LU R6, [R1+0x1b30] ;  /* 0x001b300001067983 */ /* 0x000f280000300800 */
[----:B------:R-:W-:Y:S01]  /*3e260*/  STL [R1+0x1c7c], R9 ;  /* 0x001c7c0901007387 */ /* 0x000fe20000100800 */
[----:B-1----:R-:W-:Y:S01]  /*3e270*/  IMAD.MOV.U32 R4, RZ, RZ, R17 ;  /* 0x000000ffff047224 */ /* 0x002fe200078e0011 */
[----:B------:R-:W-:-:S02]  /*3e280*/  MOV R5, R18 ;  /* 0x0000001200057202 */ /* 0x000fc40000000f00 */
[----:B------:R1:W-:Y:S04]  /*3e290*/  STL [R1+0x1c78], R16 ;  /* 0x001c781001007387 */ /* 0x0003e80000100800 */
[----:B------:R1:W-:Y:S01]  /*3e2a0*/  LDGSTS.E [R2+0x400], desc[UR14][R4.64], P0 ;  /* 0x0040000004027fae */ /* 0x0003e200081a100e */
[----:B------:R-:W-:-:S03]  /*3e2b0*/  IADD3.X R12, PT, PT, R12, UR7, RZ, P2, !PT ;  /* 0x000000070c0c7c10 */ /* 0x000fc600097fe4ff */
[----:B------:R-:W-:Y:S01]  /*3e2c0*/  STL [R1+0x1c84], R7 ;  /* 0x001c840701007387 */ /* 0x000fe20000100800 */
[----:B-1----:R-:W-:-:S03]  /*3e2d0*/  IMAD.MOV.U32 R5, RZ, RZ, R16 ;  /* 0x000000ffff057224 */ /* 0x002fc600078e0010 */
[----:B------:R-:W4:Y:S01]  /*3e2e0*/  LDL.LU R16, [R1+0x1b24] ;  /* 0x001b240001107983 */ /* 0x000f220000300800 */
[----:B------:R-:W-:-:S03]  /*3e2f0*/  IMAD.MOV.U32 R4, RZ, RZ, R9 ;  /* 0x000000ffff047224 */ /* 0x000fc600078e0009 */
[----:B------:R1:W-:Y:S04]  /*3e300*/  STL [R1+0x1c80], R12 ;  /* 0x001c800c01007387 */ /* 0x0003e80000100800 */
[----:B------:R1:W-:Y:S04]  /*3e310*/  LDGSTS.E [R2+0x500], desc[UR14][R4.64], P0 ;  /* 0x0050000004027fae */ /* 0x0003e800081a100e */
[----:B------:R-:W4:Y:S01]  /*3e320*/  LDL.LU R9, [R1+0x1b2c] ;  /* 0x001b2c0001097983 */ /* 0x000f220000300800 */
[----:B-1----:R-:W-:Y:S01]  /*3e330*/  MOV R4, R7 ;  /* 0x0000000700047202 */ /* 0x002fe20000000f00 */
[----:B------:R-:W-:-:S02]  /*3e340*/  IMAD.MOV.U32 R5, RZ, RZ, R12 ;  /* 0x000000ffff057224 */ /* 0x000fc400078e000c */
[----:B------:R-:W4:Y:S04]  /*3e350*/  LDL.LU R12, [R1+0x1b38] ;  /* 0x001b3800010c7983 */ /* 0x000f280000300800 */
[----:B------:R-:W4:Y:S04]  /*3e360*/  LDL.LU R7, [R1+0x1b40] ;  /* 0x001b400001077983 */ /* 0x000f280000300800 */
[----:B------:R1:W-:Y:S01]  /*3e370*/  LDGSTS.E [R2+0x600], desc[UR14][R4.64], P0 ;  /* 0x0060000004027fae */ /* 0x0003e200081a100e */
[----:B--2---:R-:W-:-:S04]  /*3e380*/  IADD3 R11, P1, PT, R11, UR13, RZ ;  /* 0x0000000d0b0b7c10 */ /* 0x004fc8000ff3e0ff */
[----:B---3--:R-:W-:Y:S01]  /*3e390*/  IADD3.X R13, PT, PT, R13, UR7, RZ, P1, !PT ;  /* 0x000000070d0d7c10 */ /* 0x008fe20008ffe4ff */
[----:B------:R-:W-:Y:S03]  /*3e3a0*/  STL [R1+0x1c8c], R11 ;  /* 0x001c8c0b01007387 */ /* 0x000fe60000100800 */
[----:B-1----:R-:W-:Y:S01]  /*3e3b0*/  MOV R5, R13 ;  /* 0x0000000d00057202 */ /* 0x002fe20000000f00 */
[----:B------:R1:W-:Y:S01]  /*3e3c0*/  STL [R1+0x1c88], R13 ;  /* 0x001c880d01007387 */ /* 0x0003e20000100800 */
[----:B------:R-:W-:Y:S01]  /*3e3d0*/  IMAD.MOV.U32 R4, RZ, RZ, R11 ;  /* 0x000000ffff047224 */ /* 0x000fe200078e000b */
[----:B------:R-:W-:-:S04]  /*3e3e0*/  UISETP.GT.AND UP1, UPT, UR17, 0x4, UPT ;  /* 0x000000041100788c */ /* 0x000fc8000bf24270 */
[----:B------:R2:W-:Y:S04]  /*3e3f0*/  LDGSTS.E [R2+0x700], desc[UR14][R4.64], P0 ;  /* 0x0070000004027fae */ /* 0x0005e800081a100e */
[----:B-1----:R-:W3:Y:S04]  /*3e400*/  LDL.LU R13, [R1+0x1b34] ;  /* 0x001b3400010d7983 */ /* 0x002ee80000300800 */
[----:B------:R-:W3:Y:S01]  /*3e410*/  LDL.LU R11, [R1+0x1b3c] ;  /* 0x001b3c00010b7983 */ /* 0x000ee20000300800 */
[----:B----4-:R-:W-:Y:S02]  /*3e420*/  IADD3 R8, P1, PT, R8, UR13, RZ ;  /* 0x0000000d08087c10 */ /* 0x010fe4000ff3e0ff */
[----:B------:R-:W-:-:S03]  /*3e430*/  IADD3 R3, P2, PT, R3, UR13, RZ ;  /* 0x0000000d03037c10 */ /* 0x000fc6000ff5e0ff */
[----:B------:R1:W-:Y:S01]  /*3e440*/  STL [R1+0x1b18], R8 ;  /* 0x001b180801007387 */ /* 0x0003e20000100800 */
[----:B--2---:R-:W-:Y:S01]  /*3e450*/  IMAD.MOV.U32 R4, RZ, RZ, R8 ;  /* 0x000000ffff047224 */ /* 0x004fe200078e0008 */
[----:B------:R-:W-:Y:S01]  /*3e460*/  USEL UR12, URZ, 0x4, !UP1 ;  /* 0x00000004ff0c7887 */ /* 0x000fe2000c800000 */
[----:B------:R-:W-:-:S05]  /*3e470*/  IADD3.X R14, PT, PT, R14, UR7, RZ, P1, !PT ;  /* 0x000000070e0e7c10 */ /* 0x000fca0008ffe4ff */
[----:B------:R2:W-:Y:S04]  /*3e480*/  STL [R1+0x1b14], R14 ;  /* 0x001b140e01007387 */ /* 0x0005e80000100800 */
[----:B------:R4:W-:Y:S01]  /*3e490*/  STL [R1+0x1b20], R3 ;  /* 0x001b200301007387 */ /* 0x0009e20000100800 */
[----:B------:R-:W-:-:S03]  /*3e4a0*/  IMAD.MOV.U32 R5, RZ, RZ, R14 ;  /* 0x000000ffff057224 */ /* 0x000fc600078e000e */
[----:B-1----:R-:W3:Y:S01]  /*3e4b0*/  LDL.LU R8, [R1+0x1b48] ;  /* 0x001b480001087983 */ /* 0x002ee20000300800 */
[----:B------:R-:W-:-:S05]  /*3e4c0*/  IADD3.X R10, PT, PT, R10, UR7, RZ, P2, !PT ;  /* 0x000000070a0a7c10 */ /* 0x000fca00097fe4ff */
[----:B------:R1:W-:Y:S04]  /*3e4d0*/  STL [R1+0x1b1c], R10 ;  /* 0x001b1c0a01007387 */ /* 0x0003e80000100800 */
[----:B--2---:R-:W2:Y:S01]  /*3e4e0*/  LDL.LU R14, [R1+0x1b44] ;  /* 0x001b4400010e7983 */ /* 0x004ea20000300800 */
[----:B------:R-:W-:-:S06]  /*3e4f0*/  USEL UR12, UR12, URZ, !UP0 ;  /* 0x000000ff0c0c7287 */ /* 0x000fcc000c000000 */
[----:B------:R-:W-:Y:S02]  /*3e500*/  ISETP.NE.U32.AND P0, PT, RZ, UR12, PT ;  /* 0x0000000cff007c0c */ /* 0x000fe4000bf05070 */
[----:B------:R-:W-:Y:S02]  /*3e510*/  IADD3 R15, P1, PT, R15, UR13, RZ ;  /* 0x0000000d0f0f7c10 */ /* 0x000fe4000ff3e0ff */
[----:B------:R-:W-:-:S09]  /*3e520*/  IADD3 R6, P2, PT, R6, UR13, RZ ;  /* 0x0000000d06067c10 */ /* 0x000fd2000ff5e0ff */
[----:B------:R1:W-:Y:S02]  /*3e530*/  LDGSTS.E [R2+0x2000], desc[UR14][R4.64], P0 ;  /* 0x0200000004027fae */ /* 0x0003e400081a100e */
[----:B-1----:R-:W-:Y:S01]  /*3e540*/  MOV R4, R3 ;  /* 0x0000000300047202 */ /* 0x002fe20000000f00 */
[----:B------:R-:W-:Y:S01]  /*3e550*/  IMAD.MOV.U32 R5, RZ, RZ, R10 ;  /* 0x000000ffff057224 */ /* 0x000fe200078e000a */
[----:B------:R-:W-:Y:S01]  /*3e560*/  IADD3.X R16, PT, PT, R16, UR7, RZ, P1, !PT ;  /* 0x0000000710107c10 */ /* 0x000fe20008ffe4ff */
[----:B----4-:R-:W4:Y:S04]  /*3e570*/  LDL.LU R3, [R1+0x1b50] ;  /* 0x001b500001037983 */ /* 0x010f280000300800 */
[----:B------:R-:W4:Y:S04]  /*3e580*/  LDL.LU R10, [R1+0x1a14] ;  /* 0x001a1400010a7983 */ /* 0x000f280000300800 */
[----:B------:R-:W-:Y:S01]  /*3e590*/  STL [R1+0x1b28], R15 ;  /* 0x001b280f01007387 */ /* 0x000fe20000100800 */
[----:B------:R-:W-:-:S03]  /*3e5a0*/  IADD3.X R9, PT, PT, R9, UR7, RZ, P2, !PT ;  /* 0x0000000709097c10 */ /* 0x000fc600097fe4ff */
[----:B------:R1:W-:Y:S04]  /*3e5b0*/  LDGSTS.E [R2+0x2100], desc[UR14][R4.64], P0 ;  /* 0x0210000004027fae */ /* 0x0003e800081a100e */
[----:B------:R1:W-:Y:S04]  /*3e5c0*/  STL [R1+0x1b24], R16 ;  /* 0x001b241001007387 */ /* 0x0003e80000100800 */
[----:B------:R-:W-:Y:S01]  /*3e5d0*/  STL [R1+0x1b30], R6 ;  /* 0x001b300601007387 */ /* 0x000fe20000100800 */
[----:B-1----:R-:W-:-:S03]  /*3e5e0*/  MOV R5, R16 ;  /* 0x0000001000057202 */ /* 0x002fc60000000f00 */
[----:B------:R-:W4:Y:S01]  /*3e5f0*/  LDL.LU R16, [R1+0x1b4c] ;  /* 0x001b4c0001107983 */ /* 0x000f220000300800 */
[----:B------:R-:W-:Y:S01]  /*3e600*/  IMAD.MOV.U32 R4, RZ, RZ, R15 ;  /* 0x000000ffff047224 */ /* 0x000fe200078e000f */
[----:B------:R-:W-:Y:S02]  /*3e610*/  IADD3 R12, P1, PT, R12, UR13, RZ ;  /* 0x0000000d0c0c7c10 */ /* 0x000fe4000ff3e0ff */
[----:B------:R1:W-:Y:S01]  /*3e620*/  STL [R1+0x1b2c], R9 ;  /* 0x001b2c0901007387 */ /* 0x0003e20000100800 */
[----:B------:R-:W-:-:S03]  /*3e630*/  IADD3 R7, P2, PT, R7, UR13, RZ ;  /* 0x0000000d07077c10 */ /* 0x000fc6000ff5e0ff */
[----:B------:R-:W4:Y:S04]  /*3e640*/  LDL.LU R15, [R1+0x1a10] ;  /* 0x001a1000010f7983 */ /* 0x000f280000300800 */
[----:B------:R1:W-:Y:S02]  /*3e650*/  LDGSTS.E [R2+0x2200], desc[UR14][R4.64], P0 ;  /* 0x0220000004027fae */ /* 0x0003e400081a100e */
[----:B-1----:R-:W-:Y:S02]  /*3e660*/  IMAD.MOV.U32 R4, RZ, RZ, R6 ;  /* 0x000000ffff047224 */ /* 0x002fe400078e0006 */
[----:B------:R-:W-:Y:S02]  /*3e670*/  IMAD.MOV.U32 R5, RZ, RZ, R9 ;  /* 0x000000ffff057224 */ /* 0x000fe400078e0009 */
[----:B------:R-:W4:Y:S04]  /*3e680*/  LDL.LU R9, [R1+0x1a1c] ;  /* 0x001a1c0001097983 */ /* 0x000f280000300800 */
[----:B------:R-:W4:Y:S04]  /*3e690*/  LDL.LU R6, [R1+0x1a24] ;  /* 0x001a240001067983 */ /* 0x000f280000300800 */
[----:B------:R-:W-:Y:S04]  /*3e6a0*/  STL [R1+0x1b38], R12 ;  /* 0x001b380c01007387 */ /* 0x000fe80000100800 */
[----:B------:R1:W-:Y:S02]  /*3e6b0*/  LDGSTS.E [R2+0x2300], desc[UR14][R4.64], P0 ;  /* 0x0230000004027fae */ /* 0x0003e400081a100e */
[----:B-1----:R-:W-:-:S02]  /*3e6c0*/  MOV R4, R12 ;  /* 0x0000000c00047202 */ /* 0x002fc40000000f00 */
[----:B---3--:R-:W-:Y:S02]  /*3e6d0*/  IADD3.X R13, PT, PT, R13, UR7, RZ, P1, !PT ;  /* 0x000000070d0d7c10 */ /* 0x008fe40008ffe4ff */
[----:B------:R-:W-:-:S03]  /*3e6e0*/  IADD3.X R11, PT, PT, R11, UR7, RZ, P2, !PT ;  /* 0x000000070b0b7c10 */ /* 0x000fc600097fe4ff */
[----:B------:R1:W-:Y:S01]  /*3e6f0*/  STL [R1+0x1b34], R13 ;  /* 0x001b340d01007387 */ /* 0x0003e20000100800 */
[----:B------:R-:W-:-:S03]  /*3e700*/  IMAD.MOV.U32 R5, RZ, RZ, R13 ;  /* 0x000000ffff057224 */ /* 0x000fc600078e000d */
[----:B------:R-:W-:Y:S04]  /*3e710*/  STL [R1+0x1b40], R7 ;  /* 0x001b400701007387 */ /* 0x000fe80000100800 */
[----:B------:R3:W-:Y:S04]  /*3e720*/  LDGSTS.E [R2+0x2400], desc[UR14][R4.64], P0 ;  /* 0x0240000004027fae */ /* 0x0007e800081a100e */
[----:B-1----:R-:W4:Y:S04]  /*3e730*/  LDL.LU R13, [R1+0x1a18] ;  /* 0x001a1800010d7983 */ /* 0x002f280000300800 */
[----:B------:R1:W-:Y:S04]  /*3e740*/  STL [R1+0x1b3c], R11 ;  /* 0x001b3c0b01007387 */ /* 0x0003e80000100800 */
[----:B------:R-:W4:Y:S01]  /*3e750*/  LDL.LU R12, [R1+0x1a20] ;  /* 0x001a2000010c7983 */ /* 0x000f220000300800 */
[----:B---3--:R-:W-:Y:S01]  /*3e760*/  IMAD.MOV.U32 R4, RZ, RZ, R7 ;  /* 0x000000ffff047224 */ /* 0x008fe200078e0007 */
[----:B------:R-:W-:-:S02]  /*3e770*/  MOV R5, R11 ;  /* 0x0000000b00057202 */ /* 0x000fc40000000f00 */
[----:B-1----:R-:W3:Y:S04]  /*3e780*/  LDL.LU R11, [R1+0x1a2c] ;  /* 0x001a2c00010b7983 */ /* 0x002ee80000300800 */
[----:B------:R-:W3:Y:S01]  /*3e790*/  LDL.LU R7, [R1+0x1a34] ;  /* 0x001a340001077983 */ /* 0x000ee20000300800 */
[----:B------:R-:W-:-:S03]  /*3e7a0*/  IADD3 R8, P1, PT, R8, UR13, RZ ;  /* 0x0000000d08087c10 */ /* 0x000fc6000ff3e0ff */
[----:B------:R1:W-:Y:S04]  /*3e7b0*/  LDGSTS.E [R2+0x2500], desc[UR14][R4.64], P0 ;  /* 0x0250000004027fae */ /* 0x0003e800081a100e */
[----:B------:R-:W-:Y:S01]  /*3e7c0*/  STL [R1+0x1b48], R8 ;  /* 0x001b480801007387 */ /* 0x000fe20000100800 */
[----:B--2---:R-:W-:-:S05]  /*3e7d0*/  IADD3.X R14, PT, PT, R14, UR7, RZ, P1, !PT ;  /* 0x000000070e0e7c10 */ /* 0x004fca0008ffe4ff */
[----:B------:R2:W-:Y:S01]  /*3e7e0*/  STL [R1+0x1b44], R14 ;  /* 0x001b440e01007387 */ /* 0x0005e20000100800 */
[----:B-1----:R-:W-:Y:S02]  /*3e7f0*/  IMAD.MOV.U32 R5, RZ, RZ, R14 ;  /* 0x000000ffff057224 */ /* 0x002fe400078e000e */
[----:B------:R-:W-:Y:S01]  /*3e800*/  IMAD.MOV.U32 R4, RZ, RZ, R8 ;  /* 0x000000ffff047224 */ /* 0x000fe200078e0008 */
[----:B------:R-:W-:Y:S01]  /*3e810*/  UISETP.GT.AND UP1, UPT, UR17, 0x8, UPT ;  /* 0x000000081100788c */ /* 0x000fe2000bf24270 */
[----:B--2---:R-:W2:Y:S04]  /*3e820*/  LDL.LU R14, [R1+0x1a28] ;  /* 0x001a2800010e7983 */ /* 0x004ea80000300800 */
[----:B------:R-:W2:Y:S01]  /*3e830*/  LDL.LU R8, [R1+0x1a30] ;  /* 0x001a300001087983 */ /* 0x000ea20000300800 */
[----:B------:R-:W-:-:S03]  /*3e840*/  USEL UR12, URZ, 0x4, !UP1 ;  /* 0x00000004ff0c7887 */ /* 0x000fc6000c800000 */
[----:B------:R1:W-:Y:S01]  /*3e850*/  LDGSTS.E [R2+0x2600], desc[UR14][R4.64], P0 ;  /* 0x0260000004027fae */ /* 0x0003e200081a100e */
[----:B------:R-:W-:Y:S01]  /*3e860*/  USEL UR12, UR12, URZ, !UP0 ;  /* 0x000000ff0c0c7287 */ /* 0x000fe2000c000000 */
[----:B----4-:R-:W-:Y:S02]  /*3e870*/  IADD3 R3, P2, PT, R3, UR13, RZ ;  /* 0x0000000d03037c10 */ /* 0x010fe4000ff5e0ff */
[----:B------:R-:W-:Y:S02]  /*3e880*/  IADD3 R10, P3, PT, R10, UR13, RZ ;  /* 0x0000000d0a0a7c10 */ /* 0x000fe4000ff7e0ff */
[----:B-1----:R-:W-:Y:S01]  /*3e890*/  MOV R4, R3 ;  /* 0x0000000300047202 */ /* 0x002fe20000000f00 */
[----:B------:R1:W-:Y:S01]  /*3e8a0*/  STL [R1+0x1b50], R3 ;  /* 0x001b500301007387 */ /* 0x0003e20000100800 */
[----:B------:R-:W-:Y:S02]  /*3e8b0*/  ISETP.NE.U32.AND P1, PT, RZ, UR12, PT ;  /* 0x0000000cff007c0c */ /* 0x000fe4000bf25070 */
[----:B------:R-:W-:-:S05]  /*3e8c0*/  IADD3.X R16, PT, PT, R16, UR7, RZ, P2, !PT ;  /* 0x0000000710107c10 */ /* 0x000fca00097fe4ff */
[----:B------:R-:W-:Y:S01]  /*3e8d0*/  IMAD.MOV.U32 R5, RZ, RZ, R16 ;  /* 0x000000ffff057224 */ /* 0x000fe200078e0010 */
[----:B------:R-:W-:Y:S01]  /*3e8e0*/  STL [R1+0x1b4c], R16 ;  /* 0x001b4c1001007387 */ /* 0x000fe20000100800 */
[----:B------:R-:W-:-:S03]  /*3e8f0*/  IADD3.X R15, PT, PT, R15, UR7, RZ, P3, !PT ;  /* 0x000000070f0f7c10 */ /* 0x000fc60009ffe4ff */
[----:B------:R4:W-:Y:S04]  /*3e900*/  STL [R1+0x1a14], R10 ;  /* 0x001a140a01007387 */ /* 0x0009e80000100800 */
[----:B------:R-:W2:Y:S04]  /*3e910*/  LDL.LU R17, [R1+0x1a3c] ;  /* 0x001a3c0001117983 */ /* 0x000ea80000300800 */
[----:B------:R1:W-:Y:S04]  /*3e920*/  LDGSTS.E [R2+0x2700], desc[UR14][R4.64], P0 ;  /* 0x0270000004027fae */ /* 0x0003e800081a100e */
[----:B------:R-:W-:Y:S04]  /*3e930*/  STL [R1+0x1a10], R15 ;  /* 0x001a100f01007387 */ /* 0x000fe80000100800 */
[----:B-1----:R-:W2:Y:S01]  /*3e940*/  LDL.LU R3, [R1+0x1a44] ;  /* 0x001a440001037983 */ /* 0x002ea20000300800 */
[----:B------:R-:W-:-:S03]  /*3e950*/  IADD3 R9, P0, PT, R9, UR13, RZ ;  /* 0x0000000d09097c10 */ /* 0x000fc6000ff1e0ff */
[----:B------:R-:W2:Y:S01]  /*3e960*/  LDL.LU R18, [R1+0x1a38] ;  /* 0x001a380001127983 */ /* 0x000ea20000300800 */
[----:B------:R-:W-:Y:S01]  /*3e970*/  IMAD.MOV.U32 R4, RZ, RZ, R10 ;  /* 0x000000ffff047224 */ /* 0x000fe200078e000a */
[----:B------:R-:W-:Y:S02]  /*3e980*/  MOV R5, R15 ;  /* 0x0000000f00057202 */ /* 0x000fe40000000f00 */
[----:B------:R-:W-:Y:S01]  /*3e990*/  IADD3 R6, P2, PT, R6, UR13, RZ ;  /* 0x0000000d06067c10 */ /* 0x000fe2000ff5e0ff */
[----:B----4-:R-:W4:Y:S04]  /*3e9a0*/  LDL.LU R10, [R1+0x1a40] ;  /* 0x001a4000010a7983 */ /* 0x010f280000300800 */
[----:B------:R1:W-:Y:S04]  /*3e9b0*/  STL [R1+0x1a1c], R9 ;  /* 0x001a1c0901007387 */ /* 0x0003e80000100800 */
[----:B------:R1:W-:Y:S02]  /*3e9c0*/  LDGSTS.E [R2+0x4000], desc[UR14][R4.64], P1 ;  /* 0x0400000004027fae */ /* 0x0003e400089a100e */
[----:B-1----:R-:W-:Y:S01]  /*3e9d0*/  IMAD.MOV.U32 R4, RZ, RZ, R9 ;  /* 0x000000ffff047224 */ /* 0x002fe200078e0009 */
[----:B------:R-:W-:-:S05]  /*3e9e0*/  IADD3.X R13, PT, PT, R13, UR7, RZ, P0, !PT ;  /* 0x000000070d0d7c10 */ /* 0x000fca00087fe4ff */
[----:B------:R1:W-:Y:S01]  /*3e9f0*/  STL [R1+0x1a18], R13 ;  /* 0x001a180d01007387 */ /* 0x0003e20000100800 */
[----:B------:R-:W-:-:S03]  /*3ea00*/  IADD3.X R12, PT, PT, R12, UR7, RZ, P2, !PT ;  /* 0x000000070c0c7c10 */ /* 0x000fc600097fe4ff */
[----:B------:R1:W-:Y:S01]  /*3ea10*/  STL [R1+0x1a24], R6 ;  /* 0x001a240601007387 */ /* 0x0003e20000100800 */
[----:B------:R-:W-:-:S03]  /*3ea20*/  IMAD.MOV.U32 R5, RZ, RZ, R13 ;  /* 0x000000ffff057224 */ /* 0x000fc600078e000d */
[----:B------:R-:W4:Y:S04]  /*3ea30*/  LDL.LU R9, [R1+0x1a4c] ;  /* 0x001a4c0001097983 */ /* 0x000f280000300800 */
[----:B------:R2:W-:Y:S04]  /*3ea40*/  STL [R1+0x1a20], R12 ;  /* 0x001a200c01007387 */ /* 0x0005e80000100800 */
[----:B-1----:R-:W4:Y:S01]  /*3ea50*/  LDL.LU R13, [R1+0x1a48] ;  /* 0x001a4800010d7983 */ /* 0x002f220000300800 */
[----:B---3--:R-:W-:Y:S02]  /*3ea60*/  IADD3 R11, P0, PT, R11, UR13, RZ ;  /* 0x0000000d0b0b7c10 */ /* 0x008fe4000ff1e0ff */
[----:B------:R-:W-:Y:S01]  /*3ea70*/  IADD3 R7, P2, PT, R7, UR13, RZ ;  /* 0x0000000d07077c10 */ /* 0x000fe2000ff5e0ff */
[----:B------:R1:W-:Y:S02]  /*3ea80*/  LDGSTS.E [R2+0x4100], desc[UR14][R4.64], P1 ;  /* 0x0410000004027fae */ /* 0x0003e400089a100e */
[----:B-1----:R-:W-:Y:S01]  /*3ea90*/  MOV R4, R6 ;  /* 0x0000000600047202 */ /* 0x002fe20000000f00 */
[----:B------:R-:W-:Y:S01]  /*3eaa0*/  IMAD.MOV.U32 R5, RZ, RZ, R12 ;  /* 0x000000ffff057224 */ /* 0x000fe200078e000c */
[----:B------:R-:W3:Y:S04]  /*3eab0*/  LDL.LU R6, [R1+0x18c8] ;  /* 0x0018c80001067983 */ /* 0x000ee80000300800 */
[----:B--2---:R-:W2:Y:S04]  /*3eac0*/  LDL.LU R12, [R1+0x18d0] ;  /* 0x0018d000010c7983 */ /* 0x004ea80000300800 */
[----:B------:R-:W-:Y:S01]  /*3ead0*/  STL [R1+0x1a2c], R11 ;  /* 0x001a2c0b01007387 */ /* 0x000fe20000100800 */
[----:B------:R-:W-:-:S03]  /*3eae0*/  IADD3.X R14, PT, PT, R14, UR7, RZ, P0, !PT ;  /* 0x000000070e0e7c10 */ /* 0x000fc600087fe4ff */
[----:B------:R1:W-:Y:S04]  /*3eaf0*/  LDGSTS.E [R2+0x4200], desc[UR14][R4.64], P1 ;  /* 0x0420000004027fae */ /* 0x0003e800089a100e */
[----:B------:R1:W-:Y:S01]  /*3eb00*/  STL [R1+0x1a28], R14 ;  /* 0x001a280e01007387 */ /* 0x0003e20000100800 */
[----:B------:R-:W-:-:S03]  /*3eb10*/  IADD3.X R8, PT, PT, R8, UR7, RZ, P2, !PT ;  /* 0x0000000708087c10 */ /* 0x000fc600097fe4ff */
[----:B------:R-:W-:Y:S04]  /*3eb20*/  STL [R1+0x1a34], R7 ;  /* 0x001a340701007387 */ /* 0x000fe80000100800 */
[----:B------:R-:W2:Y:S04]  /*3eb30*/  LDL.LU R16, [R1+0x18c4] ;  /* 0x0018c40001107983 */ /* 0x000ea80000300800 */
[----:B------:R1:W-:Y:S04]  /*3eb40*/  STL [R1+0x1a30], R8 ;  /* 0x001a300801007387 */ /* 0x0003e80000100800 */
[----:B------:R-:W2:Y:S01]  /*3eb50*/  LDL.LU R15, [R1+0x18cc] ;  /* 0x0018cc00010f7983 */ /* 0x000ea20000300800 */
[----:B-1----:R-:W-:Y:S01]  /*3eb60*/  IMAD.MOV.U32 R4, RZ, RZ, R11 ;  /* 0x000000ffff047224 */ /* 0x002fe200078e000b */
[----:B------:R-:W-:-:S02]  /*3eb70*/  MOV R5, R14 ;  /* 0x0000000e00057202 */ /* 0x000fc40000000f00 */
[----:B------:R-:W2:Y:S04]  /*3eb80*/  LDL.LU R14, [R1+0x18d4] ;  /* 0x0018d400010e7983 */ /* 0x000ea80000300800 */
[----:B------:R1:W-:Y:S02]  /*3eb90*/  LDGSTS.E [R2+0x4300], desc[UR14][R4.64], P1 ;  /* 0x0430000004027fae */ /* 0x0003e400089a100e */
[----:B-1----:R-:W-:Y:S02]  /*3eba0*/  IMAD.MOV.U32 R5, RZ, RZ, R8 ;  /* 0x000000ffff057224 */ /* 0x002fe400078e0008 */
[----:B------:R-:W2:Y:S01]  /*3ebb0*/  LDL.LU R8, [R1+0x18d8] ;  /* 0x0018d80001087983 */ /* 0x000ea20000300800 */
[----:B------:R-:W-:-:S03]  /*3ebc0*/  IMAD.MOV.U32 R4, RZ, RZ, R7 ;  /* 0x000000ffff047224 */ /* 0x000fc600078e0007 */
[----:B------:R-:W2:Y:S04]  /*3ebd0*/  LDL.LU R11, [R1+0x18dc] ;  /* 0x0018dc00010b7983 */ /* 0x000ea80000300800 */
[----:B------:R-:W2:Y:S04]  /*3ebe0*/  LDL.LU R7, [R1+0x18e0] ;  /* 0x0018e00001077983 */ /* 0x000ea80000300800 */
[----:B------:R1:W-:Y:S01]  /*3ebf0*/  LDGSTS.E [R2+0x4400], desc[UR14][R4.64], P1 ;  /* 0x0440000004027fae */ /* 0x0003e200089a100e */
[----:B------:R-:W-:-:S04]  /*3ec00*/  IADD3 R17, P0, PT, R17, UR13, RZ ;  /* 0x0000000d11117c10 */ /* 0x000fc8000ff1e0ff */
[----:B-1----:R-:W-:Y:S02]  /*3ec10*/  MOV R4, R17 ;  /* 0x0000001100047202 */ /* 0x002fe40000000f00 */
[----:B------:R-:W-:Y:S02]  /*3ec20*/  IADD3 R3, P2, PT, R3, UR13, RZ ;  /* 0x0000000d03037c10 */ /* 0x000fe4000ff5e0ff */
[----:B------:R-:W-:-:S05]  /*3ec30*/  IADD3.X R18, PT, PT, R18, UR7, RZ, P0, !PT ;  /* 0x0000000712127c10 */ /* 0x000fca00087fe4ff */
[----:B------:R-:W-:Y:S01]  /*3ec40*/  IMAD.MOV.U32 R5, RZ, RZ, R18 ;  /* 0x000000ffff057224 */ /* 0x000fe200078e0012 */
[----:B----4-:R-:W-:Y:S01]  /*3ec50*/  IADD3.X R10, PT, PT, R10, UR7, RZ, P2, !PT ;  /* 0x000000070a0a7c10 */ /* 0x010fe200097fe4ff */
[----:B------:R-:W-:Y:S04]  /*3ec60*/  STL [R1+0x1a3c], R17 ;  /* 0x001a3c1101007387 */ /* 0x000fe80000100800 */
[----:B------:R1:W-:Y:S04]  /*3ec70*/  LDGSTS.E [R2+0x4500], desc[UR14][R4.64], P1 ;  /* 0x0450000004027fae */ /* 0x0003e800089a100e */
[----:B------:R-:W-:Y:S04]  /*3ec80*/  STL [R1+0x1a38], R18 ;  /* 0x001a381201007387 */ /* 0x000fe80000100800 */
[----:B------:R-:W-:Y:S01]  /*3ec90*/  STL [R1+0x1a44], R3 ;  /* 0x001a440301007387 */ /* 0x000fe20000100800 */
[----:B-1----:R-:W-:Y:S01]  /*3eca0*/  IMAD.MOV.U32 R4, RZ, RZ, R3 ;  /* 0x000000ffff047224 */ /* 0x002fe200078e0003 */
[----:B------:R-:W-:-:S02]  /*3ecb0*/  MOV R5, R10 ;  /* 0x0000000a00057202 */ /* 0x000fc40000000f00 */
[----:B------:R1:W-:Y:S04]  /*3ecc0*/  STL [R1+0x1a40], R10 ;  /* 0x001a400a01007387 */ /* 0x0003e80000100800 */
[----:B------:R4:W-:Y:S04]  /*3ecd0*/  LDGSTS.E [R2+0x4600], desc[UR14][R4.64], P1 ;  /* 0x0460000004027fae */ /* 0x0009e800089a100e */
[----:B-1----:R-:W2:Y:S04]  /*3ece0*/  LDL.LU R10, [R1+0x18e8] ;  /* 0x0018e800010a7983 */ /* 0x002ea80000300800 */
[----:B------:R-:W2:Y:S01]  /*3ecf0*/  LDL.LU R3, [R1+0x18f8] ;  /* 0x0018f80001037983 */ /* 0x000ea20000300800 */
[----:B------:R-:W-:-:S04]  /*3ed00*/  IADD3 R9, P0, PT, R9, UR13, RZ ;  /* 0x0000000d09097c10 */ /* 0x000fc8000ff1e0ff */
[----:B------:R-:W-:Y:S01]  /*3ed10*/  IADD3.X R13, PT, PT, R13, UR7, RZ, P0, !PT ;  /* 0x000000070d0d7c10 */ /* 0x000fe200087fe4ff */
[----:B------:R-:W-:Y:S04]  /*3ed20*/  STL [R1+0x1a4c], R9 ;  /* 0x001a4c0901007387 */ /* 0x000fe80000100800 */
[----:B------:R1:W-:Y:S01]  /*3ed30*/  STL [R1+0x1a48], R13 ;  /* 0x001a480d01007387 */ /* 0x0003e20000100800 */
[----:B----4-:R-:W-:Y:S02]  /*3ed40*/  IMAD.MOV.U32 R5, RZ, RZ, R13 ;  /* 0x000000ffff057224 */ /* 0x010fe400078e000d */
[----:B------:R-:W-:Y:S01]  /*3ed50*/  IMAD.MOV.U32 R4, RZ, RZ, R9 ;  /* 0x000000ffff047224 */ /* 0x000fe200078e0009 */
[----:B------:R-:W-:Y:S01]  /*3ed60*/  UISETP.GT.AND UP1, UPT, UR17, 0xc, UPT ;  /* 0x0000000c1100788c */ /* 0x000fe2000bf24270 */
[----:B-1----:R-:W4:Y:S04]  /*3ed70*/  LDL.LU R13, [R1+0x18e4] ;  /* 0x0018e400010d7983 */ /* 0x002f280000300800 */
[----:B------:R-:W4:Y:S01]  /*3ed80*/  LDL.LU R9, [R1+0x18f0] ;  /* 0x0018f00001097983 */ /* 0x000f220000300800 */
[----:B------:R-:W-:-:S03]  /*3ed90*/  USEL UR12, URZ, 0x4, !UP1 ;  /* 0x00000004ff0c7887 */ /* 0x000fc6000c800000 */
[----:B------:R1:W-:Y:S01]  /*3eda0*/  LDGSTS.E [R2+0x4700], desc[UR14][R4.64], P1 ;  /* 0x0470000004027fae */ /* 0x0003e200089a100e */
[----:B------:R-:W-:Y:S01]  /*3edb0*/  USEL UR12, UR12, URZ, !UP0 ;  /* 0x000000ff0c0c7287 */ /* 0x000fe2000c000000 */
[----:B---3--:R-:W-:-:S05]  /*3edc0*/  IADD3 R6, P1, PT, R6, UR13, RZ ;  /* 0x0000000d06067c10 */ /* 0x008fca000ff3e0ff */
[----:B------:R-:W-:Y:S02]  /*3edd0*/  ISETP.NE.U32.AND P0, PT, RZ, UR12, PT ;  /* 0x0000000cff007c0c */ /* 0x000fe4000bf05070 */
[----:B--2---:R-:W-:Y:S01]  /*3ede0*/  IADD3 R12, P2, PT, R12, UR13, RZ ;  /* 0x0000000d0c0c7c10 */ /* 0x004fe2000ff5e0ff */
[----:B------:R2:W-:Y:S01]  /*3edf0*/  STL [R1+0x18c8], R6 ;  /* 0x0018c80601007387 */ /* 0x0005e20000100800 */
[----:B-1----:R-:W-:Y:S02]  /*3ee00*/  MOV R4, R6 ;  /* 0x0000000600047202 */ /* 0x002fe40000000f00 */
[----:B------:R-:W-:-:S05]  /*3ee10*/  IADD3.X R16, PT, PT, R16, UR7, RZ, P1, !PT ;  /* 0x0000000710107c10 */ /* 0x000fca0008ffe4ff */
[----:B------:R-:W-:Y:S01]  /*3ee20*/  IMAD.MOV.U32 R5, RZ, RZ, R16 ;  /* 0x000000ffff057224 */ /* 0x000fe200078e0010 */
[----:B------:R-:W-:Y:S01]  /*3ee30*/  STL [R1+0x18c4], R16 ;  /* 0x0018c41001007387 */ /* 0x000fe20000100800 */
[----:B------:R-:W-:-:S03]  /*3ee40*/  IADD3.X R15, PT, PT, R15, UR7, RZ, P2, !PT ;  /* 0x000000070f0f7c10 */ /* 0x000fc600097fe4ff */
[----:B------:R1:W-:Y:S04]  /*3ee50*/  STL [R1+0x18d0], R12 ;  /* 0x0018d00c01007387 */ /* 0x0003e80000100800 */
[----:B--2---:R-:W2:Y:S04]  /*3ee60*/  LDL.LU R6, [R1+0x1900] ;  /* 0x0019000001067983 */ /* 0x004ea80000300800 */
[----:B------:R3:W-:Y:S04]  /*3ee70*/  LDGSTS.E [R2+0x6000], desc[UR14][R4.64], P0 ;  /* 0x0600000004027fae */ /* 0x0007e800081a100e */
[----:B------:R-:W-:Y:S01]  /*3ee80*/  STL [R1+0x18cc], R15 ;  /* 0x0018cc0f01007387 */ /* 0x000fe20000100800 */
[----:B---3--:R-:W-:-:S03]  /*3ee90*/  IMAD.MOV.U32 R4, RZ, RZ, R12 ;  /* 0x000000ffff047224 */ /* 0x008fc600078e000c */
[----:B-1----:R-:W3:Y:S01]  /*3eea0*/  LDL.LU R12, [R1+0x18fc] ;  /* 0x0018fc00010c7983 */ /* 0x002ee20000300800 */
[----:B------:R-:W-:Y:S02]  /*3eeb0*/  IADD3 R8, P1, PT, R8, UR13, RZ ;  /* 0x0000000d08087c10 */ /* 0x000fe4000ff3e0ff */
[----:B------:R-:W-:Y:S02]  /*3eec0*/  MOV R5, R15 ;  /* 0x0000000f00057202 */ /* 0x000fe40000000f00 */
[----:B------:R-:W-:Y:S02]  /*3eed0*/  IADD3.X R14, PT, PT, R14, UR7, RZ, P1, !PT ;  /* 0x000000070e0e7c10 */ /* 0x000fe40008ffe4ff */
[----:B------:R-:W-:Y:S01]  /*3eee0*/  IADD3 R7, P2, PT, R7, UR13, RZ ;  /* 0x0000000d07077c10 */ /* 0x000fe2000ff5e0ff */
[----:B------:R1:W-:Y:S03]  /*3eef0*/  STL [R1+0x18d8], R8 ;  /* 0x0018d80801007387 */ /* 0x0003e60000100800 */
[----:B------:R-:W-:Y:S01]  /*3ef00*/  IADD3.X R11, PT, PT, R11, UR7, RZ, P2, !PT ;  /* 0x000000070b0b7c10 */ /* 0x000fe200097fe4ff */
[----:B------:R1:W-:Y:S04]  /*3ef10*/  LDGSTS.E [R2+0x6100], desc[UR14][R4.64], P0 ;  /* 0x0610000004027fae */ /* 0x0003e800081a100e */
[----:B------:R-:W-:Y:S04]  /*3ef20*/  STL [R1+0x18d4], R14 ;  /* 0x0018d40e01007387 */ /* 0x000fe80000100800 */
[----:B------:R-:W-:Y:S01]  /*3ef30*/  STL [R1+0x18e0], R7 ;  /* 0x0018e00701007387 */ /* 0x000fe20000100800 */
[----:B-1----:R-:W-:-:S03]  /*3ef40*/  IMAD.MOV.U32 R4, RZ, RZ, R8 ;  /* 0x000000ffff047224 */ /* 0x002fc600078e0008 */
[----:B------:R-:W3:Y:S01]  /*3ef50*/  LDL.LU R8, [R1+0x1908] ;  /* 0x0019080001087983 */ /* 0x000ee20000300800 */
[----:B------:R-:W-:-:S03]  /*3ef60*/  IMAD.MOV.U32 R5, RZ, RZ, R14 ;  /* 0x000000ffff057224 */ /* 0x000fc600078e000e */
[----:B------:R1:W-:Y:S04]  /*3ef70*/  STL [R1+0x18dc], R11 ;  /* 0x0018dc0b01007387 */ /* 0x0003e80000100800 */
[----:B------:R-:W3:Y:S04]  /*3ef80*/  LDL.LU R17, [R1+0xd88] ;  /* 0x000d880001117983 */ /* 0x000ee80000300800 */
[----:B------:R-:W3:Y:S04]  /*3ef90*/  LDL.LU R16, [R1+0x1904] ;  /* 0x0019040001107983 */ /* 0x000ee80000300800 */
[----:B------:R1:W-:Y:S04]  /*3efa0*/  LDGSTS.E [R2+0x6200], desc[UR14][R4.64], P0 ;  /* 0x0620000004027fae */ /* 0x0003e800081a100e */
[----:B------:R-:W3:Y:S01]  /*3efb0*/  LDL.LU R18, [R1+0xd84] ;  /* 0x000d840001127983 */ /* 0x000ee20000300800 */
[----:B-1----:R-:W-:Y:S01]  /*3efc0*/  MOV R4, R7 ;  /* 0x0000000700047202 */ /* 0x002fe20000000f00 */
[----:B------:R-:W-:-:S02]  /*3efd0*/  IMAD.MOV.U32 R5, RZ, RZ, R11 ;  /* 0x000000ffff057224 */ /* 0x000fc400078e000b */
[----:B------:R-:W3:Y:S04]  /*3efe0*/  LDL.LU R11, [R1+0xd90] ;  /* 0x000d9000010b7983 */ /* 0x000ee80000300800 */
[----:B------:R-:W3:Y:S04]  /*3eff0*/  LDL.LU R7, [R1+0xd98] ;  /* 0x000d980001077983 */ /* 0x000ee80000300800 */
[----:B------:R1:W-:Y:S01]  /*3f000*/  LDGSTS.E [R2+0x6300], desc[UR14][R4.64], P0 ;  /* 0x0630000004027fae */ /* 0x0003e200081a100e */
[----:B------:R-:W-:Y:S02]  /*3f010*/  IADD3 R10, P1, PT, R10, UR13, RZ ;  /* 0x0000000d0a0a7c10 */ /* 0x000fe4000ff3e0ff */
[----:B------:R-:W-:-:S03]  /*3f020*/  IADD3 R3, P2, PT, R3, UR13, RZ ;  /* 0x0000000d03037c10 */ /* 0x000fc6000ff5e0ff */
[----:B------:R-:W-:Y:S01]  /*3f030*/  STL [R1+0x18e8], R10 ;  /* 0x0018e80a01007387 */ /* 0x000fe20000100800 */
[----:B-1----:R-:W-:Y:S01]  /*3f040*/  IMAD.MOV.U32 R4, RZ, RZ, R10 ;  /* 0x000000ffff047224 */ /* 0x002fe200078e000a */
[----:B----4-:R-:W-:Y:S02]  /*3f050*/  IADD3.X R13, PT, PT, R13, UR7, RZ, P1, !PT ;  /* 0x000000070d0d7c10 */ /* 0x010fe40008ffe4ff */
[----:B------:R-:W-:-:S03]  /*3f060*/  IADD3.X R9, PT, PT, R9, UR7, RZ, P2, !PT ;  /* 0x0000000709097c10 */ /* 0x000fc600097fe4ff */
[----:B------:R1:W-:Y:S01]  /*3f070*/  STL [R1+0x18e4], R13 ;  /* 0x0018e40d01007387 */ /* 0x0003e20000100800 */
[----:B------:R-:W-:-:S03]  /*3f080*/  MOV R5, R13 ;  /* 0x0000000d00057202 */ /* 0x000fc60000000f00 */
[----:B------:R-:W-:Y:S04]  /*3f090*/  STL [R1+0x18f8], R3 ;  /* 0x0018f80301007387 */ /* 0x000fe80000100800 */
[----:B------:R4:W-:Y:S04]  /*3f0a0*/  LDGSTS.E [R2+0x6400], desc[UR14][R4.64], P0 ;  /* 0x0640000004027fae */ /* 0x0009e800081a100e */
[----:B-1----:R-:W3:Y:S04]  /*3f0b0*/  LDL.LU R13, [R1+0xd8c] ;  /* 0x000d8c00010d7983 */ /* 0x002ee80000300800 */
[----:B------:R1:W-:Y:S04]  /*3f0c0*/  STL [R1+0x18f0], R9 ;  /* 0x0018f00901007387 */ /* 0x0003e80000100800 */
[----:B------:R-:W3:Y:S01]  /*3f0d0*/  LDL.LU R10, [R1+0xd94] ;  /* 0x000d9400010a7983 */ /* 0x000ee20000300800 */
[----:B----4-:R-:W-:-:S02]  /*3f0e0*/  IMAD.MOV.U32 R5, RZ, RZ, R9 ;  /* 0x000000ffff057224 */ /* 0x010fc400078e0009 */
[----:B------:R-:W-:Y:S01]  /*3f0f0*/  IMAD.MOV.U32 R4, RZ, RZ, R3 ;  /* 0x000000ffff047224 */ /* 0x000fe200078e0003 */
[----:B-1----:R-:W4:Y:S04]  /*3f100*/  LDL.LU R9, [R1+0xda0] ;  /* 0x000da00001097983 */ /* 0x002f280000300800 */
[----:B------:R-:W4:Y:S01]  /*3f110*/  LDL.LU R3, [R1+0xda8] ;  /* 0x000da80001037983 */ /* 0x000f220000300800 */
[----:B------:R-:W-:-:S03]  /*3f120*/  UISETP.GT.AND UP1, UPT, UR17, 0x10, UPT ;  /* 0x000000101100788c */ /* 0x000fc6000bf24270 */
[----:B------:R1:W-:Y:S01]  /*3f130*/  LDGSTS.E [R2+0x6500], desc[UR14][R4.64], P0 ;  /* 0x0650000004027fae */ /* 0x0003e200081a100e */
[----:B--2---:R-:W-:-:S05]  /*3f140*/  IADD3 R6, P1, PT, R6, UR13, RZ ;  /* 0x0000000d06067c10 */ /* 0x004fca000ff3e0ff */
[----:B------:R-:W-:Y:S01]  /*3f150*/  STL [R1+0x1900], R6 ;  /* 0x0019000601007387 */ /* 0x000fe20000100800 */
[----:B---3--:R-:W-:-:S05]  /*3f160*/  IADD3.X R12, PT, PT, R12, UR7, RZ, P1, !PT ;  /* 0x000000070c0c7c10 */ /* 0x008fca0008ffe4ff */
[----:B------:R2:W-:Y:S04]  /*3f170*/  STL [R1+0x18fc], R12 ;  /* 0x0018fc0c01007387 */ /* 0x0005e80000100800 */
[----:B------:R-:W3:Y:S04]  /*3f180*/  LDL.LU R14, [R1+0xd9c] ;  /* 0x000d9c00010e7983 */ /* 0x000ee80000300800 */
[----:B------:R-:W3:Y:S01]  /*3f190*/  LDL.LU R15, [R1+0xda4] ;  /* 0x000da400010f7983 */ /* 0x000ee20000300800 */
[----:B------:R-:W-:Y:S01]  /*3f1a0*/  USEL UR12, URZ, 0x4, !UP1 ;  /* 0x00000004ff0c7887 */ /* 0x000fe2000c800000 */
[----:B-1----:R-:W-:Y:S01]  /*3f1b0*/  MOV R4, R6 ;  /* 0x0000000600047202 */ /* 0x002fe20000000f00 */
[----:B------:R-:W-:-:S02]  /*3f1c0*/  IMAD.MOV.U32 R5, RZ, RZ, R12 ;  /* 0x000000ffff057224 */ /* 0x000fc400078e000c */
[----:B------:R-:W-:Y:S01]  /*3f1d0*/  USEL UR12, UR12, URZ, !UP0 ;  /* 0x000000ff0c0c7287 */ /* 0x000fe2000c000000 */
[----:B--2---:R-:W2:Y:S04]  /*3f1e0*/  LDL.LU R12, [R1+0xdb0] ;  /* 0x000db000010c7983 */ /* 0x004ea80000300800 */
[----:B------:R1:W-:Y:S01]  /*3f1f0*/  LDGSTS.E [R2+0x6600], desc[UR14][R4.64], P0 ;  /* 0x0660000004027fae */ /* 0x0003e200081a100e */
[----:B------:R-:W-:-:S03]  /*3f200*/  IADD3 R8, P2, PT, R8, UR13, RZ ;  /* 0x0000000d08087c10 */ /* 0x000fc6000ff5e0ff */
[----:B------:R-:W2:Y:S01]  /*3f210*/  LDL.LU R6, [R1+0xdb8] ;  /* 0x000db80001067983 */ /* 0x000ea20000300800 */
[----:B------:R-:W-:-:S03]  /*3f220*/  ISETP.NE.U32.AND P1, PT, RZ, UR12, PT ;  /* 0x0000000cff007c0c */ /* 0x000fc6000bf25070 */
[----:B------:R-:W-:Y:S01]  /*3f230*/  STL [R1+0x1908], R8 ;  /* 0x0019080801007387 */ /* 0x000fe20000100800 */
[----:B------:R-:W-:Y:S02]  /*3f240*/  IADD3 R17, P3, PT, R17, UR13, RZ ;  /* 0x0000000d11117c10 */ /* 0x000fe4000ff7e0ff */
[----:B------:R-:W-:Y:S01]  /*3f250*/  IADD3.X R16, PT, PT, R16, UR7, RZ, P2, !PT ;  /* 0x0000000710107c10 */ /* 0x000fe200097fe4ff */
[----:B-1----:R-:W-:-:S03]  /*3f260*/  IMAD.MOV.U32 R4, RZ, RZ, R8 ;  /* 0x000000ffff047224 */ /* 0x002fc600078e0008 */
[----:B------:R-:W-:Y:S01]  /*3f270*/  MOV R5, R16 ;  /* 0x0000001000057202 */ /* 0x000fe20000000f00 */
[----:B------:R1:W-:Y:S01]  /*3f280*/  STL [R1+0x1904], R16 ;  /* 0x0019041001007387 */ /* 0x0003e20000100800 */
[----:B------:R-:W-:-:S03]  /*3f290*/  IADD3.X R18, PT, PT, R18, UR7, RZ, P3, !PT ;  /* 0x0000000712127c10 */ /* 0x000fc60009ffe4ff */
[----:B------:R-:W-:Y:S04]  /*3f2a0*/  STL [R1+0xd88], R17 ;  /* 0x000d881101007387 */ /* 0x000fe80000100800 */
[----:B------:R1:W-:Y:S04]  /*3f2b0*/  LDGSTS.E [R2+0x6700], desc[UR14][R4.64], P0 ;  /* 0x0670000004027fae */ /* 0x0003e800081a100e */
[----:B-1----:R-:W2:Y:S01]  /*3f2c0*/  LDL.LU R16, [R1+0xdac] ;  /* 0x000dac0001107983 */ /* 0x002ea20000300800 */
[----:B------:R-:W-:-:S03]  /*3f2d0*/  IADD3 R11, P0, PT, R11, UR13, RZ ;  /* 0x0000000d0b0b7c10 */ /* 0x000fc6000ff1e0ff */
[----:B------:R-:W-:Y:S01]  /*3f2e0*/  STL [R1+0xd84], R18 ;  /* 0x000d841201007387 */ /* 0x000fe20000100800 */
[----:B------:R-:W-:Y:S01]  /*3f2f0*/  IADD3 R7, P2, PT, R7, UR13, RZ ;  /* 0x0000000d07077c10 */ /* 0x000fe2000ff5e0ff */
[----:B------:R-:W-:Y:S02]  /*3f300*/  IMAD.MOV.U32 R4, RZ, RZ, R17 ;  /* 0x000000ffff047224 */ /* 0x000fe400078e0011 */
[----:B------:R-:W2:Y:S01]  /*3f310*/  LDL.LU R8, [R1+0xdb4] ;  /* 0x000db40001087983 */ /* 0x000ea20000300800 */
[----:B------:R-:W-:-:S03]  /*3f320*/  IMAD.MOV.U32 R5, RZ, RZ, R18 ;  /* 0x000000ffff057224 */ /* 0x000fc600078e0012 */
[----:B------:R1:W-:Y:S04]  /*3f330*/  STL [R1+0xd90], R11 ;  /* 0x000d900b01007387 */ /* 0x0003e80000100800 */
[----:B------:R1:W-:Y:S02]  /*3f340*/  LDGSTS.E [R2+0x8000], desc[UR14][R4.64], P1 ;  /* 0x0800000004027fae */ /* 0x0003e400089a100e */
[----:B-1----:R-:W-:Y:S02]  /*3f350*/  MOV R4, R11 ;  /* 0x0000000b00047202 */ /* 0x002fe40000000f00 */
[----:B------:R-:W-:-:S05]  /*3f360*/  IADD3.X R13, PT, PT, R13, UR7, RZ, P0, !PT ;  /* 0x000000070d0d7c10 */ /* 0x000fca00087fe4ff */
[----:B------:R1:W-:Y:S01]  /*3f370*/  STL [R1+0xd8c], R13 ;  /* 0x000d8c0d01007387 */ /* 0x0003e20000100800 */
[----:B------:R-:W-:-:S03]  /*3f380*/  IADD3.X R10, PT, PT, R10, UR7, RZ, P2, !PT ;  /* 0x000000070a0a7c10 */ /* 0x000fc600097fe4ff */
[----:B------:R-:W-:Y:S01]  /*3f390*/  STL [R1+0xd98], R7 ;  /* 0x000d980701007387 */ /* 0x000fe20000100800 */
[----:B------:R-:W-:-:S03]  /*3f3a0*/  IMAD.MOV.U32 R5, RZ, RZ, R13 ;  /* 0x000000ffff057224 */ /* 0x000fc600078e000d */
[----:B------:R-:W2:Y:S04]  /*3f3b0*/  LDL.LU R11, [R1+0xdc0] ;  /* 0x000dc000010b7983 */ /* 0x000ea80000300800 */
[----:B------:R4:W-:Y:S04]  /*3f3c0*/  STL [R1+0xd94], R10 ;  /* 0x000d940a01007387 */ /* 0x0009e80000100800 */
[----:B-1----:R-:W2:Y:S01]  /*3f3d0*/  LDL.LU R13, [R1+0xdbc] ;  /* 0x000dbc00010d7983 */ /* 0x002ea20000300800 */
[----:B----4-:R-:W-:-:S03]  /*3f3e0*/  IADD3 R9, P0, PT, R9, UR13, RZ ;  /* 0x0000000d09097c10 */ /* 0x010fc6000ff1e0ff */
[----:B------:R1:W-:Y:S01]  /*3f3f0*/  LDGSTS.E [R2+0x8100], desc[UR14][R4.64], P1 ;  /* 0x0810000004027fae */ /* 0x0003e200089a100e */
[----:B------:R-:W-:Y:S01]  /*3f400*/  IADD3 R3, P2, PT, R3, UR13, RZ ;  /* 0x0000000d03037c10 */ /* 0x000fe2000ff5e0ff */
[----:B-1----:R-:W-:Y:S01]  /*3f410*/  IMAD.MOV.U32 R4, RZ, RZ, R7 ;  /* 0x000000ffff047224 */ /* 0x002fe200078e0007 */
[----:B------:R-:W-:Y:S02]  /*3f420*/  MOV R5, R10 ;  /* 0x0000000a00057202 */ /* 0x000fe40000000f00 */
[----:B------:R-:W4:Y:S04]  /*3f430*/  LDL.LU R10, [R1+0xe88] ;  /* 0x000e8800010a7983 */ /* 0x000f280000300800 */
[----:B------:R-:W4:Y:S04]  /*3f440*/  LDL.LU R7, [R1+0xe90] ;  /* 0x000e900001077983 */ /* 0x000f280000300800 */
[----:B------:R-:W-:Y:S01]  /*3f450*/  STL [R1+0xda0], R9 ;  /* 0x000da00901007387 */ /* 0x000fe20000100800 */
[----:B---3--:R-:W-:-:S03]  /*3f460*/  IADD3.X R14, PT, PT, R14, UR7, RZ, P0, !PT ;  /* 0x000000070e0e7c10 */ /* 0x008fc600087fe4ff */
[----:B------:R1:W-:Y:S01]  /*3f470*/  LDGSTS.E [R2+0x8200], desc[UR14][R4.64], P1 ;  /* 0x0820000004027fae */ /* 0x0003e200089a100e */
[----:B------:R-:W-:-:S03]  /*3f480*/  IADD3.X R15, PT, PT, R15, UR7, RZ, P2, !PT ;  /* 0x000000070f0f7c10 */ /* 0x000fc600097fe4ff */
[----:B------:R3:W-:Y:S04]  /*3f490*/  STL [R1+0xd9c], R14 ;  /* 0x000d9c0e01007387 */ /* 0x0007e80000100800 */
[----:B------:R-:W-:Y:S01]  /*3f4a0*/  STL [R1+0xda8], R3 ;  /* 0x000da80301007387 */ /* 0x000fe20000100800 */
[----:B-1----:R-:W-:-:S03]  /*3f4b0*/  IMAD.MOV.U32 R5, RZ, RZ, R14 ;  /* 0x000000ffff057224 */ /* 0x002fc600078e000e */
[----:B---3--:R-:W3:Y:S01]  /*3f4c0*/  LDL.LU R14, [R1+0xe84] ;  /* 0x000e8400010e7983 */ /* 0x008ee20000300800 */
[----:B------:R-:W-:-:S03]  /*3f4d0*/  IMAD.MOV.U32 R4, RZ, RZ, R9 ;  /* 0x000000ffff047224 */ /* 0x000fc600078e0009 */
[----:B------:R1:W-:Y:S04]  /*3f4e0*/  STL [R1+0xda4], R15 ;  /* 0x000da40f01007387 */ /* 0x0003e80000100800 */
[----:B------:R-:W3:Y:S01]  /*3f4f0*/  LDL.LU R9, [R1+0xe8c] ;  /* 0x000e8c0001097983 */ /* 0x000ee20000300800 */
[----:B--2---:R-:W-:-:S03]  /*3f500*/  IADD3 R12, P0, PT, R12, UR13, RZ ;  /* 0x0000000d0c0c7c10 */ /* 0x004fc6000ff1e0ff */
[----:B------:R2:W-:Y:S01]  /*3f510*/  LDGSTS.E [R2+0x8300], desc[UR14][R4.64], P1 ;  /* 0x0830000004027fae */ /* 0x0005e200089a100e */
[----:B------:R-:W-:Y:S02]  /*3f520*/  IADD3 R6, P2, PT, R6, UR13, RZ ;  /* 0x0000000d06067c10 */ /* 0x000fe4000ff5e0ff */
[----:B--2---:R-:W-:Y:S01]  /*3f530*/  MOV R4, R3 ;  /* 0x0000000300047202 */ /* 0x004fe20000000f00 */
[----:B------:R-:W-:Y:S02]  /*3f540*/  IMAD.MOV.U32 R5, RZ, RZ, R15 ;  /* 0x000000ffff057224 */ /* 0x000fe400078e000f */
[----:B-1----:R-:W2:Y:S01]  /*3f550*/  LDL.LU R15, [R1+0xe98] ;  /* 0x000e9800010f7983 */ /* 0x002ea20000300800 */
[----:B------:R-:W-:-:S03]  /*3f560*/  IADD3.X R16, PT, PT, R16, UR7, RZ, P0, !PT ;  /* 0x0000000710107c10 */ /* 0x000fc600087fe4ff */
[----:B------:R-:W2:Y:S04]  /*3f570*/  LDL.LU R3, [R1+0xea0] ;  /* 0x000ea00001037983 */ /* 0x000ea80000300800 */
[----:B------:R-:W-:Y:S04]  /*3f580*/  STL [R1+0xdb0], R12 ;  /* 0x000db00c01007387 */ /* 0x000fe80000100800 */
[----:B------:R1:W-:Y:S04]  /*3f590*/  LDGSTS.E [R2+0x8400], desc[UR14][R4.64], P1 ;  /* 0x0840000004027fae */ /* 0x0003e800089a100e */
[----:B------:R1:W-:Y:S01]  /*3f5a0*/  STL [R1+0xdac], R16 ;  /* 0x000dac1001007387 */ /* 0x0003e20000100800 */
[----:B------:R-:W-:-:S03]  /*3f5b0*/  IADD3.X R8, PT, PT, R8, UR7, RZ, P2, !PT ;  /* 0x0000000708087c10 */ /* 0x000fc600097fe4ff */
[----:B------:R-:W-:Y:S01]  /*3f5c0*/  STL [R1+0xdb8], R6 ;  /* 0x000db80601007387 */ /* 0x000fe20000100800 */
[----:B-1----:R-:W-:-:S03]  /*3f5d0*/  MOV R5, R16 ;  /* 0x0000001000057202 */ /* 0x002fc60000000f00 */
[----:B------:R-:W2:Y:S01]  /*3f5e0*/  LDL.LU R16, [R1+0xe94] ;  /* 0x000e940001107983 */ /* 0x000ea20000300800 */
[----:B------:R-:W-:-:S03]  /*3f5f0*/  IMAD.MOV.U32 R4, RZ, RZ, R12 ;  /* 0x000000ffff047224 */ /* 0x000fc600078e000c */
[----:B------:R1:W-:Y:S04]  /*3f600*/  STL [R1+0xdb4], R8 ;  /* 0x000db40801007387 */ /* 0x0003e80000100800 */
[----:B------:R1:W-:Y:S04]  /*3f610*/  LDGSTS.E [R2+0x8500], desc[UR14][R4.64], P1 ;  /* 0x0850000004027fae */ /* 0x0003e800089a100e */
[----:B------:R-:W2:Y:S01]  /*3f620*/  LDL.LU R12, [R1+0xe9c] ;  /* 0x000e9c00010c7983 */ /* 0x000ea20000300800 */
[----:B-1----:R-:W-:Y:S02]  /*3f630*/  IMAD.MOV.U32 R4, RZ, RZ, R6 ;  /* 0x000000ffff047224 */ /* 0x002fe400078e0006 */
[----:B------:R-:W-:-:S02]  /*3f640*/  IMAD.MOV.U32 R5, RZ, RZ, R8 ;  /* 0x000000ffff057224 */ /* 0x000fc400078e0008 */
[----:B------:R-:W2:Y:S04]  /*3f650*/  LDL.LU R8, [R1+0xea8] ;  /* 0x000ea80001087983 */ /* 0x000ea80000300800 */
[----:B------:R-:W2:Y:S04]  /*3f660*/  LDL.LU R6, [R1+0xeb0] ;  /* 0x000eb00001067983 */ /* 0x000ea80000300800 */
[----:B------:R1:W-:Y:S01]  /*3f670*/  LDGSTS.E [R2+0x8600], desc[UR14][R4.64], P1 ;  /* 0x0860000004027fae */ /* 0x0003e200089a100e */
[----:B------:R-:W-:-:S04]  /*3f680*/  IADD3 R11, P0, PT, R11, UR13, RZ ;  /* 0x0000000d0b0b7c10 */ /* 0x000fc8000ff1e0ff */
[----:B------:R-:W-:Y:S01]  /*3f690*/  IADD3.X R13, PT, PT, R13, UR7, RZ, P0, !PT ;  /* 0x000000070d0d7c10 */ /* 0x000fe200087fe4ff */
[----:B------:R-:W-:Y:S04]  /*3f6a0*/  STL [R1+0xdc0], R11 ;  /* 0x000dc00b01007387 */ /* 0x000fe80000100800 */
[----:B------:R4:W-:Y:S01]  /*3f6b0*/  STL [R1+0xdbc], R13 ;  /* 0x000dbc0d01007387 */ /* 0x0009e20000100800 */
[----:B-1----:R-:W-:Y:S01]  /*3f6c0*/  IMAD.MOV.U32 R5, RZ, RZ, R13 ;  /* 0x000000ffff057224 */ /* 0x002fe200078e000d */
[----:B------:R-:W-:-:S05]  /*3f6d0*/  MOV R4, R11 ;  /* 0x0000000b00047202 */ /* 0x000fca0000000f00 */
[----:B------:R1:W-:Y:S04]  /*3f6e0*/  LDGSTS.E [R2+0x8700], desc[UR14][R4.64], P1 ;  /* 0x0870000004027fae */ /* 0x0003e800089a100e */
[----:B----4-:R-:W4:Y:S04]  /*3f6f0*/  LDL.LU R13, [R1+0xea4] ;  /* 0x000ea400010d7983 */ /* 0x010f280000300800 */
[----:B------:R-:W4:Y:S01]  /*3f700*/  LDL.LU R11, [R1+0xeac] ;  /* 0x000eac00010b7983 */ /* 0x000f220000300800 */
[----:B------:R-:W-:Y:S02]  /*3f710*/  IADD3 R10, P1, PT, R10, UR13, RZ ;  /* 0x0000000d0a0a7c10 */ /* 0x000fe4000ff3e0ff */
[----:B------:R-:W-:Y:S01]  /*3f720*/  IADD3 R7, P2, PT, R7, UR13, RZ ;  /* 0x0000000d07077c10 */ /* 0x000fe2000ff5e0ff */
[----:B------:R-:W-:-:S02]  /*3f730*/  UISETP.GT.AND UP1, UPT, UR17, 0x14, UPT ;  /* 0x000000141100788c */ /* 0x000fc4000bf24270 */
[----:B------:R3:W-:Y:S01]  /*3f740*/  STL [R1+0xe88], R10 ;  /* 0x000e880a01007387 */ /* 0x0007e20000100800 */
[----:B-1----:R-:W-:Y:S01]  /*3f750*/  IMAD.MOV.U32 R4, RZ, RZ, R10 ;  /* 0x000000ffff047224 */ /* 0x002fe200078e000a */
[----:B------:R-:W-:-:S04]  /*3f760*/  USEL UR12, URZ, 0x4, !UP1 ;  /* 0x00000004ff0c7887 */ /* 0x000fc8000c800000 */
[----:B------:R-:W-:Y:S01]  /*3f770*/  USEL UR12, UR12, URZ, !UP0 ;  /* 0x000000ff0c0c7287 */ /* 0x000fe2000c000000 */
[----:B---3--:R-:W-:-:S05]  /*3f780*/  IADD3.X R14, PT, PT, R14, UR7, RZ, P1, !PT ;  /* 0x000000070e0e7c10 */ /* 0x008fca0008ffe4ff */
[----:B------:R1:W-:Y:S01]  /*3f790*/  STL [R1+0xe84], R14 ;  /* 0x000e840e01007387 */ /* 0x0003e20000100800 */
[----:B------:R-:W-:-:S03]  /*3f7a0*/  IADD3.X R9, PT, PT, R9, UR7, RZ, P2, !PT ;  /* 0x0000000709097c10 */ /* 0x000fc600097fe4ff */
[----:B------:R3:W-:Y:S01]  /*3f7b0*/  STL [R1+0xe90], R7 ;  /* 0x000e900701007387 */ /* 0x0007e20000100800 */
[----:B------:R-:W-:-:S03]  /*3f7c0*/  MOV R5, R14 ;  /* 0x0000000e00057202 */ /* 0x000fc60000000f00 */
[----:B------:R-:W4:Y:S04]  /*3f7d0*/  LDL.LU R10, [R1+0xeb8] ;  /* 0x000eb800010a7983 */ /* 0x000f280000300800 */
[----:B------:R2:W-:Y:S04]  /*3f7e0*/  STL [R1+0xe8c], R9 ;  /* 0x000e8c0901007387 */ /* 0x0005e80000100800 */
[----:B-1----:R-:W4:Y:S01]  /*3f7f0*/  LDL.LU R14, [R1+0xeb4] ;  /* 0x000eb400010e7983 */ /* 0x002f220000300800 */
[----:B------:R-:W-:Y:S02]  /*3f800*/  ISETP.NE.U32.AND P0, PT, RZ, UR12, PT ;  /* 0x0000000cff007c0c */ /* 0x000fe4000bf05070 */
[----:B--2---:R-:W-:-:S02]  /*3f810*/  IADD3 R15, P1, PT, R15, UR13, RZ ;  /* 0x0000000d0f0f7c10 */ /* 0x004fc4000ff3e0ff */
[----:B------:R-:W-:-:S09]  /*3f820*/  IADD3 R3, P2, PT, R3, UR13, RZ ;  /* 0x0000000d03037c10 */ /* 0x000fd2000ff5e0ff */
[----:B------:R1:W-:Y:S02]  /*3f830*/  LDGSTS.E [R2+0xa000], desc[UR14][R4.64], P0 ;  /* 0x0a00000004027fae */ /* 0x0003e400081a100e */
[----:B-1----:R-:W-:Y:S02]  /*3f840*/  IMAD.MOV.U32 R4, RZ, RZ, R7 ;  /* 0x000000ffff047224 */ /* 0x002fe400078e0007 */
[----:B------:R-:W-:Y:S01]  /*3f850*/  IMAD.MOV.U32 R5, RZ, RZ, R9 ;  /* 0x000000ffff057224 */ /* 0x000fe200078e0009 */
[----:B---3--:R-:W2:Y:S01]  /*3f860*/  LDL.LU R7, [R1+0xec0] ;  /* 0x000ec00001077983 */ /* 0x008ea20000300800 */
[----:B------:R-:W-:-:S03]  /*3f870*/  IADD3.X R16, PT, PT, R16, UR7, RZ, P1, !PT ;  /* 0x0000000710107c10 */ /* 0x000fc60008ffe4ff */
[----:B------:R-:W3:Y:S04]  /*3f880*/  LDL.LU R9, [R1+0xf88] ;  /* 0x000f880001097983 */ /* 0x000ee80000300800 */
[----:B------:R-:W-:Y:S04]  /*3f890*/  STL [R1+0xe98], R15 ;  /* 0x000e980f01007387 */ /* 0x000fe80000100800 */
[----:B------:R1:W-:Y:S04]  /*3f8a0*/  LDGSTS.E [R2+0xa100], desc[UR14][R4.64], P0 ;  /* 0x0a10000004027fae */ /* 0x0003e800081a100e */
[----:B------:R1:W-:Y:S01]  /*3f8b0*/  STL [R1+0xe94], R16 ;  /* 0x000e941001007387 */ /* 0x0003e20000100800 */
[----:B------:R-:W-:-:S03]  /*3f8c0*/  IADD3.X R12, PT, PT, R12, UR7, RZ, P2, !PT ;  /* 0x000000070c0c7c10 */ /* 0x000fc600097fe4ff */
[----:B------:R-:W-:Y:S01]  /*3f8d0*/  STL [R1+0xea0], R3 ;  /* 0x000ea00301007387 */ /* 0x000fe20000100800 */
[----:B-1----:R-:W-:-:S03]  /*3f8e0*/  IMAD.MOV.U32 R5, RZ, RZ, R16 ;  /* 0x000000ffff057224 */ /* 0x002fc600078e0010 */
[----:B------:R-:W3:Y:S01]  /*3f8f0*/  LDL.LU R16, [R1+0xebc] ;  /* 0x000ebc0001107983 */ /* 0x000ee20000300800 */
[----:B------:R-:W-:Y:S02]  /*3f900*/  MOV R4, R15 ;  /* 0x0000000f00047202 */ /* 0x000fe40000000f00 */
[----:B------:R-:W-:Y:S01]  /*3f910*/  IADD3 R8, P1, PT, R8, UR13, RZ ;  /* 0x0000000d08087c10 */ /* 0x000fe2000ff3e0ff */
[----:B------:R1:W-:Y:S01]  /*3f920*/  STL [R1+0xe9c], R12 ;  /* 0x000e9c0c01007387 */ /* 0x0003e20000100800 */
[----:B------:R-:W-:-:S03]  /*3f930*/  IADD3 R6, P2, PT, R6, UR13, RZ ;  /* 0x0000000d06067c10 */ /* 0x000fc6000ff5e0ff */
[----:B------:R-:W3:Y:S04]  /*3f940*/  LDL.LU R15, [R1+0xf84] ;  /* 0x000f8400010f7983 */ /* 0x000ee80000300800 */
[----:B------:R1:W-:Y:S02]  /*3f950*/  LDGSTS.E [R2+0xa200], desc[UR14][R4.64], P0 ;  /* 0x0a20000004027fae */ /* 0x0003e400081a100e */
[----:B-1----:R-:W-:Y:S01]  /*3f960*/  IMAD.MOV.U32 R4, RZ, RZ, R3 ;  /* 0x000000ffff047224 */ /* 0x002fe200078e0003 */
[----:B------:R-:W-:Y:S02]  /*3f970*/  MOV R5, R12 ;  /* 0x0000000c00057202 */ /* 0x000fe40000000f00 */
[----:B------:R-:W3:Y:S04]  /*3f980*/  LDL.LU R12, [R1+0xf90] ;  /* 0x000f9000010c7983 */ /* 0x000ee80000300800 */
[----:B------:R-:W3:Y:S04]  /*3f990*/  LDL.LU R3, [R1+0xf98] ;  /* 0x000f980001037983 */ /* 0x000ee80000300800 */
[----:B------:R-:W-:Y:S04]  /*3f9a0*/  STL [R1+0xea8], R8 ;  /* 0x000ea80801007387 */ /* 0x000fe80000100800 */
[----:B------:R1:W-:Y:S02]  /*3f9b0*/  LDGSTS.E [R2+0xa300], desc[UR14][R4.64], P0 ;  /* 0x0a30000004027fae */ /* 0x0003e400081a100e */
[----:B-1----:R-:W-:Y:S01]  /*3f9c0*/  IMAD.MOV.U32 R4, RZ, RZ, R8 ;  /* 0x000000ffff047224 */ /* 0x002fe200078e0008 */
[----:B----4-:R-:W-:-:S02]  /*3f9d0*/  IADD3.X R13, PT, PT, R13, UR7, RZ, P1, !PT ;  /* 0x000000070d0d7c10 */ /* 0x010fc40008ffe4ff */
[----:B------:R-:W-:-:S03]  /*3f9e0*/  IADD3.X R11, PT, PT, R11, UR7, RZ, P2, !PT ;  /* 0x000000070b0b7c10 */ /* 0x000fc600097fe4ff */
[----:B------:R1:W-:Y:S01]  /*3f9f0*/  STL [R1+0xea4], R13 ;  /* 0x000ea40d01007387 */ /* 0x0003e20000100800 */
[----:B------:R-:W-:-:S03]  /*3fa00*/  IMAD.MOV.U32 R5, RZ, RZ, R13 ;  /* 0x000000ffff057224 */ /* 0x000fc600078e000d */
[----:B------:R-:W-:Y:S04]  /*3fa10*/  STL [R1+0xeb0], R6 ;  /* 0x000eb00601007387 */ /* 0x000fe80000100800 */
[----:B------:R4:W-:Y:S04]  /*3fa20*/  LDGSTS.E [R2+0xa400], desc[UR14][R4.64], P0 ;  /* 0x0a40000004027fae */ /* 0x0009e800081a100e */
[----:B-1----:R-:W3:Y:S04]  /*3fa30*/  LDL.LU R13, [R1+0xf8c] ;  /* 0x000f8c00010d7983 */ /* 0x002ee80000300800 */
[----:B------:R1:W-:Y:S04]  /*3fa40*/  STL [R1+0xeac], R11 ;  /* 0x000eac0b01007387 */ /* 0x0003e80000100800 */
[----:B------:R-:W3:Y:S01]  /*3fa50*/  LDL.LU R8, [R1+0xf94] ;  /* 0x000f940001087983 */ /* 0x000ee20000300800 */
[----:B----4-:R-:W-:Y:S01]  /*3fa60*/  MOV R4, R6 ;  /* 0x0000000600047202 */ /* 0x010fe20000000f00 */
[----:B------:R-:W-:-:S02]  /*3fa70*/  IMAD.MOV.U32 R5, RZ, RZ, R11 ;  /* 0x000000ffff057224 */ /* 0x000fc400078e000b */
[----:B-1----:R-:W4:Y:S04]  /*3fa80*/  LDL.LU R11, [R1+0xfa0] ;  /* 0x000fa000010b7983 */ /* 0x002f280000300800 */
[----:B------:R-:W4:Y:S04]  /*3fa90*/  LDL.LU R6, [R1+0xfa8] ;  /* 0x000fa80001067983 */ /* 0x000f280000300800 */
[----:B------:R1:W-:Y:S01]  /*3faa0*/  LDGSTS.E [R2+0xa500], desc[UR14][R4.64], P0 ;  /* 0x0a50000004027fae */ /* 0x0003e200081a100e */
[----:B------:R-:W-:-:S04]  /*3fab0*/  IADD3 R10, P1, PT, R10, UR13, RZ ;  /* 0x0000000d0a0a7c10 */ /* 0x000fc8000ff3e0ff */
[----:B------:R-:W-:Y:S01]  /*3fac0*/  IADD3.X R14, PT, PT, R14, UR7, RZ, P1, !PT ;  /* 0x000000070e0e7c10 */ /* 0x000fe20008ffe4ff */
[----:B------:R-:W-:Y:S03]  /*3fad0*/  STL [R1+0xeb8], R10 ;  /* 0x000eb80a01007387 */ /* 0x000fe60000100800 */
[----:B-1----:R-:W-:Y:S01]  /*3fae0*/  MOV R5, R14 ;  /* 0x0000000e00057202 */ /* 0x002fe20000000f00 */
[----:B------:R1:W-:Y:S01]  /*3faf0*/  STL [R1+0xeb4], R14 ;  /* 0x000eb40e01007387 */ /* 0x0003e20000100800 */
[----:B------:R-:W-:Y:S01]  /*3fb00*/  IMAD.MOV.U32 R4, RZ, RZ, R10 ;  /* 0x000000ffff047224 */ /* 0x000fe200078e000a */
[----:B------:R-:W-:Y:S02]  /*3fb10*/  UISETP.GT.AND UP1, UPT, UR17, 0x18, UPT ;  /* 0x000000181100788c */ /* 0x000fe4000bf24270 */
[----:B-1----:R-:W4:Y:S04]  /*3fb20*/  LDL.LU R14, [R1+0xf9c] ;  /* 0x000f9c00010e7983 */ /* 0x002f280000300800 */
[----:B------:R-:W4:Y:S01]  /*3fb30*/  LDL.LU R10, [R1+0xfa4] ;  /* 0x000fa400010a7983 */ /* 0x000f220000300800 */
[----:B------:R-:W-:-:S03]  /*3fb40*/  USEL UR12, URZ, 0x4, !UP1 ;  /* 0x00000004ff0c7887 */ /* 0x000fc6000c800000 */
[----:B------:R1:W-:Y:S01]  /*3fb50*/  LDGSTS.E [R2+0xa600], desc[UR14][R4.64], P0 ;  /* 0x0a60000004027fae */ /* 0x0003e200081a100e */
[----:B------:R-:W-:Y:S01]  /*3fb60*/  USEL UR12, UR12, URZ, !UP0 ;  /* 0x000000ff0c0c7287 */ /* 0x000fe2000c000000 */
[----:B--2---:R-:W-:Y:S02]  /*3fb70*/  IADD3 R7, P2, PT, R7, UR13, RZ ;  /* 0x0000000d07077c10 */ /* 0x004fe4000ff5e0ff */
[----:B---3--:R-:W-:-:S03]  /*3fb80*/  IADD3 R9, P3, PT, R9, UR13, RZ ;  /* 0x0000000d09097c10 */ /* 0x008fc6000ff7e0ff */
[----:B-1----:R-:W-:Y:S01]  /*3fb90*/  IMAD.MOV.U32 R4, RZ, RZ, R7 ;  /* 0x000000ffff047224 */ /* 0x002fe200078e0007 */
[----:B------:R-:W-:Y:S01]  /*3fba0*/  ISETP.NE.U32.AND P1, PT, RZ, UR12, PT ;  /* 0x0000000cff007c0c */ /* 0x000fe2000bf25070 */
[----:B------:R1:W-:Y:S01]  /*3fbb0*/  STL [R1+0xec0], R7 ;  /* 0x000ec00701007387 */ /* 0x0003e20000100800 */
[----:B------:R-:W-:-:S05]  /*3fbc0*/  IADD3.X R16, PT, PT, R16, UR7, RZ, P2, !PT ;  /* 0x0000000710107c10 */ /* 0x000fca00097fe4ff */
[----:B------:R-:W-:Y:S01]  /*3fbd0*/  IMAD.MOV.U32 R5, RZ, RZ, R16 ;  /* 0x000000ffff057224 */ /* 0x000fe200078e0010 */
[----:B------:R-:W-:Y:S01]  /*3fbe0*/  STL [R1+0xebc], R16 ;  /* 0x000ebc1001007387 */ /* 0x000fe20000100800 */
[----:B------:R-:W-:-:S03]  /*3fbf0*/  IADD3.X R15, PT, PT, R15, UR7, RZ, P3, !PT ;  /* 0x000000070f0f7c10 */ /* 0x000fc60009ffe4ff */
[----:B------:R2:W-:Y:S04]  /*3fc00*/  STL [R1+0xf88], R9 ;  /* 0x000f880901007387 */ /* 0x0005e80000100800 */
[----:B------:R-:W3:Y:S04]  /*3fc10*/  LDL.LU R17, [R1+0xfb0] ;  /* 0x000fb00001117983 */ /* 0x000ee80000300800 */
[----:B------:R2:W-:Y:S04]  /*3fc20*/  LDGSTS.E [R2+0xa700], desc[UR14][R4.64], P0 ;  /* 0x0a70000004027fae */ /* 0x0005e800081a100e */
[----:B------:R-:W-:Y:S04]  /*3fc30*/  STL [R1+0xf84], R15 ;  /* 0x000f840f01007387 */ /* 0x000fe80000100800 */
[----:B-1----:R-:W3:Y:S01]  /*3fc40*/  LDL.LU R7, [R1+0xfb8] ;  /* 0x000fb80001077983 */ /* 0x002ee20000300800 */
[----:B------:R-:W-:-:S03]  /*3fc50*/  IADD3 R12, P0, PT, R12, UR13, RZ ;  /* 0x0000000d0c0c7c10 */ /* 0x000fc6000ff1e0ff */
[----:B------:R-:W3:Y:S01]  /*3fc60*/  LDL.LU R18, [R1+0xfac] ;  /* 0x000fac0001127983 */ /* 0x000ee20000300800 */
[----:B--2---:R-:W-:Y:S01]  /*3fc70*/  MOV R4, R9 ;  /* 0x0000000900047202 */ /* 0x004fe20000000f00 */
[----:B------:R-:W-:Y:S01]  /*3fc80*/  IMAD.MOV.U32 R5, RZ, RZ, R15 ;  /* 0x000000ffff057224 */ /* 0x000fe200078e000f */
[----:B------:R-:W-:Y:S01]  /*3fc90*/  IADD3 R3, P2, PT, R3, UR13, RZ ;  /* 0x0000000d03037c10 */ /* 0x000fe2000ff5e0ff */
[----:B------:R-:W2:Y:S04]  /*3fca0*/  LDL.LU R9, [R1+0xfb4] ;  /* 0x000fb40001097983 */ /* 0x000ea80000300800 */
[----:B------:R1:W-:Y:S04]  /*3fcb0*/  STL [R1+0xf90], R12 ;  /* 0x000f900c01007387 */ /* 0x0003e80000100800 */
[----:B------:R1:W-:Y:S02]  /*3fcc0*/  LDGSTS.E [R2+0xc000], desc[UR14][R4.64], P1 ;  /* 0x0c00000004027fae */ /* 0x0003e400089a100e */
[----:B-1----:R-:W-:Y:S01]  /*3fcd0*/  IMAD.MOV.U32 R4, RZ, RZ, R12 ;  /* 0x000000ffff047224 */ /* 0x002fe200078e000c */
[----:B------:R-:W-:-:S05]  /*3fce0*/  IADD3.X R13, PT, PT, R13, UR7, RZ, P0, !PT ;  /* 0x000000070d0d7c10 */ /* 0x000fca00087fe4ff */
[----:B------:R1:W-:Y:S01]  /*3fcf0*/  STL [R1+0xf8c], R13 ;  /* 0x000f8c0d01007387 */ /* 0x0003e20000100800 */
[----:B------:R-:W-:-:S03]  /*3fd00*/  IADD3.X R8, PT, PT, R8, UR7, RZ, P2, !PT ;  /* 0x0000000708087c10 */ /* 0x000fc600097fe4ff */
[----:B------:R1:W-:Y:S01]  /*3fd10*/  STL [R1+0xf98], R3 ;  /* 0x000f980301007387 */ /* 0x0003e20000100800 */
[----:B------:R-:W-:-:S03]  /*3fd20*/  MOV R5, R13 ;  /* 0x0000000d00057202 */ /* 0x000fc60000000f00 */
[----:B------:R-:W2:Y:S04]  /*3fd30*/  LDL.LU R12, [R1+0xfc0] ;  /* 0x000fc000010c7983 */ /* 0x000ea80000300800 */
[----:B------:R4:W-:Y:S04]  /*3fd40*/  STL [R1+0xf94], R8 ;  /* 0x000f940801007387 */ /* 0x0009e80000100800 */
[----:B-1----:R-:W2:Y:S01]  /*3fd50*/  LDL.LU R13, [R1+0xfbc] ;  /* 0x000fbc00010d7983 */ /* 0x002ea20000300800 */
[----:B----4-:R-:W-:Y:S02]  /*3fd60*/  IADD3 R11, P0, PT, R11, UR13, RZ ;  /* 0x0000000d0b0b7c10 */ /* 0x010fe4000ff1e0ff */
[----:B------:R-:W-:Y:S01]  /*3fd70*/  IADD3 R6, P2, PT, R6, UR13, RZ ;  /* 0x0000000d06067c10 */ /* 0x000fe2000ff5e0ff */
[----:B------:R1:W-:Y:S02]  /*3fd80*/  LDGSTS.E [R2+0xc100], desc[UR14][R4.64], P1 ;  /* 0x0c10000004027fae */ /* 0x0003e400089a100e */
[----:B-1----:R-:W-:-:S02]  /*3fd90*/  IMAD.MOV.U32 R4, RZ, RZ, R3 ;  /* 0x000000ffff047224 */ /* 0x002fc400078e0003 */
[----:B------:R-:W-:Y:S01]  /*3fda0*/  IMAD.MOV.U32 R5, RZ, RZ, R8 ;  /* 0x000000ffff057224 */ /* 0x000fe200078e0008 */
[----:B------:R-:W4:Y:S04]  /*3fdb0*/  LDL.LU R3, [R1+0x1088] ;  /* 0x0010880001037983 */ /* 0x000f280000300800 */
[----:B------:R-:W4:Y:S01]  /*3fdc0*/  LDL.LU R8, [R1+0x1090] ;  /* 0x0010900001087983 */ /* 0x000f220000300800 */
[----:B------:R-:W-:-:S03]  /*3fdd0*/  IADD3.X R14, PT, PT, R14, UR7, RZ, P0, !PT ;  /* 0x000000070e0e7c10 */ /* 0x000fc600087fe4ff */
[----:B------:R-:W-:Y:S04]  /*3fde0*/  STL [R1+0xfa0], R11 ;  /* 0x000fa00b01007387 */ /* 0x000fe80000100800 */
[----:B------:R1:W-:Y:S01]  /*3fdf0*/  STL [R1+0xf9c], R14 ;  /* 0x000f9c0e01007387 */ /* 0x0003e20000100800 */
[----:B------:R-:W-:-:S03]  /*3fe00*/  IADD3.X R10, PT, PT, R10, UR7, RZ, P2, !PT ;  /* 0x000000070a0a7c10 */ /* 0x000fc600097fe4ff */
[----:B------:R-:W-:Y:S04]  /*3fe10*/  STL [R1+0xfa8], R6 ;  /* 0x000fa80601007387 */ /* 0x000fe80000100800 */
[----:B------:R-:W4:Y:S04]  /*3fe20*/  LDL.LU R16, [R1+0x1084] ;  /* 0x0010840001107983 */ /* 0x000f280000300800 */
[----:B------:R1:W-:Y:S04]  /*3fe30*/  STL [R1+0xfa4], R10 ;  /* 0x000fa40a01007387 */ /* 0x0003e80000100800 */
[----:B------:R-:W4:Y:S04]  /*3fe40*/  LDL.LU R15, [R1+0x108c] ;  /* 0x00108c00010f7983 */ /* 0x000f280000300800 */
[----:B------:R1:W-:Y:S02]  /*3fe50*/  LDGSTS.E [R2+0xc200], desc[UR14][R4.64], P1 ;  /* 0x0c20000004027fae */ /* 0x0003e400089a100e */
[----:B-1----:R-:W-:Y:S01]  /*3fe60*/  MOV R4, R11 ;  /* 0x0000000b00047202 */ /* 0x002fe20000000f00 */
[----:B------:R-:W-:-:S02]  /*3fe70*/  IMAD.MOV.U32 R5, RZ, RZ, R14 ;  /* 0x000000ffff057224 */ /* 0x000fc400078e000e */
[----:B------:R-:W4:Y:S04]  /*3fe80*/  LDL.LU R14, [R1+0x1094] ;  /* 0x00109400010e7983 */ /* 0x000f280000300800 */
[----:B------:R1:W-:Y:S02]  /*3fe90*/  LDGSTS.E [R2+0xc300], desc[UR14][R4.64], P1 ;  /* 0x0c30000004027fae */ /* 0x0003e400089a100e */
[----:B-1----:R-:W-:Y:S02]  /*3fea0*/  MOV R5, R10 ;  /* 0x0000000a00057202 */ /* 0x002fe40000000f00 */
[----:B------:R-:W4:Y:S01]  /*3feb0*/  LDL.LU R10, [R1+0x1098] ;  /* 0x00109800010a7983 */ /* 0x000f220000300800 */
[----:B---3--:R-:W-:Y:S01]  /*3fec0*/  IADD3 R17, P0, PT, R17, UR13, RZ ;  /* 0x0000000d11117c10 */ /* 0x008fe2000ff1e0ff */
[----:B------:R-:W-:-:S02]  /*3fed0*/  IMAD.MOV.U32 R4, RZ, RZ, R6 ;  /* 0x000000ffff047224 */ /* 0x000fc400078e0006 */
[----:B------:R-:W3:Y:S04]  /*3fee0*/  LDL.LU R11, [R1+0x109c] ;  /* 0x00109c00010b7983 */ /* 0x000ee80000300800 */
[----:B------:R-:W3:Y:S01]  /*3fef0*/  LDL.LU R6, [R1+0x10a0] ;  /* 0x0010a00001067983 */ /* 0x000ee20000300800 */
[----:B------:R-:W-:-:S03]  /*3ff00*/  IADD3 R7, P2, PT, R7, UR13, RZ ;  /* 0x0000000d07077c10 */ /* 0x000fc6000ff5e0ff */
[----:B------:R1:W-:Y:S01]  /*3ff10*/  LDGSTS.E [R2+0xc400], desc[UR14][R4.64], P1 ;  /* 0x0c40000004027fae */ /* 0x0003e200089a100e */
[----:B------:R-:W-:Y:S02]  /*3ff20*/  IADD3.X R18, PT, PT, R18, UR7, RZ, P0, !PT ;  /* 0x0000000712127c10 */ /* 0x000fe400087fe4ff */
[----:B--2---:R-:W-:Y:S01]  /*3ff30*/  IADD3.X R9, PT, PT, R9, UR7, RZ, P2, !PT ;  /* 0x0000000709097c10 */ /* 0x004fe200097fe4ff */
[----:B------:R-:W-:Y:S01]  /*3ff40*/  STL [R1+0xfb0], R17 ;  /* 0x000fb01101007387 */ /* 0x000fe20000100800 */
[----:B-1----:R-:W-:Y:S02]  /*3ff50*/  IMAD.MOV.U32 R4, RZ, RZ, R17 ;  /* 0x000000ffff047224 */ /* 0x002fe400078e0011 */
[----:B------:R-:W-:Y:S01]  /*3ff60*/  IMAD.MOV.U32 R5, RZ, RZ, R18 ;  /* 0x000000ffff057224 */ /* 0x000fe200078e0012 */
[----:B------:R-:W-:Y:S04]  /*3ff70*/  STL [R1+0xfac], R18 ;  /* 0x000fac1201007387 */ /* 0x000fe80000100800 */
[----:B------:R1:W-:Y:S04]  /*3ff80*/  LDGSTS.E [R2+0xc500], desc[UR14][R4.64], P1 ;  /* 0x0c50000004027fae */ /* 0x0003e800089a100e */
[----:B------:R-:W-:Y:S04]  /*3ff90*/  STL [R1+0xfb8], R7 ;  /* 0x000fb80701007387 */ /* 0x000fe80000100800 */
[----:B------:R2:W-:Y:S01]  /*3ffa0*/  STL [R1+0xfb4], R9 ;  /* 0x000fb40901007387 */ /* 0x0005e20000100800 */
[----:B-1----:R-:W-:Y:S01]  /*3ffb0*/  MOV R4, R7 ;  /* 0x0000000700047202 */ /* 0x002fe20000000f00 */
[----:B------:R-:W-:-:S02]  /*3ffc0*/  IMAD.MOV.U32 R5, RZ, RZ, R9 ;  /* 0x000000ffff057224 */ /* 0x000fc400078e0009 */
[----:B--2---:R-:W2:Y:S04]  /*3ffd0*/  LDL.LU R9, [R1+0x10a8] ;  /* 0x0010a80001097983 */ /* 0x004ea80000300800 */
[----:B------:R-:W2:Y:S04]  /*3ffe0*/  LDL.LU R7, [R1+0x10b0] ;  /* 0x0010b00001077983 */ /* 0x000ea80000300800 */
        /* <DEDUP_REMOVED lines=8> */
[----:B-1----:R-:W2:Y:S04]  /*40070*/  LDL.LU R13, [R1+0x10a4] ;  /* 0x0010a400010d7983 */ /* 0x002ea80000300800 */
[----:B------:R-:W2:Y:S01]  /*40080*/  LDL.LU R12, [R1+0x10ac] ;  /* 0x0010ac00010c7983 */ /* 0x000ea20000300800 */
[----:B------:R-:W-:-:S03]  /*40090*/  USEL UR12, URZ, 0x4, !UP1 ;  /* 0x00000004ff0c7887 */ /* 0x000fc6000c800000 */
[----:B------:R1:W-:Y:S01]  /*400a0*/  LDGSTS.E [R2+0xc700], desc[UR14][R4.64], P1 ;  /* 0x0c70000004027fae */ /* 0x0003e200089a100e */
[----:B------:R-:W-:Y:S01]  /*400b0*/  USEL UR12, UR12, URZ, !UP0 ;  /* 0x000000ff0c0c7287 */ /* 0x000fe2000c000000 */
[----:B----4-:R-:W-:-:S05]  /*400c0*/  IADD3 R3, P1, PT, R3, UR13, RZ ;  /* 0x0000000d03037c10 */ /* 0x010fca000ff3e0ff */
[----:B------:R-:W-:Y:S02]  /*400d0*/  ISETP.NE.U32.AND P0, PT, RZ, UR12, PT ;  /* 0x0000000cff007c0c */ /* 0x000fe4000bf05070 */
[----:B------:R-:W-:Y:S01]  /*400e0*/  IADD3 R8, P2, PT, R8, UR13, RZ ;  /* 0x0000000d08087c10 */ /* 0x000fe2000ff5e0ff */
[----:B------:R4:W-:Y:S01]  /*400f0*/  STL [R1+0x1088], R3 ;  /* 0x0010880301007387 */ /* 0x0009e20000100800 */
[----:B-1----:R-:W-:Y:S01]  /*40100*/  IMAD.MOV.U32 R4, RZ, RZ, R3 ;  /* 0x000000ffff047224 */ /* 0x002fe200078e0003 */
[----:B------:R-:W-:-:S05]  /*40110*/  IADD3.X R16, PT, PT, R16, UR7, RZ, P1, !PT ;  /* 0x0000000710107c10 */ /* 0x000fca0008ffe4ff */
[----:B------:R-:W-:Y:S01]  /*40120*/  IMAD.MOV.U32 R5, RZ, RZ, R16 ;  /* 0x000000ffff057224 */ /* 0x000fe200078e0010 */
[----:B------:R-:W-:Y:S01]  /*40130*/  STL [R1+0x1084], R16 ;  /* 0x0010841001007387 */ /* 0x000fe20000100800 */
[----:B------:R-:W-:-:S03]  /*40140*/  IADD3.X R15, PT, PT, R15, UR7, RZ, P2, !PT ;  /* 0x000000070f0f7c10 */ /* 0x000fc600097fe4ff */
[----:B------:R1:W-:Y:S04]  /*40150*/  STL [R1+0x1090], R8 ;  /* 0x0010900801007387 */ /* 0x0003e80000100800 */
[----:B----4-:R-:W4:Y:S04]  /*40160*/  LDL.LU R3, [R1+0x10b8] ;  /* 0x0010b80001037983 */ /* 0x010f280000300800 */
[----:B------:R1:W-:Y:S04]  /*40170*/  LDGSTS.E [R2+0xe000], desc[UR14][R4.64], P0 ;  /* 0x0e00000004027fae */ /* 0x0003e800081a100e */
[----:B------:R-:W-:Y:S01]  /*40180*/  STL [R1+0x108c], R15 ;  /* 0x00108c0f01007387 */ /* 0x000fe20000100800 */
[----:B-1----:R-:W-:-:S03]  /*40190*/  MOV R4, R8 ;  /* 0x0000000800047202 */ /* 0x002fc60000000f00 */
[----:B------:R-:W4:Y:S01]  /*401a0*/  LDL.LU R8, [R1+0x10b4] ;  /* 0x0010b40001087983 */ /* 0x000f220000300800 */
[----:B------:R-:W-:-:S05]  /*401b0*/  IMAD.MOV.U32 R5, RZ, RZ, R15 ;  /* 0x000000ffff057224 */ /* 0x000fca00078e000f */
[----:B------:R1:W-:Y:S01]  /*401c0*/  LDGSTS.E [R2+0xe100], desc[UR14][R4.64], P0 ;  /* 0x0e10000004027fae */ /* 0x0003e200081a100e */
[----:B------:R-:W-:-:S04]  /*401d0*/  IADD3 R10, P1, PT, R10, UR13, RZ ;  /* 0x0000000d0a0a7c10 */ /* 0x000fc8000ff3e0ff */
[----:B------:R-:W-:Y:S02]  /*401e0*/  IADD3.X R14, PT, PT, R14, UR7, RZ, P1, !PT ;  /* 0x000000070e0e7c10 */ /* 0x000fe40008ffe4ff */
[----:B---3--:R-:W-:Y:S01]  /*401f0*/  IADD3 R6, P2, PT, R6, UR13, RZ ;  /* 0x0000000d06067c10 */ /* 0x008fe2000ff5e0ff */
[----:B------:R3:W-:Y:S01]  /*40200*/  STL [R1+0x1098], R10 ;  /* 0x0010980a01007387 */ /* 0x0007e20000100800 */
[----:B-1----:R-:W-:Y:S02]  /*40210*/  IMAD.MOV.U32 R4, RZ, RZ, R10 ;  /* 0x000000ffff047224 */ /* 0x002fe400078e000a */
[----:B------:R-:W-:Y:S01]  /*40220*/  IADD3.X R11, PT, PT, R11, UR7, RZ, P2, !PT ;  /* 0x000000070b0b7c10 */ /* 0x000fe200097fe4ff */
[----:B------:R-:W-:Y:S04]  /*40230*/  STL [R1+0x1094], R14 ;  /* 0x0010940e01007387 */ /* 0x000fe80000100800 */
[----:B------:R-:W-:Y:S04]  /*40240*/  STL [R1+0x10a0], R6 ;  /* 0x0010a00601007387 */ /* 0x000fe80000100800 */
[----:B---3--:R-:W3:Y:S04]  /*40250*/  LDL.LU R10, [R1+0x10c0] ;  /* 0x0010c000010a7983 */ /* 0x008ee80000300800 */
[----:B------:R1:W-:Y:S01]  /*40260*/  STL [R1+0x109c], R11 ;  /* 0x00109c0b01007387 */ /* 0x0003e20000100800 */
[----:B------:R-:W-:-:S03]  /*40270*/  MOV R5, R14 ;  /* 0x0000000e00057202 */ /* 0x000fc60000000f00 */
[----:B------:R-:W3:Y:S04]  /*40280*/  LDL.LU R17, [R1+0x1188] ;  /* 0x0011880001117983 */ /* 0x000ee80000300800 */
[----:B------:R-:W3:Y:S04]  /*40290*/  LDL.LU R16, [R1+0x10bc] ;  /* 0x0010bc0001107983 */ /* 0x000ee80000300800 */
[----:B------:R1:W-:Y:S04]  /*402a0*/  LDGSTS.E [R2+0xe200], desc[UR14][R4.64], P0 ;  /* 0x0e20000004027fae */ /* 0x0003e800081a100e */
[----:B------:R-:W3:Y:S01]  /*402b0*/  LDL.LU R18, [R1+0x1184] ;  /* 0x0011840001127983 */ /* 0x000ee20000300800 */
[----:B--2---:R-:W-:Y:S01]  /*402c0*/  IADD3 R9, P1, PT, R9, UR13, RZ ;  /* 0x0000000d09097c10 */ /* 0x004fe2000ff3e0ff */
[----:B-1----:R-:W-:-:S02]  /*402d0*/  IMAD.MOV.U32 R4, RZ, RZ, R6 ;  /* 0x000000ffff047224 */ /* 0x002fc400078e0006 */
[----:B------:R-:W-:Y:S01]  /*402e0*/  IMAD.MOV.U32 R5, RZ, RZ, R11 ;  /* 0x000000ffff057224 */ /* 0x000fe200078e000b */
[----:B------:R-:W-:Y:S01]  /*402f0*/  IADD3 R7, P2, PT, R7, UR13, RZ ;  /* 0x0000000d07077c10 */ /* 0x000fe2000ff5e0ff */
[----:B------:R-:W2:Y:S04]  /*40300*/  LDL.LU R11, [R1+0x1190] ;  /* 0x00119000010b7983 */ /* 0x000ea80000300800 */
[----:B------:R-:W2:Y:S04]  /*40310*/  LDL.LU R6, [R1+0x1198] ;  /* 0x0011980001067983 */ /* 0x000ea80000300800 */
[----:B------:R-:W-:Y:S04]  /*40320*/  STL [R1+0x10a8], R9 ;  /* 0x0010a80901007387 */ /* 0x000fe80000100800 */
[----:B------:R1:W-:Y:S02]  /*40330*/  LDGSTS.E [R2+0xe300], desc[UR14][R4.64], P0 ;  /* 0x0e30000004027fae */ /* 0x0003e400081a100e */
[----:B-1----:R-:W-:-:S02]  /*40340*/  MOV R4, R9 ;  /* 0x0000000900047202 */ /* 0x002fc40000000f00 */
[----:B------:R-:W-:Y:S02]  /*40350*/  IADD3.X R13, PT, PT, R13, UR7, RZ, P1, !PT ;  /* 0x000000070d0d7c10 */ /* 0x000fe40008ffe4ff */
[----:B------:R-:W-:-:S03]  /*40360*/  IADD3.X R12, PT, PT, R12, UR7, RZ, P2, !PT ;  /* 0x000000070c0c7c10 */ /* 0x000fc600097fe4ff */
[----:B------:R1:W-:Y:S01]  /*40370*/  STL [R1+0x10a4], R13 ;  /* 0x0010a40d01007387 */ /* 0x0003e20000100800 */
[----:B------:R-:W-:-:S03]  /*40380*/  IMAD.MOV.U32 R5, RZ, RZ, R13 ;  /* 0x000000ffff057224 */ /* 0x000fc600078e000d */
[----:B------:R-:W-:Y:S04]  /*40390*/  STL [R1+0x10b0], R7 ;  /* 0x0010b00701007387 */ /* 0x000fe80000100800 */
[----:B------:R1:W-:Y:S04]  /*403a0*/  LDGSTS.E [R2+0xe400], desc[UR14][R4.64], P0 ;  /* 0x0e40000004027fae */ /* 0x0003e800081a100e */
[----:B-1----:R-:W2:Y:S04]  /*403b0*/  LDL.LU R13, [R1+0x118c] ;  /* 0x00118c00010d7983 */ /* 0x002ea80000300800 */
[----:B------:R1:W-:Y:S04]  /*403c0*/  STL [R1+0x10ac], R12 ;  /* 0x0010ac0c01007387 */ /* 0x0003e80000100800 */
[----:B------:R-:W2:Y:S01]  /*403d0*/  LDL.LU R9, [R1+0x1194] ;  /* 0x0011940001097983 */ /* 0x000ea20000300800 */
[----:B------:R-:W-:Y:S01]  /*403e0*/  MOV R5, R12 ;  /* 0x0000000c00057202 */ /* 0x000fe20000000f00 */
[----:B------:R-:W-:-:S02]  /*403f0*/  IMAD.MOV.U32 R4, RZ, RZ, R7 ;  /* 0x000000ffff047224 */ /* 0x000fc400078e0007 */
[----:B-1----:R-:W2:Y:S04]  /*40400*/  LDL.LU R12, [R1+0x11a0] ;  /* 0x0011a000010c7983 */ /* 0x002ea80000300800 */
[----:B------:R-:W2:Y:S01]  /*40410*/  LDL.LU R7, [R1+0x11a8] ;  /* 0x0011a80001077983 */ /* 0x000ea20000300800 */
[----:B------:R-:W-:-:S03]  /*40420*/  UISETP.GT.AND UP1, UPT, UR17, 0x20, UPT ;  /* 0x000000201100788c */ /* 0x000fc6000bf24270 */
[----:B------:R1:W-:Y:S01]  /*40430*/  LDGSTS.E [R2+0xe500], desc[UR14][R4.64], P0 ;  /* 0x0e50000004027fae */ /* 0x0003e200081a100e */
[----:B----4-:R-:W-:-:S05]  /*40440*/  IADD3 R3, P1, PT, R3, UR13, RZ ;  /* 0x0000000d03037c10 */ /* 0x010fca000ff3e0ff */
[----:B------:R-:W-:Y:S01]  /*40450*/  STL [R1+0x10b8], R3 ;  /* 0x0010b80301007387 */ /* 0x000fe20000100800 */
[----:B------:R-:W-:-:S05]  /*40460*/  IADD3.X R8, PT, PT, R8, UR7, RZ, P1, !PT ;  /* 0x0000000708087c10 */ /* 0x000fca0008ffe4ff */
[----:B------:R4:W-:Y:S04]  /*40470*/  STL [R1+0x10b4], R8 ;  /* 0x0010b40801007387 */ /* 0x0009e80000100800 */
[----:B------:R-:W2:Y:S04]  /*40480*/  LDL.LU R14, [R1+0x119c] ;  /* 0x00119c00010e7983 */ /* 0x000ea80000300800 */
[----:B------:R-:W2:Y:S01]  /*40490*/  LDL.LU R15, [R1+0x11a4] ;  /* 0x0011a400010f7983 */ /* 0x000ea20000300800 */
[----:B------:R-:W-:Y:S01]  /*404a0*/  USEL UR12, URZ, 0x4, !UP1 ;  /* 0x00000004ff0c7887 */ /* 0x000fe2000c800000 */
[----:B-1----:R-:W-:-:S02]  /*404b0*/  IMAD.MOV.U32 R4, RZ, RZ, R3 ;  /* 0x000000ffff047224 */ /* 0x002fc400078e0003 */
[----:B------:R-:W-:Y:S01]  /*404c0*/  IMAD.MOV.U32 R5, RZ, RZ, R8 ;  /* 0x000000ffff057224 */ /* 0x000fe200078e0008 */
[----:B------:R-:W-:Y:S01]  /*404d0*/  USEL UR12, UR12, URZ, !UP0 ;  /* 0x000000ff0c0c7287 */ /* 0x000fe2000c000000 */
[----:B----4-:R-:W4:Y:S04]  /*404e0*/  LDL.LU R8, [R1+0x11b0] ;  /* 0x0011b00001087983 */ /* 0x010f280000300800 */
[----:B------:R1:W-:Y:S01]  /*404f0*/  LDGSTS.E [R2+0xe600], desc[UR14][R4.64], P0 ;  /* 0x0e60000004027fae */ /* 0x0003e200081a100e */
[----:B---3--:R-:W-:-:S03]  /*40500*/  IADD3 R10, P2, PT, R10, UR13, RZ ;  /* 0x0000000d0a0a7c10 */ /* 0x008fc6000ff5e0ff */
[----:B------:R-:W3:Y:S01]  /*40510*/  LDL.LU R3, [R1+0x11b8] ;  /* 0x0011b80001037983 */ /* 0x000ee20000300800 */
[----:B------:R-:W-:Y:S02]  /*40520*/  ISETP.NE.U32.AND P1, PT, RZ, UR12, PT ;  /* 0x0000000cff007c0c */ /* 0x000fe4000bf25070 */
[----:B-1----:R-:W-:Y:S02]  /*40530*/  MOV R4, R10 ;  /* 0x0000000a00047202 */ /* 0x002fe40000000f00 */
[----:B------:R-:W-:Y:S02]  /*40540*/  IADD3.X R16, PT, PT, R16, UR7, RZ, P2, !PT ;  /* 0x0000000710107c10 */ /* 0x000fe400097fe4ff */
[----:B------:R-:W-:-:S03]  /*40550*/  IADD3 R17, P3, PT, R17, UR13, RZ ;  /* 0x0000000d11117c10 */ /* 0x000fc6000ff7e0ff */
[----:B------:R-:W-:Y:S01]  /*40560*/  IMAD.MOV.U32 R5, RZ, RZ, R16 ;  /* 0x000000ffff057224 */ /* 0x000fe200078e0010 */
[----:B------:R-:W-:Y:S01]  /*40570*/  STL [R1+0x10c0], R10 ;  /* 0x0010c00a01007387 */ /* 0x000fe20000100800 */
[----:B------:R-:W-:-:S03]  /*40580*/  IADD3.X R18, PT, PT, R18, UR7, RZ, P3, !PT ;  /* 0x0000000712127c10 */ /* 0x000fc60009ffe4ff */
[----:B------:R1:W-:Y:S04]  /*40590*/  STL [R1+0x10bc], R16 ;  /* 0x0010bc1001007387 */ /* 0x0003e80000100800 */
[----:B------:R-:W-:Y:S04]  /*405a0*/  STL [R1+0x1188], R17 ;  /* 0x0011881101007387 */ /* 0x000fe80000100800 */
[----:B------:R2:W-:Y:S02]  /*405b0*/  LDGSTS.E [R2+0xe700], desc[UR14][R4.64], P0 ;  /* 0x0e70000004027fae */ /* 0x0005e400081a100e */
[----:B--2---:R-:W-:-:S02]  /*405c0*/  IADD3 R11, P0, PT, R11, UR13, RZ ;  /* 0x0000000d0b0b7c10 */ /* 0x004fc4000ff1e0ff */
[----:B-1----:R-:W2:Y:S01]  /*405d0*/  LDL.LU R16, [R1+0x11ac] ;  /* 0x0011ac0001107983 */ /* 0x002ea20000300800 */
[----:B------:R-:W-:-:S03]  /*405e0*/  IADD3 R6, P2, PT, R6, UR13, RZ ;  /* 0x0000000d06067c10 */ /* 0x000fc6000ff5e0ff */
[----:B------:R-:W-:Y:S01]  /*405f0*/  STL [R1+0x1184], R18 ;  /* 0x0011841201007387 */ /* 0x000fe20000100800 */
[----:B------:R-:W-:Y:S01]  /*40600*/  IMAD.MOV.U32 R4, RZ, RZ, R17 ;  /* 0x000000ffff047224 */ /* 0x000fe200078e0011 */
[----:B------:R-:W-:Y:S02]  /*40610*/  MOV R5, R18 ;  /* 0x0000001200057202 */ /* 0x000fe40000000f00 */
[----:B------:R-:W2:Y:S04]  /*40620*/  LDL.LU R10, [R1+0x11b4] ;  /* 0x0011b400010a7983 */ /* 0x000ea80000300800 */
[----:B------:R1:W-:Y:S04]  /*40630*/  STL [R1+0x1190], R11 ;  /* 0x0011900b01007387 */ /* 0x0003e80000100800 */
[----:B------:R1:W-:Y:S02]  /*40640*/  LDGSTS.E [R2+0x10000], desc[UR14][R4.64], P1 ;  /* 0x1000000004027fae */ /* 0x0003e400089a100e */
[----:B-1----:R-:W-:Y:S01]  /*40650*/  IMAD.MOV.U32 R4, RZ, RZ, R11 ;  /* 0x000000ffff047224 */ /* 0x002fe200078e000b */
        /* <DEDUP_REMOVED lines=8> */
[----:B------:R-:W-:-:S03]  /*406e0*/  IADD3 R12, P0, PT, R12, UR13, RZ ;  /* 0x0000000d0c0c7c10 */ /* 0x000fc6000ff1e0ff */
[----:B------:R1:W-:Y:S01]  /*406f0*/  LDGSTS.E [R2+0x10100], desc[UR14][R4.64], P1 ;  /* 0x1010000004027fae */ /* 0x0003e200089a100e */
[----:B------:R-:W-:Y:S02]  /*40700*/  IADD3 R7, P2, PT, R7, UR13, RZ ;  /* 0x0000000d07077c10 */ /* 0x000fe4000ff5e0ff */
[----:B-1----:R-:W-:Y:S01]  /*40710*/  MOV R4, R6 ;  /* 0x0000000600047202 */ /* 0x002fe20000000f00 */
[----:B------:R-:W-:Y:S02]  /*40720*/  IMAD.MOV.U32 R5, RZ, RZ, R9 ;  /* 0x000000ffff057224 */ /* 0x000fe400078e0009 */
[----:B------:R-:W2:Y:S04]  /*40730*/  LDL.LU R9, [R1+0x1288] ;  /* 0x0012880001097983 */ /* 0x000ea80000300800 */
[----:B------:R-:W2:Y:S01]  /*40740*/  LDL.LU R6, [R1+0x1290] ;  /* 0x0012900001067983 */ /* 0x000ea20000300800 */
[----:B------:R-:W-:-:S03]  /*40750*/  IADD3.X R14, PT, PT, R14, UR7, RZ, P0, !PT ;  /* 0x000000070e0e7c10 */ /* 0x000fc600087fe4ff */
[----:B------:R-:W-:Y:S01]  /*40760*/  STL [R1+0x11a0], R12 ;  /* 0x0011a00c01007387 */ /* 0x000fe20000100800 */
[----:B------:R-:W-:-:S03]  /*40770*/  IADD3.X R15, PT, PT, R15, UR7, RZ, P2, !PT ;  /* 0x000000070f0f7c10 */ /* 0x000fc600097fe4ff */
[----:B------:R1:W-:Y:S04]  /*40780*/  LDGSTS.E [R2+0x10200], desc[UR14][R4.64], P1 ;  /* 0x1020000004027fae */ /* 0x0003e800089a100e */
[----:B------:R4:W-:Y:S04]  /*40790*/  STL [R1+0x119c], R14 ;  /* 0x00119c0e01007387 */ /* 0x0009e80000100800 */
[----:B------:R-:W-:Y:S01]  /*407a0*/  STL [R1+0x11a8], R7 ;  /* 0x0011a80701007387 */ /* 0x000fe20000100800 */
[----:B-1----:R-:W-:-:S03]  /*407b0*/  MOV R5, R14 ;  /* 0x0000000e00057202 */ /* 0x002fc60000000f00 */
[----:B----4-:R-:W4:Y:S01]  /*407c0*/  LDL.LU R14, [R1+0x1284] ;  /* 0x00128400010e7983 */ /* 0x010f220000300800 */
[----:B------:R-:W-:-:S03]  /*407d0*/  IMAD.MOV.U32 R4, RZ, RZ, R12 ;  /* 0x000000ffff047224 */ /* 0x000fc600078e000c */
[----:B------:R1:W-:Y:S04]  /*407e0*/  STL [R1+0x11a4], R15 ;  /* 0x0011a40f01007387 */ /* 0x0003e80000100800 */
[----:B------:R-:W4:Y:S01]  /*407f0*/  LDL.LU R12, [R1+0x128c] ;  /* 0x00128c00010c7983 */ /* 0x000f220000300800 */
[----:B------:R-:W-:-:S03]  /*40800*/  IADD3 R8, P0, PT, R8, UR13, RZ ;  /* 0x0000000d08087c10 */ /* 0x000fc6000ff1e0ff */
[----:B------:R1:W-:Y:S01]  /*40810*/  LDGSTS.E [R2+0x10300], desc[UR14][R4.64], P1 ;  /* 0x1030000004027fae */ /* 0x0003e200089a100e */
[----:B---3--:R-:W-:Y:S01]  /*40820*/  IADD3 R3, P2, PT, R3, UR13, RZ ;  /* 0x0000000d03037c10 */ /* 0x008fe2000ff5e0ff */
[----:B-1----:R-:W-:Y:S02]  /*40830*/  IMAD.MOV.U32 R4, RZ, RZ, R7 ;  /* 0x000000ffff047224 */ /* 0x002fe400078e0007 */
[----:B------:R-:W-:Y:S02]  /*40840*/  IMAD.MOV.U32 R5, RZ, RZ, R15 ;  /* 0x000000ffff057224 */ /* 0x000fe400078e000f */
[----:B------:R-:W3:Y:S04]  /*40850*/  LDL.LU R15, [R1+0x1298] ;  /* 0x00129800010f7983 */ /* 0x000ee80000300800 */
[----:B------:R-:W3:Y:S04]  /*40860*/  LDL.LU R7, [R1+0x12a0] ;  /* 0x0012a00001077983 */ /* 0x000ee80000300800 */
[----:B------:R-:W-:Y:S01]  /*40870*/  STL [R1+0x11b0], R8 ;  /* 0x0011b00801007387 */ /* 0x000fe20000100800 */
[----:B--2---:R-:W-:-:S03]  /*40880*/  IADD3.X R16, PT, PT, R16, UR7, RZ, P0, !PT ;  /* 0x0000000710107c10 */ /* 0x004fc600087fe4ff */
[----:B------:R1:W-:Y:S04]  /*40890*/  LDGSTS.E [R2+0x10400], desc[UR14][R4.64], P1 ;  /* 0x1040000004027fae */ /* 0x0003e800089a100e */
[----:B------:R2:W-:Y:S04]  /*408a0*/  STL [R1+0x11ac], R16 ;  /* 0x0011ac1001007387 */ /* 0x0005e80000100800 */
[----:B------:R-:W-:Y:S01]  /*408b0*/  STL [R1+0x11b8], R3 ;  /* 0x0011b80301007387 */ /* 0x000fe20000100800 */
[----:B------:R-:W-:Y:S01]  /*408c0*/  IADD3.X R10, PT, PT, R10, UR7, RZ, P2, !PT ;  /* 0x000000070a0a7c10 */ /* 0x000fe200097fe4ff */
[----:B-1----:R-:W-:Y:S01]  /*408d0*/  IMAD.MOV.U32 R5, RZ, RZ, R16 ;  /* 0x000000ffff057224 */ /* 0x002fe200078e0010 */
[----:B------:R-:W-:Y:S01]  /*408e0*/  MOV R4, R8 ;  /* 0x0000000800047202 */ /* 0x000fe20000000f00 */
[----:B--2---:R-:W2:Y:S04]  /*408f0*/  LDL.LU R16, [R1+0x1294] ;  /* 0x0012940001107983 */ /* 0x004ea80000300800 */
[----:B------:R1:W-:Y:S04]  /*40900*/  LDGSTS.E [R2+0x10500], desc[UR14][R4.64], P1 ;  /* 0x1050000004027fae */ /* 0x0003e800089a100e */
[----:B------:R1:W-:Y:S04]  /*40910*/  STL [R1+0x11b4], R10 ;  /* 0x0011b40a01007387 */ /* 0x0003e80000100800 */
[----:B------:R-:W2:Y:S01]  /*40920*/  LDL.LU R8, [R1+0x129c] ;  /* 0x00129c0001087983 */ /* 0x000ea20000300800 */
[----:B-1----:R-:W-:Y:S01]  /*40930*/  IMAD.MOV.U32 R4, RZ, RZ, R3 ;  /* 0x000000ffff047224 */ /* 0x002fe200078e0003 */
[----:B------:R-:W-:-:S02]  /*40940*/  MOV R5, R10 ;  /* 0x0000000a00057202 */ /* 0x000fc40000000f00 */
[----:B------:R-:W2:Y:S04]  /*40950*/  LDL.LU R10, [R1+0x12a8] ;  /* 0x0012a800010a7983 */ /* 0x000ea80000300800 */
[----:B------:R-:W2:Y:S04]  /*40960*/  LDL.LU R3, [R1+0x12b0] ;  /* 0x0012b00001037983 */ /* 0x000ea80000300800 */
[----:B------:R1:W-:Y:S01]  /*40970*/  LDGSTS.E [R2+0x10600], desc[UR14][R4.64], P1 ;  /* 0x1060000004027fae */ /* 0x0003e200089a100e */
[----:B------:R-:W-:-:S04]  /*40980*/  IADD3 R11, P0, PT, R11, UR13, RZ ;  /* 0x0000000d0b0b7c10 */ /* 0x000fc8000ff1e0ff */
[----:B------:R-:W-:Y:S01]  /*40990*/  IADD3.X R13, PT, PT, R13, UR7, RZ, P0, !PT ;  /* 0x000000070d0d7c10 */ /* 0x000fe200087fe4ff */
[----:B------:R-:W-:Y:S04]  /*409a0*/  STL [R1+0x11c0], R11 ;  /* 0x0011c00b01007387 */ /* 0x000fe80000100800 */
[----:B------:R1:W-:Y:S02]  /*409b0*/  STL [R1+0x11bc], R13 ;  /* 0x0011bc0d01007387 */ /* 0x0003e40000100800 */
[----:B-1----:R-:W-:Y:S02]  /*409c0*/  IMAD.MOV.U32 R5, RZ, RZ, R13 ;  /* 0x000000ffff057224 */ /* 0x002fe400078e000d */
[----:B------:R-:W-:-:S05]  /*409d0*/  IMAD.MOV.U32 R4, RZ, RZ, R11 ;  /* 0x000000ffff047224 */ /* 0x000fca00078e000b */
[----:B------:R1:W-:Y:S04]  /*409e0*/  LDGSTS.E [R2+0x10700], desc[UR14][R4.64], P1 ;  /* 0x1070000004027fae */ /* 0x0003e800089a100e */
[----:B------:R-:W2:Y:S04]  /*409f0*/  LDL.LU R13, [R1+0x12a4] ;  /* 0x0012a400010d7983 */ /* 0x000ea80000300800 */
[----:B------:R-:W2:Y:S01]  /*40a00*/  LDL.LU R11, [R1+0x12ac] ;  /* 0x0012ac00010b7983 */ /* 0x000ea20000300800 */
[----:B------:R-:W-:Y:S02]  /*40a10*/  IADD3 R9, P1, PT, R9, UR13, RZ ;  /* 0x0000000d09097c10 */ /* 0x000fe4000ff3e0ff */
[----:B------:R-:W-:Y:S01]  /*40a20*/  IADD3 R6, P2, PT, R6, UR13, RZ ;  /* 0x0000000d06067c10 */ /* 0x000fe2000ff5e0ff */
[----:B------:R-:W-:-:S02]  /*40a30*/  UISETP.GT.AND UP1, UPT, UR17, 0x24, UPT ;  /* 0x000000241100788c */ /* 0x000fc4000bf24270 */
[----:B------:R4:W-:Y:S01]  /*40a40*/  STL [R1+0x1288], R9 ;  /* 0x0012880901007387 */ /* 0x0009e20000100800 */
[----:B-1----:R-:W-:Y:S01]  /*40a50*/  MOV R4, R9 ;  /* 0x0000000900047202 */ /* 0x002fe20000000f00 */
[----:B------:R-:W-:-:S04]  /*40a60*/  USEL UR12, URZ, 0x4, !UP1 ;  /* 0x00000004ff0c7887 */ /* 0x000fc8000c800000 */
[----:B------:R-:W-:Y:S01]  /*40a70*/  USEL UR12, UR12, URZ, !UP0 ;  /* 0x000000ff0c0c7287 */ /* 0x000fe2000c000000 */
[----:B----4-:R-:W-:-:S05]  /*40a80*/  IADD3.X R14, PT, PT, R14, UR7, RZ, P1, !PT ;  /* 0x000000070e0e7c10 */ /* 0x010fca0008ffe4ff */
[----:B------:R1:W-:Y:S01]  /*40a90*/  STL [R1+0x1284], R14 ;  /* 0x0012840e01007387 */ /* 0x0003e20000100800 */
[----:B------:R-:W-:-:S03]  /*40aa0*/  IADD3.X R12, PT, PT, R12, UR7, RZ, P2, !PT ;  /* 0x000000070c0c7c10 */ /* 0x000fc600097fe4ff */
[----:B------:R4:W-:Y:S01]  /*40ab0*/  STL [R1+0x1290], R6 ;  /* 0x0012900601007387 */ /* 0x0009e20000100800 */
[----:B------:R-:W-:-:S03]  /*40ac0*/  IMAD.MOV.U32 R5, RZ, RZ, R14 ;  /* 0x000000ffff057224 */ /* 0x000fc600078e000e */
[----:B------:R-:W2:Y:S04]  /*40ad0*/  LDL.LU R9, [R1+0x12b8] ;  /* 0x0012b80001097983 */ /* 0x000ea80000300800 */
[----:B------:R3:W-:Y:S04]  /*40ae0*/  STL [R1+0x128c], R12 ;  /* 0x00128c0c01007387 */ /* 0x0007e80000100800 */
[----:B-1----:R-:W2:Y:S01]  /*40af0*/  LDL.LU R14, [R1+0x12b4] ;  /* 0x0012b400010e7983 */ /* 0x002ea20000300800 */
[----:B------:R-:W-:Y:S02]  /*40b00*/  ISETP.NE.U32.AND P0, PT, RZ, UR12, PT ;  /* 0x0000000cff007c0c */ /* 0x000fe4000bf05070 */
[----:B---3--:R-:W-:-:S02]  /*40b10*/  IADD3 R15, P1, PT, R15, UR13, RZ ;  /* 0x0000000d0f0f7c10 */ /* 0x008fc4000ff3e0ff */
[----:B------:R-:W-:-:S09]  /*40b20*/  IADD3 R7, P2, PT, R7, UR13, RZ ;  /* 0x0000000d07077c10 */ /* 0x000fd2000ff5e0ff */
[----:B------:R1:W-:Y:S02]  /*40b30*/  LDGSTS.E [R2+0x12000], desc[UR14][R4.64], P0 ;  /* 0x1200000004027fae */ /* 0x0003e400081a100e */
[----:B-1----:R-:W-:Y:S01]  /*40b40*/  IMAD.MOV.U32 R4, RZ, RZ, R6 ;  /* 0x000000ffff047224 */ /* 0x002fe200078e0006 */
[----:B------:R-:W-:Y:S01]  /*40b50*/  MOV R5, R12 ;  /* 0x0000000c00057202 */ /* 0x000fe20000000f00 */
[----:B----4-:R-:W3:Y:S04]  /*40b60*/  LDL.LU R6, [R1+0x12c0] ;  /* 0x0012c00001067983 */ /* 0x010ee80000300800 */
[----:B------:R-:W4:Y:S01]  /*40b70*/  LDL.LU R12, [R1+0x1388] ;  /* 0x00138800010c7983 */ /* 0x000f220000300800 */
[----:B--2---:R-:W-:-:S03]  /*40b80*/  IADD3.X R16, PT, PT, R16, UR7, RZ, P1, !PT ;  /* 0x0000000710107c10 */ /* 0x004fc60008ffe4ff */
[----:B------:R-:W-:Y:S04]  /*40b90*/  STL [R1+0x1298], R15 ;  /* 0x0012980f01007387 */ /* 0x000fe80000100800 */
[----:B------:R1:W-:Y:S04]  /*40ba0*/  LDGSTS.E [R2+0x12100], desc[UR14][R4.64], P0 ;  /* 0x1210000004027fae */ /* 0x0003e800081a100e */
[----:B------:R2:W-:Y:S01]  /*40bb0*/  STL [R1+0x1294], R16 ;  /* 0x0012941001007387 */ /* 0x0005e20000100800 */
[----:B------:R-:W-:-:S03]  /*40bc0*/  IADD3.X R8, PT, PT, R8, UR7, RZ, P2, !PT ;  /* 0x0000000708087c10 */ /* 0x000fc600097fe4ff */
[----:B------:R-:W-:Y:S01]  /*40bd0*/  STL [R1+0x12a0], R7 ;  /* 0x0012a00701007387 */ /* 0x000fe20000100800 */
[----:B-1----:R-:W-:-:S03]  /*40be0*/  IMAD.MOV.U32 R5, RZ, RZ, R16 ;  /* 0x000000ffff057224 */ /* 0x002fc600078e0010 */
[----:B--2---:R-:W2:Y:S01]  /*40bf0*/  LDL.LU R16, [R1+0x12bc] ;  /* 0x0012bc0001107983 */ /* 0x004ea20000300800 */
[----:B------:R-:W-:Y:S01]  /*40c00*/  IMAD.MOV.U32 R4, RZ, RZ, R15 ;  /* 0x000000ffff047224 */ /* 0x000fe200078e000f */
[----:B------:R-:W-:Y:S02]  /*40c10*/  IADD3 R10, P1, PT, R10, UR13, RZ ;  /* 0x0000000d0a0a7c10 */ /* 0x000fe4000ff3e0ff */
[----:B------:R1:W-:Y:S01]  /*40c20*/  STL [R1+0x129c], R8 ;  /* 0x00129c0801007387 */ /* 0x0003e20000100800 */
[----:B------:R-:W-:-:S03]  /*40c30*/  IADD3 R3, P2, PT, R3, UR13, RZ ;  /* 0x0000000d03037c10 */ /* 0x000fc6000ff5e0ff */
[----:B------:R1:W-:Y:S04]  /*40c40*/  LDGSTS.E [R2+0x12200], desc[UR14][R4.64], P0 ;  /* 0x1220000004027fae */ /* 0x0003e800081a100e */
[----:B------:R-:W2:Y:S01]  /*40c50*/  LDL.LU R15, [R1+0x1384] ;  /* 0x00138400010f7983 */ /* 0x000ea20000300800 */
[----:B-1----:R-:W-:Y:S01]  /*40c60*/  MOV R4, R7 ;  /* 0x0000000700047202 */ /* 0x002fe20000000f00 */
[----:B------:R-:W-:Y:S02]  /*40c70*/  IMAD.MOV.U32 R5, RZ, RZ, R8 ;  /* 0x000000ffff057224 */ /* 0x000fe400078e0008 */
[----:B------:R-:W2:Y:S04]  /*40c80*/  LDL.LU R8, [R1+0x1390] ;  /* 0x0013900001087983 */ /* 0x000ea80000300800 */
[----:B------:R-:W2:Y:S04]  /*40c90*/  LDL.LU R7, [R1+0x1398] ;  /* 0x0013980001077983 */ /* 0x000ea80000300800 */
[----:B------:R-:W-:Y:S04]  /*40ca0*/  STL [R1+0x12a8], R10 ;  /* 0x0012a80a01007387 */ /* 0x000fe80000100800 */
[----:B------:R1:W-:Y:S02]  /*40cb0*/  LDGSTS.E [R2+0x12300], desc[UR14][R4.64], P0 ;  /* 0x1230000004027fae */ /* 0x0003e400081a100e */
[----:B-1----:R-:W-:Y:S01]  /*40cc0*/  IMAD.MOV.U32 R4, RZ, RZ, R10 ;  /* 0x000000ffff047224 */ /* 0x002fe200078e000a */
[----:B------:R-:W-:-:S02]  /*40cd0*/  IADD3.X R13, PT, PT, R13, UR7, RZ, P1, !PT ;  /* 0x000000070d0d7c10 */ /* 0x000fc40008ffe4ff */
[----:B------:R-:W-:-:S03]  /*40ce0*/  IADD3.X R11, PT, PT, R11, UR7, RZ, P2, !PT ;  /* 0x000000070b0b7c10 */ /* 0x000fc600097fe4ff */
[----:B------:R1:W-:Y:S01]  /*40cf0*/  STL [R1+0x12a4], R13 ;  /* 0x0012a40d01007387 */ /* 0x0003e20000100800 */
[----:B------:R-:W-:-:S03]  /*40d00*/  MOV R5, R13 ;  /* 0x0000000d00057202 */ /* 0x000fc60000000f00 */
[----:B------:R-:W-:Y:S04]  /*40d10*/  STL [R1+0x12b0], R3 ;  /* 0x0012b00301007387 */ /* 0x000fe80000100800 */
[----:B------:R1:W-:Y:S04]  /*40d20*/  LDGSTS.E [R2+0x12400], desc[UR14][R4.64], P0 ;  /* 0x1240000004027fae */ /* 0x0003e800081a100e */
[----:B-1----:R-:W2:Y:S04]  /*40d30*/  LDL.LU R13, [R1+0x138c] ;  /* 0x00138c00010d7983 */ /* 0x002ea80000300800 */
[----:B------:R1:W-:Y:S04]  /*40d40*/  STL [R1+0x12ac], R11 ;  /* 0x0012ac0b01007387 */ /* 0x0003e80000100800 */
[----:B------:R-:W2:Y:S01]  /*40d50*/  LDL.LU R10, [R1+0x1394] ;  /* 0x00139400010a7983 */ /* 0x000ea20000300800 */
[----:B------:R-:W-:-:S02]  /*40d60*/  IMAD.MOV.U32 R4, RZ, RZ, R3 ;  /* 0x000000ffff047224 */ /* 0x000fc400078e0003 */
[----:B------:R-:W-:Y:S02]  /*40d70*/  IMAD.MOV.U32 R5, RZ, RZ, R11 ;  /* 0x000000ffff057224 */ /* 0x000fe400078e000b */
[----:B-1----:R-:W2:Y:S04]  /*40d80*/  LDL.LU R11, [R1+0x13a0] ;  /* 0x0013a000010b7983 */ /* 0x002ea80000300800 */
[----:B------:R-:W2:Y:S04]  /*40d90*/  LDL.LU R3, [R1+0x13a8] ;  /* 0x0013a80001037983 */ /* 0x000ea80000300800 */
[----:B------:R1:W-:Y:S01]  /*40da0*/  LDGSTS.E [R2+0x12500], desc[UR14][R4.64], P0 ;  /* 0x1250000004027fae */ /* 0x0003e200081a100e */
[----:B------:R-:W-:-:S04]  /*40db0*/  IADD3 R9, P1, PT, R9, UR13, RZ ;  /* 0x0000000d09097c10 */ /* 0x000fc8000ff3e0ff */
[----:B------:R-:W-:Y:S01]  /*40dc0*/  IADD3.X R14, PT, PT, R14, UR7, RZ, P1, !PT ;  /* 0x000000070e0e7c10 */ /* 0x000fe20008ffe4ff */
[----:B------:R-:W-:Y:S04]  /*40dd0*/  STL [R1+0x12b8], R9 ;  /* 0x0012b80901007387 */ /* 0x000fe80000100800 */
[----:B------:R1:W-:Y:S02]  /*40de0*/  STL [R1+0x12b4], R14 ;  /* 0x0012b40e01007387 */ /* 0x0003e40000100800 */
[----:B-1----:R-:W-:Y:S01]  /*40df0*/  IMAD.MOV.U32 R5, RZ, RZ, R14 ;  /* 0x000000ffff057224 */ /* 0x002fe200078e000e */
[----:B------:R-:W-:Y:S01]  /*40e00*/  MOV R4, R9 ;  /* 0x0000000900047202 */ /* 0x000fe20000000f00 */
[----:B------:R-:W-:Y:S01]  /*40e10*/  UISETP.GT.AND UP1, UPT, UR17, 0x28, UPT ;  /* 0x000000281100788c */ /* 0x000fe2000bf24270 */
[----:B------:R-:W2:Y:S04]  /*40e20*/  LDL.LU R14, [R1+0x139c] ;  /* 0x00139c00010e7983 */ /* 0x000ea80000300800 */
[----:B------:R-:W2:Y:S01]  /*40e30*/  LDL.LU R9, [R1+0x13a4] ;  /* 0x0013a40001097983 */ /* 0x000ea20000300800 */
[----:B------:R-:W-:-:S03]  /*40e40*/  USEL UR12, URZ, 0x4, !UP1 ;  /* 0x00000004ff0c7887 */ /* 0x000fc6000c800000 */
[----:B------:R1:W-:Y:S01]  /*40e50*/  LDGSTS.E [R2+0x12600], desc[UR14][R4.64], P0 ;  /* 0x1260000004027fae */ /* 0x0003e200081a100e */
[----:B------:R-:W-:Y:S01]  /*40e60*/  USEL UR12, UR12, URZ, !UP0 ;  /* 0x000000ff0c0c7287 */ /* 0x000fe2000c000000 */
[----:B---3--:R-:W-:Y:S02]  /*40e70*/  IADD3 R6, P2, PT, R6, UR13, RZ ;  /* 0x0000000d06067c10 */ /* 0x008fe4000ff5e0ff */
[----:B----4-:R-:W-:-:S03]  /*40e80*/  IADD3 R12, P3, PT, R12, UR13, RZ ;  /* 0x0000000d0c0c7c10 */ /* 0x010fc6000ff7e0ff */
[----:B-1----:R-:W-:Y:S01]  /*40e90*/  IMAD.MOV.U32 R4, RZ, RZ, R6 ;  /* 0x000000ffff047224 */ /* 0x002fe200078e0006 */
[----:B------:R-:W-:Y:S01]  /*40ea0*/  ISETP.NE.U32.AND P1, PT, RZ, UR12, PT ;  /* 0x0000000cff007c0c */ /* 0x000fe2000bf25070 */
[----:B------:R1:W-:Y:S01]  /*40eb0*/  STL [R1+0x12c0], R6 ;  /* 0x0012c00601007387 */ /* 0x0003e20000100800 */
[----:B--2---:R-:W-:-:S04]  /*40ec0*/  IADD3.X R16, PT, PT, R16, UR7, RZ, P2, !PT ;  /* 0x0000000710107c10 */ /* 0x004fc800097fe4ff */
[----:B------:R-:W-:Y:S01]  /*40ed0*/  MOV R5, R16 ;  /* 0x0000001000057202 */ /* 0x000fe20000000f00 */
[----:B------:R-:W-:Y:S04]  /*40ee0*/  STL [R1+0x12bc], R16 ;  /* 0x0012bc1001007387 */ /* 0x000fe80000100800 */
[----:B------:R2:W-:Y:S01]  /*40ef0*/  STL [R1+0x1388], R12 ;  /* 0x0013880c01007387 */ /* 0x0005e20000100800 */
[----:B------:R-:W-:-:S03]  /*40f00*/  IADD3.X R15, PT, PT, R15, UR7, RZ, P3, !PT ;  /* 0x000000070f0f7c10 */ /* 0x000fc60009ffe4ff */
[----:B------:R3:W-:Y:S04]  /*40f10*/  LDGSTS.E [R2+0x12700], desc[UR14][R4.64], P0 ;  /* 0x1270000004027fae */ /* 0x0007e800081a100e */
[----:B------:R-:W4:Y:S04]  /*40f20*/  LDL.LU R17, [R1+0x13b0] ;  /* 0x0013b00001117983 */ /* 0x000f280000300800 */
[----:B------:R-:W-:Y:S01]  /*40f30*/  STL [R1+0x1384], R15 ;  /* 0x0013840f01007387 */ /* 0x000fe20000100800 */
[----:B------:R-:W-:-:S03]  /*40f40*/  IADD3 R8, P0, PT, R8, UR13, RZ ;  /* 0x0000000d08087c10 */ /* 0x000fc6000ff1e0ff */
[----:B-1----:R-:W4:Y:S01]  /*40f50*/  LDL.LU R6, [R1+0x13b8] ;  /* 0x0013b80001067983 */ /* 0x002f220000300800 */
[----:B---3--:R-:W-:Y:S01]  /*40f60*/  IMAD.MOV.U32 R4, RZ, RZ, R12 ;  /* 0x000000ffff047224 */ /* 0x008fe200078e000c */
[----:B------:R-:W-:Y:S01]  /*40f70*/  IADD3 R7, P2, PT, R7, UR13, RZ ;  /* 0x0000000d07077c10 */ /* 0x000fe2000ff5e0ff */
[----:B------:R-:W-:Y:S01]  /*40f80*/  IMAD.MOV.U32 R5, RZ, RZ, R15 ;  /* 0x000000ffff057224 */ /* 0x000fe200078e000f */
[----:B------:R-:W3:Y:S04]  /*40f90*/  LDL.LU R18, [R1+0x13ac] ;  /* 0x0013ac0001127983 */ /* 0x000ee80000300800 */
[----:B--2---:R-:W2:Y:S04]  /*40fa0*/  LDL.LU R12, [R1+0x13b4] ;  /* 0x0013b400010c7983 */ /* 0x004ea80000300800 */
[----:B------:R1:W-:Y:S04]  /*40fb0*/  STL [R1+0x1390], R8 ;  /* 0x0013900801007387 */ /* 0x0003e80000100800 */
[----:B------:R1:W-:Y:S02]  /*40fc0*/  LDGSTS.E [R2+0x14000], desc[UR14][R4.64], P1 ;  /* 0x1400000004027fae */ /* 0x0003e400089a100e */
[----:B-1----:R-:W-:-:S02]  /*40fd0*/  MOV R4, R8 ;  /* 0x0000000800047202 */ /* 0x002fc40000000f00 */
[----:B------:R-:W-:-:S05]  /*40fe0*/  IADD3.X R13, PT, PT, R13, UR7, RZ, P0, !PT ;  /* 0x000000070d0d7c10 */ /* 0x000fca00087fe4ff */
[----:B------:R1:W-:Y:S01]  /*40ff0*/  STL [R1+0x138c], R13 ;  /* 0x00138c0d01007387 */ /* 0x0003e20000100800 */
[----:B------:R-:W-:-:S03]  /*41000*/  IADD3.X R10, PT, PT, R10, UR7, RZ, P2, !PT ;  /* 0x000000070a0a7c10 */ /* 0x000fc600097fe4ff */
[----:B------:R1:W-:Y:S01]  /*41010*/  STL [R1+0x1398], R7 ;  /* 0x0013980701007387 */ /* 0x0003e20000100800 */
[----:B------:R-:W-:-:S03]  /*41020*/  IMAD.MOV.U32 R5, RZ, RZ, R13 ;  /* 0x000000ffff057224 */ /* 0x000fc600078e000d */
[----:B------:R-:W2:Y:S04]  /*41030*/  LDL.LU R8, [R1+0x13c0] ;  /* 0x0013c00001087983 */ /* 0x000ea80000300800 */
[----:B------:R1:W-:Y:S04]  /*41040*/  STL [R1+0x1394], R10 ;  /* 0x0013940a01007387 */ /* 0x0003e80000100800 */
[----:B-1----:R-:W2:Y:S01]  /*41050*/  LDL.LU R13, [R1+0x13bc] ;  /* 0x0013bc00010d7983 */ /* 0x002ea20000300800 */
[----:B------:R-:W-:Y:S02]  /*41060*/  IADD3 R11, P0, PT, R11, UR13, RZ ;  /* 0x0000000d0b0b7c10 */ /* 0x000fe4000ff1e0ff */
[----:B------:R-:W-:Y:S01]  /*41070*/  IADD3 R3, P2, PT, R3, UR13, RZ ;  /* 0x0000000d03037c10 */ /* 0x000fe2000ff5e0ff */
[----:B------:R1:W-:Y:S02]  /*41080*/  LDGSTS.E [R2+0x14100], desc[UR14][R4.64], P1 ;  /* 0x1410000004027fae */ /* 0x0003e400089a100e */
[----:B-1----:R-:W-:Y:S01]  /*41090*/  IMAD.MOV.U32 R4, RZ, RZ, R7 ;  /* 0x000000ffff047224 */ /* 0x002fe200078e0007 */
[----:B------:R-:W-:Y:S01]  /*410a0*/  MOV R5, R10 ;  /* 0x0000000a00057202 */ /* 0x000fe20000000f00 */
[----:B------:R-:W2:Y:S04]  /*410b0*/  LDL.LU R7, [R1+0x1488] ;  /* 0x0014880001077983 */ /* 0x000ea80000300800 */
[----:B------:R-:W2:Y:S01]  /*410c0*/  LDL.LU R10, [R1+0x1494] ;  /* 0x00149400010a7983 */ /* 0x000ea20000300800 */
[----:B------:R-:W-:-:S03]  /*410d0*/  IADD3.X R14, PT, PT, R14, UR7, RZ, P0, !PT ;  /* 0x000000070e0e7c10 */ /* 0x000fc600087fe4ff */
[----:B------:R-:W-:Y:S01]  /*410e0*/  STL [R1+0x13a0], R11 ;  /* 0x0013a00b01007387 */ /* 0x000fe20000100800 */
[----:B------:R-:W-:-:S03]  /*410f0*/  IADD3.X R9, PT, PT, R9, UR7, RZ, P2, !PT ;  /* 0x0000000709097c10 */ /* 0x000fc600097fe4ff */
[----:B------:R1:W-:Y:S04]  /*41100*/  STL [R1+0x139c], R14 ;  /* 0x00139c0e01007387 */ /* 0x0003e80000100800 */
[----:B------:R-:W-:Y:S04]  /*41110*/  STL [R1+0x13a8], R3 ;  /* 0x0013a80301007387 */ /* 0x000fe80000100800 */
[----:B------:R-:W2:Y:S04]  /*41120*/  LDL.LU R16, [R1+0x1484] ;  /* 0x0014840001107983 */ /* 0x000ea80000300800 */
[----:B------:R1:W-:Y:S04]  /*41130*/  LDGSTS.E [R2+0x14200], desc[UR14][R4.64], P1 ;  /* 0x1420000004027fae */ /* 0x0003e800089a100e */
[----:B------:R1:W-:Y:S04]  /*41140*/  STL [R1+0x13a4], R9 ;  /* 0x0013a40901007387 */ /* 0x0003e80000100800 */
[----:B------:R-:W2:Y:S01]  /*41150*/  LDL.LU R15, [R1+0x1490] ;  /* 0x00149000010f7983 */ /* 0x000ea20000300800 */
[----:B-1----:R-:W-:-:S02]  /*41160*/  IMAD.MOV.U32 R4, RZ, RZ, R11 ;  /* 0x000000ffff047224 */ /* 0x002fc400078e000b */
[----:B------:R-:W-:Y:S02]  /*41170*/  IMAD.MOV.U32 R5, RZ, RZ, R14 ;  /* 0x000000ffff057224 */ /* 0x000fe400078e000e */
[----:B------:R-:W2:Y:S04]  /*41180*/  LDL.LU R14, [R1+0x1498] ;  /* 0x00149800010e7983 */ /* 0x000ea80000300800 */
[----:B------:R-:W2:Y:S04]  /*41190*/  LDL.LU R11, [R1+0x149c] ;  /* 0x00149c00010b7983 */ /* 0x000ea80000300800 */
[----:B------:R1:W-:Y:S02]  /*411a0*/  LDGSTS.E [R2+0x14300], desc[UR14][R4.64], P1 ;  /* 0x1430000004027fae */ /* 0x0003e400089a100e */
[----:B-1----:R-:W-:Y:S01]  /*411b0*/  IMAD.MOV.U32 R5, RZ, RZ, R9 ;  /* 0x000000ffff057224 */ /* 0x002fe200078e0009 */
[----:B------:R-:W-:Y:S01]  /*411c0*/  MOV R4, R3 ;  /* 0x0000000300047202 */ /* 0x000fe20000000f00 */
[----:B------:R-:W2:Y:S04]  /*411d0*/  LDL.LU R9, [R1+0x14a0] ;  /* 0x0014a00001097983 */ /* 0x000ea80000300800 */
[----:B------:R-:W2:Y:S01]  /*411e0*/  LDL.LU R3, [R1+0x14a4] ;  /* 0x0014a40001037983 */ /* 0x000ea20000300800 */
[----:B----4-:R-:W-:-:S03]  /*411f0*/  IADD3 R17, P0, PT, R17, UR13, RZ ;  /* 0x0000000d11117c10 */ /* 0x010fc6000ff1e0ff */
[----:B------:R1:W-:Y:S01]  /*41200*/  LDGSTS.E [R2+0x14400], desc[UR14][R4.64], P1 ;  /* 0x1440000004027fae */ /* 0x0003e200089a100e */
[----:B------:R-:W-:Y:S02]  /*41210*/  IADD3 R6, P2, PT, R6, UR13, RZ ;  /* 0x0000000d06067c10 */ /* 0x000fe4000ff5e0ff */
[----:B---3--:R-:W-:Y:S02]  /*41220*/  IADD3.X R18, PT, PT, R18, UR7, RZ, P0, !PT ;  /* 0x0000000712127c10 */ /* 0x008fe400087fe4ff */
[----:B--2---:R-:W-:Y:S01]  /*41230*/  IADD3.X R12, PT, PT, R12, UR7, RZ, P2, !PT ;  /* 0x000000070c0c7c10 */ /* 0x004fe200097fe4ff */
[----:B-1----:R-:W-:Y:S01]  /*41240*/  IMAD.MOV.U32 R4, RZ, RZ, R17 ;  /* 0x000000ffff047224 */ /* 0x002fe200078e0011 */
[----:B------:R-:W-:Y:S01]  /*41250*/  MOV R5, R18 ;  /* 0x0000001200057202 */ /* 0x000fe20000000f00 */
[----:B------:R-:W-:Y:S04]  /*41260*/  STL [R1+0x13b0], R17 ;  /* 0x0013b01101007387 */ /* 0x000fe80000100800 */
[----:B------:R1:W-:Y:S04]  /*41270*/  LDGSTS.E [R2+0x14500], desc[UR14][R4.64], P1 ;  /* 0x1450000004027fae */ /* 0x0003e800089a100e */
[----:B------:R-:W-:Y:S04]  /*41280*/  STL [R1+0x13ac], R18 ;  /* 0x0013ac1201007387 */ /* 0x000fe80000100800 */
[----:B------:R-:W-:Y:S01]  /*41290*/  STL [R1+0x13b8], R6 ;  /* 0x0013b80601007387 */ /* 0x000fe20000100800 */
[----:B-1----:R-:W-:-:S02]  /*412a0*/  IMAD.MOV.U32 R4, RZ, RZ, R6 ;  /* 0x000000ffff047224 */ /* 0x002fc400078e0006 */
[----:B------:R-:W-:Y:S01]  /*412b0*/  IMAD.MOV.U32 R5, RZ, RZ, R12 ;  /* 0x000000ffff057224 */ /* 0x000fe200078e000c */
[----:B------:R1:W-:Y:S04]  /*412c0*/  STL [R1+0x13b4], R12 ;  /* 0x0013b40c01007387 */ /* 0x0003e80000100800 */
[----:B------:R2:W-:Y:S04]  /*412d0*/  LDGSTS.E [R2+0x14600], desc[UR14][R4.64], P1 ;  /* 0x1460000004027fae */ /* 0x0005e800089a100e */
[----:B-1----:R-:W3:Y:S04]  /*412e0*/  LDL.LU R12, [R1+0x14ac] ;  /* 0x0014ac00010c7983 */ /* 0x002ee80000300800 */
[----:B------:R-:W4:Y:S01]  /*412f0*/  LDL.LU R6, [R1+0x14b4] ;  /* 0x0014b40001067983 */ /* 0x000f220000300800 */
[----:B------:R-:W-:-:S04]  /*41300*/  IADD3 R8, P0, PT, R8, UR13, RZ ;  /* 0x0000000d08087c10 */ /* 0x000fc8000ff1e0ff */
[----:B------:R-:W-:Y:S01]  /*41310*/  IADD3.X R13, PT, PT, R13, UR7, RZ, P0, !PT ;  /* 0x000000070d0d7c10 */ /* 0x000fe200087fe4ff */
[----:B------:R-:W-:Y:S04]  /*41320*/  STL [R1+0x13c0], R8 ;  /* 0x0013c00801007387 */ /* 0x000fe80000100800 */
[----:B------:R1:W-:Y:S01]  /*41330*/  STL [R1+0x13bc], R13 ;  /* 0x0013bc0d01007387 */ /* 0x0003e20000100800 */
[----:B--2---:R-:W-:Y:S01]  /*41340*/  IMAD.MOV.U32 R5, RZ, RZ, R13 ;  /* 0x000000ffff057224 */ /* 0x004fe200078e000d */
[----:B------:R-:W-:Y:S01]  /*41350*/  MOV R4, R8 ;  /* 0x0000000800047202 */ /* 0x000fe20000000f00 */
[----:B------:R-:W-:Y:S01]  /*41360*/  UISETP.GT.AND UP1, UPT, UR17, 0x2c, UPT ;  /* 0x0000002c1100788c */ /* 0x000fe2000bf24270 */
[----:B-1----:R-:W2:Y:S04]  /*41370*/  LDL.LU R13, [R1+0x14a8] ;  /* 0x0014a800010d7983 */ /* 0x002ea80000300800 */
[----:B------:R-:W2:Y:S01]  /*41380*/  LDL.LU R8, [R1+0x14b0] ;  /* 0x0014b00001087983 */ /* 0x000ea20000300800 */
[----:B------:R-:W-:-:S03]  /*41390*/  USEL UR12, URZ, 0x4, !UP1 ;  /* 0x00000004ff0c7887 */ /* 0x000fc6000c800000 */
[----:B------:R1:W-:Y:S01]  /*413a0*/  LDGSTS.E [R2+0x14700], desc[UR14][R4.64], P1 ;  /* 0x1470000004027fae */ /* 0x0003e200089a100e */
[----:B------:R-:W-:Y:S01]  /*413b0*/  USEL UR12, UR12, URZ, !UP0 ;  /* 0x000000ff0c0c7287 */ /* 0x000fe2000c000000 */
[----:B------:R-:W-:-:S05]  /*413c0*/  IADD3 R7, P1, PT, R7, UR13, RZ ;  /* 0x0000000d07077c10 */ /* 0x000fca000ff3e0ff */
[----:B------:R-:W-:Y:S02]  /*413d0*/  ISETP.NE.U32.AND P0, PT, RZ, UR12, PT ;  /* 0x0000000cff007c0c */ /* 0x000fe4000bf05070 */
[----:B------:R-:W-:Y:S01]  /*413e0*/  IADD3 R10, P2, PT, R10, UR13, RZ ;  /* 0x0000000d0a0a7c10 */ /* 0x000fe2000ff5e0ff */
[----:B------:R1:W-:Y:S02]  /*413f0*/  STL [R1+0x1488], R7 ;  /* 0x0014880701007387 */ /* 0x0003e40000100800 */
[----:B-1----:R-:W-:Y:S01]  /*41400*/  IMAD.MOV.U32 R4, RZ, RZ, R7 ;  /* 0x000000ffff047224 */ /* 0x002fe200078e0007 */
[----:B------:R-:W-:-:S04]  /*41410*/  IADD3.X R16, PT, PT, R16, UR7, RZ, P1, !PT ;  /* 0x0000000710107c10 */ /* 0x000fc80008ffe4ff */
[----:B------:R-:W-:Y:S01]  /*41420*/  MOV R5, R16 ;  /* 0x0000001000057202 */ /* 0x000fe20000000f00 */
[----:B------:R-:W-:Y:S04]  /*41430*/  STL [R1+0x1484], R16 ;  /* 0x0014841001007387 */ /* 0x000fe80000100800 */
[----:B------:R1:W-:Y:S01]  /*41440*/  STL [R1+0x1494], R10 ;  /* 0x0014940a01007387 */ /* 0x0003e20000100800 */
[----:B------:R-:W-:-:S03]  /*41450*/  IADD3.X R15, PT, PT, R15, UR7, RZ, P2, !PT ;  /* 0x000000070f0f7c10 */ /* 0x000fc600097fe4ff */
[----:B------:R-:W2:Y:S04]  /*41460*/  LDL.LU R7, [R1+0x14bc] ;  /* 0x0014bc0001077983 */ /* 0x000ea80000300800 */
[----:B------:R1:W-:Y:S04]  /*41470*/  LDGSTS.E [R2+0x16000], desc[UR14][R4.64], P0 ;  /* 0x1600000004027fae */ /* 0x0003e800081a100e */
[----:B------:R-:W-:Y:S01]  /*41480*/  STL [R1+0x1490], R15 ;  /* 0x0014900f01007387 */ /* 0x000fe20000100800 */
[----:B------:R-:W-:-:S04]  /*41490*/  IADD3 R11, P1, PT, R11, UR13, RZ ;  /* 0x0000000d0b0b7c10 */ /* 0x000fc8000ff3e0ff */
[----:B------:R-:W-:Y:S01]  /*414a0*/  IADD3.X R14, PT, PT, R14, UR7, RZ, P1, !PT ;  /* 0x000000070e0e7c10 */ /* 0x000fe20008ffe4ff */
[----:B-1----:R-:W-:Y:S02]  /*414b0*/  IMAD.MOV.U32 R4, RZ, RZ, R10 ;  /* 0x000000ffff047224 */ /* 0x002fe400078e000a */
[----:B------:R-:W-:Y:S01]  /*414c0*/  IMAD.MOV.U32 R5, RZ, RZ, R15 ;  /* 0x000000ffff057224 */ /* 0x000fe200078e000f */
[----:B------:R-:W2:Y:S04]  /*414d0*/  LDL.LU R10, [R1+0x14b8] ;  /* 0x0014b800010a7983 */ /* 0x000ea80000300800 */
[----:B------:R1:W-:Y:S04]  /*414e0*/  STL [R1+0x149c], R11 ;  /* 0x00149c0b01007387 */ /* 0x0003e80000100800 */
[----:B------:R1:W-:Y:S01]  /*414f0*/  LDGSTS.E [R2+0x16100], desc[UR14][R4.64], P0 ;  /* 0x1610000004027fae */ /* 0x0003e200081a100e */
[----:B------:R-:W-:-:S03]  /*41500*/  IADD3 R3, P2, PT, R3, UR13, RZ ;  /* 0x0000000d03037c10 */ /* 0x000fc6000ff5e0ff */
[----:B------:R1:W-:Y:S01]  /*41510*/  STL [R1+0x1498], R14 ;  /* 0x0014980e01007387 */ /* 0x0003e20000100800 */
[----:B------:R-:W-:-:S03]  /*41520*/  IADD3.X R9, PT, PT, R9, UR7, RZ, P2, !PT ;  /* 0x0000000709097c10 */ /* 0x000fc600097fe4ff */
[----:B------:R-:W-:Y:S01]  /*41530*/  STL [R1+0x14a4], R3 ;  /* 0x0014a40301007387 */ /* 0x000fe20000100800 */
[----:B-1----:R-:W-:-:S03]  /*41540*/  MOV R4, R11 ;  /* 0x0000000b00047202 */ /* 0x002fc60000000f00 */
[----:B------:R-:W2:Y:S01]  /*41550*/  LDL.LU R11, [R1+0x14c4] ;  /* 0x0014c400010b7983 */ /* 0x000ea20000300800 */
[----:B------:R-:W-:-:S03]  /*41560*/  IMAD.MOV.U32 R5, RZ, RZ, R14 ;  /* 0x000000ffff057224 */ /* 0x000fc600078e000e */
[----:B------:R1:W-:Y:S04]  /*41570*/  STL [R1+0x14a0], R9 ;  /* 0x0014a00901007387 */ /* 0x0003e80000100800 */
[----:B------:R-:W2:Y:S04]  /*41580*/  LDL.LU R17, [R1+0x158c] ;  /* 0x00158c0001117983 */ /* 0x000ea80000300800 */
[----:B------:R-:W2:Y:S04]  /*41590*/  LDL.LU R14, [R1+0x14c0] ;  /* 0x0014c000010e7983 */ /* 0x000ea80000300800 */
[----:B------:R-:W2:Y:S04]  /*415a0*/  LDL.LU R18, [R1+0x1588] ;  /* 0x0015880001127983 */ /* 0x000ea80000300800 */
[----:B------:R1:W-:Y:S02]  /*415b0*/  LDGSTS.E [R2+0x16200], desc[UR14][R4.64], P0 ;  /* 0x1620000004027fae */ /* 0x0003e400081a100e */
[----:B-1----:R-:W-:-:S02]  /*415c0*/  MOV R5, R9 ;  /* 0x0000000900057202 */ /* 0x002fc40000000f00 */
[----:B---3--:R-:W-:Y:S01]  /*415d0*/  IADD3 R12, P1, PT, R12, UR13, RZ ;  /* 0x0000000d0c0c7c10 */ /* 0x008fe2000ff3e0ff */
[----:B------:R-:W-:Y:S01]  /*415e0*/  IMAD.MOV.U32 R4, RZ, RZ, R3 ;  /* 0x000000ffff047224 */ /* 0x000fe200078e0003 */
[----:B------:R-:W3:Y:S01]  /*415f0*/  LDL.LU R9, [R1+0x1594] ;  /* 0x0015940001097983 */ /* 0x000ee20000300800 */
[----:B----4-:R-:W-:-:S03]  /*41600*/  IADD3 R6, P2, PT, R6, UR13, RZ ;  /* 0x0000000d06067c10 */ /* 0x010fc6000ff5e0ff */
[----:B------:R-:W4:Y:S04]  /*41610*/  LDL.LU R3, [R1+0x159c] ;  /* 0x00159c0001037983 */ /* 0x000f280000300800 */
[----:B------:R1:W-:Y:S04]  /*41620*/  STL [R1+0x14ac], R12 ;  /* 0x0014ac0c01007387 */ /* 0x0003e80000100800 */
[----:B------:R1:W-:Y:S02]  /*41630*/  LDGSTS.E [R2+0x16300], desc[UR14][R4.64], P0 ;  /* 0x1630000004027fae */ /* 0x0003e400081a100e */
[----:B-1----:R-:W-:Y:S01]  /*41640*/  IMAD.MOV.U32 R4, RZ, RZ, R12 ;  /* 0x000000ffff047224 */ /* 0x002fe200078e000c */
[----:B--2---:R-:W-:-:S02]  /*41650*/  IADD3.X R13, PT, PT, R13, UR7, RZ, P1, !PT ;  /* 0x000000070d0d7c10 */ /* 0x004fc40008ffe4ff */
[----:B------:R-:W-:-:S03]  /*41660*/  IADD3.X R8, PT, PT, R8, UR7, RZ, P2, !PT ;  /* 0x0000000708087c10 */ /* 0x000fc600097fe4ff */
[----:B------:R-:W-:Y:S04]  /*41670*/  STL [R1+0x14a8], R13 ;  /* 0x0014a80d01007387 */ /* 0x000fe80000100800 */
[----:B------:R1:W-:Y:S04]  /*41680*/  STL [R1+0x14b4], R6 ;  /* 0x0014b40601007387 */ /* 0x0003e80000100800 */
[----:B------:R-:W2:Y:S04]  /*41690*/  LDL.LU R15, [R1+0x1590] ;  /* 0x00159000010f7983 */ /* 0x000ea80000300800 */
[----:B------:R1:W-:Y:S04]  /*416a0*/  STL [R1+0x14b0], R8 ;  /* 0x0014b00801007387 */ /* 0x0003e80000100800 */
[----:B------:R-:W2:Y:S01]  /*416b0*/  LDL.LU R12, [R1+0x1598] ;  /* 0x00159800010c7983 */ /* 0x000ea20000300800 */
[----:B------:R-:W-:-:S05]  /*416c0*/  IMAD.MOV.U32 R5, RZ, RZ, R13 ;  /* 0x000000ffff057224 */ /* 0x000fca00078e000d */
[----:B------:R1:W-:Y:S01]  /*416d0*/  LDGSTS.E [R2+0x16400], desc[UR14][R4.64], P0 ;  /* 0x1640000004027fae */ /* 0x0003e200081a100e */
[----:B------:R-:W-:Y:S01]  /*416e0*/  IADD3 R7, P1, PT, R7, UR13, RZ ;  /* 0x0000000d07077c10 */ /* 0x000fe2000ff3e0ff */
[----:B-1----:R-:W-:Y:S01]  /*416f0*/  IMAD.MOV.U32 R5, RZ, RZ, R8 ;  /* 0x000000ffff057224 */ /* 0x002fe200078e0008 */
[----:B------:R-:W-:Y:S02]  /*41700*/  MOV R4, R6 ;  /* 0x0000000600047202 */ /* 0x000fe40000000f00 */
[----:B------:R-:W2:Y:S04]  /*41710*/  LDL.LU R6, [R1+0x15a4] ;  /* 0x0015a40001067983 */ /* 0x000ea80000300800 */
[----:B------:R-:W2:Y:S04]  /*41720*/  LDL.LU R8, [R1+0x15ac] ;  /* 0x0015ac0001087983 */ /* 0x000ea80000300800 */
[----:B------:R-:W-:Y:S04]  /*41730*/  STL [R1+0x14bc], R7 ;  /* 0x0014bc0701007387 */ /* 0x000fe80000100800 */
[----:B------:R1:W-:Y:S01]  /*41740*/  LDGSTS.E [R2+0x16500], desc[UR14][R4.64], P0 ;  /* 0x1650000004027fae */ /* 0x0003e200081a100e */
[----:B------:R-:W-:-:S05]  /*41750*/  IADD3.X R10, PT, PT, R10, UR7, RZ, P1, !PT ;  /* 0x000000070a0a7c10 */ /* 0x000fca0008ffe4ff */
[----:B------:R1:W-:Y:S04]  /*41760*/  STL [R1+0x14b8], R10 ;  /* 0x0014b80a01007387 */ /* 0x0003e80000100800 */
[----:B------:R-:W2:Y:S01]  /*41770*/  LDL.LU R16, [R1+0x15a0] ;  /* 0x0015a00001107983 */ /* 0x000ea20000300800 */
[----:B-1----:R-:W-:Y:S01]  /*41780*/  IMAD.MOV.U32 R4, RZ, RZ, R7 ;  /* 0x000000ffff047224 */ /* 0x002fe200078e0007 */
[----:B------:R-:W-:Y:S02]  /*41790*/  MOV R5, R10 ;  /* 0x0000000a00057202 */ /* 0x000fe40000000f00 */
[----:B------:R-:W2:Y:S04]  /*417a0*/  LDL.LU R13, [R1+0x15a8] ;  /* 0x0015a800010d7983 */ /* 0x000ea80000300800 */
[----:B------:R-:W2:Y:S04]  /*417b0*/  LDL.LU R10, [R1+0x15b4] ;  /* 0x0015b400010a7983 */ /* 0x000ea80000300800 */
[----:B------:R-:W2:Y:S01]  /*417c0*/  LDL.LU R7, [R1+0x15bc] ;  /* 0x0015bc0001077983 */ /* 0x000ea20000300800 */
[----:B------:R-:W-:-:S03]  /*417d0*/  IADD3 R11, P2, PT, R11, UR13, RZ ;  /* 0x0000000d0b0b7c10 */ /* 0x000fc6000ff5e0ff */
[----:B------:R1:W-:Y:S01]  /*417e0*/  LDGSTS.E [R2+0x16600], desc[UR14][R4.64], P0 ;  /* 0x1660000004027fae */ /* 0x0003e200081a100e */
[----:B------:R-:W-:Y:S02]  /*417f0*/  IADD3 R17, P3, PT, R17, UR13, RZ ;  /* 0x0000000d11117c10 */ /* 0x000fe4000ff7e0ff */
[----:B------:R-:W-:Y:S01]  /*41800*/  IADD3.X R14, PT, PT, R14, UR7, RZ, P2, !PT ;  /* 0x000000070e0e7c10 */ /* 0x000fe200097fe4ff */
[----:B------:R-:W-:Y:S04]  /*41810*/  STL [R1+0x14c4], R11 ;  /* 0x0014c40b01007387 */ /* 0x000fe80000100800 */
[----:B------:R1:W-:Y:S02]  /*41820*/  STL [R1+0x14c0], R14 ;  /* 0x0014c00e01007387 */ /* 0x0003e40000100800 */
[----:B-1----:R-:W-:Y:S01]  /*41830*/  IMAD.MOV.U32 R5, RZ, RZ, R14 ;  /* 0x000000ffff057224 */ /* 0x002fe200078e000e */
[----:B------:R-:W-:Y:S01]  /*41840*/  IADD3.X R18, PT, PT, R18, UR7, RZ, P3, !PT ;  /* 0x0000000712127c10 */ /* 0x000fe20009ffe4ff */
[----:B------:R-:W-:Y:S01]  /*41850*/  STL [R1+0x158c], R17 ;  /* 0x00158c1101007387 */ /* 0x000fe20000100800 */
[----:B------:R-:W-:-:S03]  /*41860*/  UISETP.GT.AND UP1, UPT, UR17, 0x30, UPT ;  /* 0x000000301100788c */ /* 0x000fc6000bf24270 */
[----:B------:R-:W2:Y:S01]  /*41870*/  LDL.LU R14, [R1+0x15b0] ;  /* 0x0015b000010e7983 */ /* 0x000ea20000300800 */
[----:B------:R-:W-:Y:S01]  /*41880*/  IMAD.MOV.U32 R4, RZ, RZ, R11 ;  /* 0x000000ffff047224 */ /* 0x000fe200078e000b */
[----:B------:R-:W-:Y:S02]  /*41890*/  USEL UR12, URZ, 0x4, !UP1 ;  /* 0x00000004ff0c7887 */ /* 0x000fe4000c800000 */
[----:B------:R-:W-:Y:S04]  /*418a0*/  STL [R1+0x1588], R18 ;  /* 0x0015881201007387 */ /* 0x000fe80000100800 */
[----:B------:R-:W2:Y:S01]  /*418b0*/  LDL.LU R11, [R1+0x15b8] ;  /* 0x0015b800010b7983 */ /* 0x000ea20000300800 */
[----:B------:R-:W-:-:S03]  /*418c0*/  USEL UR12, UR12, URZ, !UP0 ;  /* 0x000000ff0c0c7287 */ /* 0x000fc6000c000000 */
[----:B------:R1:W-:Y:S03]  /*418d0*/  LDGSTS.E [R2+0x16700], desc[UR14][R4.64], P0 ;  /* 0x1670000004027fae */ /* 0x0003e600081a100e */
[----:B------:R-:W-:Y:S02]  /*418e0*/  ISETP.NE.U32.AND P1, PT, RZ, UR12, PT ;  /* 0x0000000cff007c0c */ /* 0x000fe4000bf25070 */
[----:B---3--:R-:W-:Y:S02]  /*418f0*/  IADD3 R9, P0, PT, R9, UR13, RZ ;  /* 0x0000000d09097c10 */ /* 0x008fe4000ff1e0ff */
[----:B----4-:R-:W-:Y:S02]  /*41900*/  IADD3 R3, P2, PT, R3, UR13, RZ ;  /* 0x0000000d03037c10 */ /* 0x010fe4000ff5e0ff */
[----:B-1----:R-:W-:Y:S01]  /*41910*/  MOV R4, R17 ;  /* 0x0000001100047202 */ /* 0x002fe20000000f00 */
[----:B------:R-:W-:Y:S01]  /*41920*/  IMAD.MOV.U32 R5, RZ, RZ, R18 ;  /* 0x000000ffff057224 */ /* 0x000fe200078e0012 */
[----:B------:R1:W-:Y:S05]  /*41930*/  STL [R1+0x1594], R9 ;  /* 0x0015940901007387 */ /* 0x0003ea0000100800 */
[----:B------:R3:W-:Y:S02]  /*41940*/  LDGSTS.E [R2+0x18000], desc[UR14][R4.64], P1 ;  /* 0x1800000004027fae */ /* 0x0007e400089a100e */
[----:B---3--:R-:W-:Y:S01]  /*41950*/  IMAD.MOV.U32 R4, RZ, RZ, R9 ;  /* 0x000000ffff047224 */ /* 0x008fe200078e0009 */
[----:B--2---:R-:W-:-:S04]  /*41960*/  IADD3.X R15, PT, PT, R15, UR7, RZ, P0, !PT ;  /* 0x000000070f0f7c10 */ /* 0x004fc800087fe4ff */
[----:B------:R-:W-:Y:S01]  /*41970*/  MOV R5, R15 ;  /* 0x0000000f00057202 */ /* 0x000fe20000000f00 */
[----:B------:R-:W-:Y:S01]  /*41980*/  STL [R1+0x1590], R15 ;  /* 0x0015900f01007387 */ /* 0x000fe20000100800 */
[----:B------:R-:W-:-:S03]  /*41990*/  IADD3.X R12, PT, PT, R12, UR7, RZ, P2, !PT ;  /* 0x000000070c0c7c10 */ /* 0x000fc600097fe4ff */
[----:B------:R-:W-:Y:S04]  /*419a0*/  STL [R1+0x159c], R3 ;  /* 0x00159c0301007387 */ /* 0x000fe80000100800 */
[----:B-1----:R-:W2:Y:S04]  /*419b0*/  LDL.LU R9, [R1+0x15c4] ;  /* 0x0015c40001097983 */ /* 0x002ea80000300800 */
[----:B------:R1:W-:Y:S04]  /*419c0*/  LDGSTS.E [R2+0x18100], desc[UR14][R4.64], P1 ;  /* 0x1810000004027fae */ /* 0x0003e800089a100e */
[----:B------:R3:W-:Y:S01]  /*419d0*/  STL [R1+0x1598], R12 ;  /* 0x0015980c01007387 */ /* 0x0007e20000100800 */
[----:B-1----:R-:W-:-:S03]  /*419e0*/  IMAD.MOV.U32 R5, RZ, RZ, R12 ;  /* 0x000000ffff057224 */ /* 0x002fc600078e000c */
[----:B---3--:R-:W3:Y:S01]  /*419f0*/  LDL.LU R12, [R1+0x15c0] ;  /* 0x0015c000010c7983 */ /* 0x008ee20000300800 */
[----:B------:R-:W-:Y:S01]  /*41a00*/  IADD3 R6, P0, PT, R6, UR13, RZ ;  /* 0x0000000d06067c10 */ /* 0x000fe2000ff1e0ff */
[----:B------:R-:W-:Y:S01]  /*41a10*/  IMAD.MOV.U32 R4, RZ, RZ, R3 ;  /* 0x000000ffff047224 */ /* 0x000fe200078e0003 */
[----:B------:R-:W-:Y:S01]  /*41a20*/  IADD3 R8, P2, PT, R8, UR13, RZ ;  /* 0x0000000d08087c10 */ /* 0x000fe2000ff5e0ff */
[----:B------:R-:W4:Y:S04]  /*41a30*/  LDL.LU R15, [R1+0x168c] ;  /* 0x00168c00010f7983 */ /* 0x000f280000300800 */
[----:B------:R-:W4:Y:S04]  /*41a40*/  LDL.LU R3, [R1+0x1694] ;  /* 0x0016940001037983 */ /* 0x000f280000300800 */
[----:B------:R-:W-:Y:S04]  /*41a50*/  STL [R1+0x15a4], R6 ;  /* 0x0015a40601007387 */ /* 0x000fe80000100800 */
[----:B------:R1:W-:Y:S01]  /*41a60*/  LDGSTS.E [R2+0x18200], desc[UR14][R4.64], P1 ;  /* 0x1820000004027fae */ /* 0x0003e200089a100e */
[----:B------:R-:W-:-:S02]  /*41a70*/  IADD3.X R16, PT, PT, R16, UR7, RZ, P0, !PT ;  /* 0x0000000710107c10 */ /* 0x000fc400087fe4ff */
[----:B------:R-:W-:-:S03]  /*41a80*/  IADD3.X R13, PT, PT, R13, UR7, RZ, P2, !PT ;  /* 0x000000070d0d7c10 */ /* 0x000fc600097fe4ff */
[----:B------:R1:W-:Y:S02]  /*41a90*/  STL [R1+0x15a0], R16 ;  /* 0x0015a01001007387 */ /* 0x0003e40000100800 */
[----:B-1----:R-:W-:Y:S01]  /*41aa0*/  MOV R4, R6 ;  /* 0x0000000600047202 */ /* 0x002fe20000000f00 */
[----:B------:R-:W-:Y:S01]  /*41ab0*/  IMAD.MOV.U32 R5, RZ, RZ, R16 ;  /* 0x000000ffff057224 */ /* 0x000fe200078e0010 */
[----:B------:R1:W-:Y:S01]  /*41ac0*/  STL [R1+0x15ac], R8 ;  /* 0x0015ac0801007387 */ /* 0x0003e20000100800 */
[----:B------:R-:W-:-:S03]  /*41ad0*/  IADD3 R10, P0, PT, R10, UR13, RZ ;  /* 0x0000000d0a0a7c10 */ /* 0x000fc6000ff1e0ff */
[----:B------:R1:W-:Y:S04]  /*41ae0*/  LDGSTS.E [R2+0x18300], desc[UR14][R4.64], P1 ;  /* 0x1830000004027fae */ /* 0x0003e800089a100e */
[----:B------:R-:W4:Y:S04]  /*41af0*/  LDL.LU R16, [R1+0x1688] ;  /* 0x0016880001107983 */ /* 0x000f280000300800 */
[----:B------:R1:W-:Y:S04]  /*41b00*/  STL [R1+0x15a8], R13 ;  /* 0x0015a80d01007387 */ /* 0x0003e80000100800 */
[----:B------:R-:W4:Y:S01]  /*41b10*/  LDL.LU R6, [R1+0x1690] ;  /* 0x0016900001067983 */ /* 0x000f220000300800 */
[----:B-1----:R-:W-:Y:S01]  /*41b20*/  IMAD.MOV.U32 R4, RZ, RZ, R8 ;  /* 0x000000ffff047224 */ /* 0x002fe200078e0008 */
[----:B------:R-:W-:-:S02]  /*41b30*/  MOV R5, R13 ;  /* 0x0000000d00057202 */ /* 0x000fc40000000f00 */
[----:B------:R-:W-:Y:S01]  /*41b40*/  IADD3 R7, P2, PT, R7, UR13, RZ ;  /* 0x0000000d07077c10 */ /* 0x000fe2000ff5e0ff */
[----:B------:R-:W4:Y:S04]  /*41b50*/  LDL.LU R8, [R1+0x169c] ;  /* 0x00169c0001087983 */ /* 0x000f280000300800 */
[----:B------:R-:W4:Y:S01]  /*41b60*/  LDL.LU R13, [R1+0x16a4] ;  /* 0x0016a400010d7983 */ /* 0x000f220000300800 */
[----:B------:R-:W-:-:S03]  /*41b70*/  IADD3.X R14, PT, PT, R14, UR7, RZ, P0, !PT ;  /* 0x000000070e0e7c10 */ /* 0x000fc600087fe4ff */
[----:B------:R1:W-:Y:S04]  /*41b80*/  STL [R1+0x15b4], R10 ;  /* 0x0015b40a01007387 */ /* 0x0003e80000100800 */
[----:B------:R1:W-:Y:S01]  /*41b90*/  LDGSTS.E [R2+0x18400], desc[UR14][R4.64], P1 ;  /* 0x1840000004027fae */ /* 0x0003e200089a100e */
[----:B------:R-:W-:-:S03]  /*41ba0*/  IADD3.X R11, PT, PT, R11, UR7, RZ, P2, !PT ;  /* 0x000000070b0b7c10 */ /* 0x000fc600097fe4ff */
[----:B------:R1:W-:Y:S04]  /*41bb0*/  STL [R1+0x15b0], R14 ;  /* 0x0015b00e01007387 */ /* 0x0003e80000100800 */
[----:B------:R-:W-:Y:S01]  /*41bc0*/  STL [R1+0x15bc], R7 ;  /* 0x0015bc0701007387 */ /* 0x000fe20000100800 */
[----:B-1----:R-:W-:-:S03]  /*41bd0*/  IMAD.MOV.U32 R4, RZ, RZ, R10 ;  /* 0x000000ffff047224 */ /* 0x002fc600078e000a */
[----:B------:R-:W4:Y:S01]  /*41be0*/  LDL.LU R10, [R1+0x1698] ;  /* 0x00169800010a7983 */ /* 0x000f220000300800 */
[----:B------:R-:W-:-:S03]  /*41bf0*/  IMAD.MOV.U32 R5, RZ, RZ, R14 ;  /* 0x000000ffff057224 */ /* 0x000fc600078e000e */
[----:B------:R1:W-:Y:S04]  /*41c00*/  STL [R1+0x15b8], R11 ;  /* 0x0015b80b01007387 */ /* 0x0003e80000100800 */
[----:B------:R-:W4:Y:S04]  /*41c10*/  LDL.LU R14, [R1+0x16a0] ;  /* 0x0016a000010e7983 */ /* 0x000f280000300800 */
[----:B------:R1:W-:Y:S02]  /*41c20*/  LDGSTS.E [R2+0x18500], desc[UR14][R4.64], P1 ;  /* 0x1850000004027fae */ /* 0x0003e400089a100e */
[----:B-1----:R-:W-:Y:S01]  /*41c30*/  MOV R4, R7 ;  /* 0x0000000700047202 */ /* 0x002fe20000000f00 */
[----:B------:R-:W-:-:S02]  /*41c40*/  IMAD.MOV.U32 R5, RZ, RZ, R11 ;  /* 0x000000ffff057224 */ /* 0x000fc400078e000b */
[----:B------:R-:W4:Y:S04]  /*41c50*/  LDL.LU R11, [R1+0x16ac] ;  /* 0x0016ac00010b7983 */ /* 0x000f280000300800 */
[----:B------:R-:W4:Y:S04]  /*41c60*/  LDL.LU R7, [R1+0x16b4] ;  /* 0x0016b40001077983 */ /* 0x000f280000300800 */
[----:B------:R1:W-:Y:S01]  /*41c70*/  LDGSTS.E [R2+0x18600], desc[UR14][R4.64], P1 ;  /* 0x1860000004027fae */ /* 0x0003e200089a100e */
[----:B--2---:R-:W-:-:S05]  /*41c80*/  IADD3 R9, P0, PT, R9, UR13, RZ ;  /* 0x0000000d09097c10 */ /* 0x004fca000ff1e0ff */
[----:B------:R-:W-:Y:S01]  /*41c90*/  STL [R1+0x15c4], R9 ;  /* 0x0015c40901007387 */ /* 0x000fe20000100800 */
[----:B-1----:R-:W-:Y:S01]  /*41ca0*/  IMAD.MOV.U32 R4, RZ, RZ, R9 ;  /* 0x000000ffff047224 */ /* 0x002fe200078e0009 */
[----:B---3--:R-:W-:-:S04]  /*41cb0*/  IADD3.X R12, PT, PT, R12, UR7, RZ, P0, !PT ;  /* 0x000000070c0c7c10 */ /* 0x008fc800087fe4ff */
[----:B------:R-:W-:Y:S01]  /*41cc0*/  MOV R5, R12 ;  /* 0x0000000c00057202 */ /* 0x000fe20000000f00 */
[----:B------:R1:W-:Y:S01]  /*41cd0*/  STL [R1+0x15c0], R12 ;  /* 0x0015c00c01007387 */ /* 0x0003e20000100800 */
[----:B------:R-:W-:-:S03]  /*41ce0*/  UISETP.GT.AND UP1, UPT, UR17, 0x34, UPT ;  /* 0x000000341100788c */ /* 0x000fc6000bf24270 */
[----:B------:R2:W-:Y:S04]  /*41cf0*/  LDGSTS.E [R2+0x18700], desc[UR14][R4.64], P1 ;  /* 0x1870000004027fae */ /* 0x0005e800089a100e */
[----:B-1----:R-:W3:Y:S04]  /*41d00*/  LDL.LU R12, [R1+0x16a8] ;  /* 0x0016a800010c7983 */ /* 0x002ee80000300800 */
[----:B------:R-:W3:Y:S01]  /*41d10*/  LDL.LU R9, [R1+0x16b0] ;  /* 0x0016b00001097983 */ /* 0x000ee20000300800 */
[----:B------:R-:W-:-:S04]  /*41d20*/  USEL UR12, URZ, 0x4, !UP1 ;  /* 0x00000004ff0c7887 */ /* 0x000fc8000c800000 */
[----:B------:R-:W-:Y:S01]  /*41d30*/  USEL UR12, UR12, URZ, !UP0 ;  /* 0x000000ff0c0c7287 */ /* 0x000fe2000c000000 */
[----:B----4-:R-:W-:Y:S02]  /*41d40*/  IADD3 R15, P1, PT, R15, UR13, RZ ;  /* 0x0000000d0f0f7c10 */ /* 0x010fe4000ff3e0ff */
[----:B------:R-:W-:-:S03]  /*41d50*/  IADD3 R3, P2, PT, R3, UR13, RZ ;  /* 0x0000000d03037c10 */ /* 0x000fc6000ff5e0ff */
[----:B------:R-:W-:Y:S01]  /*41d60*/  ISETP.NE.U32.AND P0, PT, RZ, UR12, PT ;  /* 0x0000000cff007c0c */ /* 0x000fe2000bf05070 */
[----:B------:R-:W-:Y:S01]  /*41d70*/  STL [R1+0x168c], R15 ;  /* 0x00168c0f01007387 */ /* 0x000fe20000100800 */
[----:B--2---:R-:W-:Y:S01]  /*41d80*/  IMAD.MOV.U32 R4, RZ, RZ, R15 ;  /* 0x000000ffff047224 */ /* 0x004fe200078e000f */
[----:B------:R-:W-:-:S05]  /*41d90*/  IADD3.X R16, PT, PT, R16, UR7, RZ, P1, !PT ;  /* 0x0000000710107c10 */ /* 0x000fca0008ffe4ff */
[----:B------:R-:W-:Y:S01]  /*41da0*/  STL [R1+0x1688], R16 ;  /* 0x0016881001007387 */ /* 0x000fe20000100800 */
[----:B------:R-:W-:Y:S01]  /*41db0*/  IADD3.X R6, PT, PT, R6, UR7, RZ, P2, !PT ;  /* 0x0000000706067c10 */ /* 0x000fe200097fe4ff */
[----:B------:R-:W-:Y:S02]  /*41dc0*/  IMAD.MOV.U32 R5, RZ, RZ, R16 ;  /* 0x000000ffff057224 */ /* 0x000fe400078e0010 */
[----:B------:R1:W-:Y:S01]  /*41dd0*/  STL [R1+0x1694], R3 ;  /* 0x0016940301007387 */ /* 0x0003e20000100800 */
[----:B------:R-:W-:-:S03]  /*41de0*/  IADD3 R8, P1, PT, R8, UR13, RZ ;  /* 0x0000000d08087c10 */ /* 0x000fc6000ff3e0ff */
[----:B------:R2:W-:Y:S04]  /*41df0*/  STL [R1+0x1690], R6 ;  /* 0x0016900601007387 */ /* 0x0005e80000100800 */
[----:B------:R-:W4:Y:S04]  /*41e00*/  LDL.LU R18, [R1+0x16b8] ;  /* 0x0016b80001127983 */ /* 0x000f280000300800 */
[----:B------:R-:W4:Y:S01]  /*41e10*/  LDL.LU R17, [R1+0x16bc] ;  /* 0x0016bc0001117983 */ /* 0x000f220000300800 */
[----:B------:R-:W-:-:S03]  /*41e20*/  IADD3 R13, P2, PT, R13, UR13, RZ ;  /* 0x0000000d0d0d7c10 */ /* 0x000fc6000ff5e0ff */
[----:B------:R1:W-:Y:S02]  /*41e30*/  LDGSTS.E [R2+0x1a000], desc[UR14][R4.64], P0 ;  /* 0x1a00000004027fae */ /* 0x0003e400081a100e */
[----:B-1----:R-:W-:Y:S01]  /*41e40*/  MOV R4, R3 ;  /* 0x0000000300047202 */ /* 0x002fe20000000f00 */
[----:B------:R-:W-:Y:S01]  /*41e50*/  IMAD.MOV.U32 R5, RZ, RZ, R6 ;  /* 0x000000ffff057224 */ /* 0x000fe200078e0006 */
[----:B------:R-:W4:Y:S01]  /*41e60*/  LDL.LU R3, [R1+0x16c4] ;  /* 0x0016c40001037983 */ /* 0x000f220000300800 */
[----:B------:R-:W-:-:S03]  /*41e70*/  IADD3.X R10, PT, PT, R10, UR7, RZ, P1, !PT ;  /* 0x000000070a0a7c10 */ /* 0x000fc60008ffe4ff */
[----:B--2---:R-:W2:Y:S04]  /*41e80*/  LDL.LU R6, [R1+0x1790] ;  /* 0x0017900001067983 */ /* 0x004ea80000300800 */
[----:B------:R1:W-:Y:S01]  /*41e90*/  STL [R1+0x169c], R8 ;  /* 0x00169c0801007387 */ /* 0x0003e20000100800 */
[----:B------:R-:W-:-:S03]  /*41ea0*/  IADD3.X R14, PT, PT, R14, UR7, RZ, P2, !PT ;  /* 0x000000070e0e7c10 */ /* 0x000fc600097fe4ff */
[----:B------:R1:W-:Y:S04]  /*41eb0*/  LDGSTS.E [R2+0x1a100], desc[UR14][R4.64], P0 ;  /* 0x1a10000004027fae */ /* 0x0003e800081a100e */
[----:B------:R1:W-:Y:S04]  /*41ec0*/  STL [R1+0x1698], R10 ;  /* 0x0016980a01007387 */ /* 0x0003e80000100800 */
[----:B------:R1:W-:Y:S02]  /*41ed0*/  STL [R1+0x16a4], R13 ;  /* 0x0016a40d01007387 */ /* 0x0003e40000100800 */
[----:B-1----:R-:W-:-:S02]  /*41ee0*/  IMAD.MOV.U32 R4, RZ, RZ, R8 ;  /* 0x000000ffff047224 */ /* 0x002fc400078e0008 */
[----:B------:R-:W2:Y:S01]  /*41ef0*/  LDL.LU R8, [R1+0x16c0] ;  /* 0x0016c00001087983 */ /* 0x000ea20000300800 */
[----:B------:R-:W-:-:S03]  /*41f00*/  MOV R5, R10 ;  /* 0x0000000a00057202 */ /* 0x000fc60000000f00 */
[----:B------:R1:W-:Y:S04]  /*41f10*/  STL [R1+0x16a0], R14 ;  /* 0x0016a00e01007387 */ /* 0x0003e80000100800 */
[----:B------:R-:W2:Y:S01]  /*41f20*/  LDL.LU R10, [R1+0x178c] ;  /* 0x00178c00010a7983 */ /* 0x000ea20000300800 */
[----:B------:R-:W-:Y:S02]  /*41f30*/  IADD3 R11, P1, PT, R11, UR13, RZ ;  /* 0x0000000d0b0b7c10 */ /* 0x000fe4000ff3e0ff */
[----:B------:R-:W-:Y:S01]  /*41f40*/  IADD3 R7, P2, PT, R7, UR13, RZ ;  /* 0x0000000d07077c10 */ /* 0x000fe2000ff5e0ff */
[----:B------:R1:W-:Y:S04]  /*41f50*/  LDGSTS.E [R2+0x1a200], desc[UR14][R4.64], P0 ;  /* 0x1a20000004027fae */ /* 0x0003e800081a100e */
[----:B------:R-:W2:Y:S01]  /*41f60*/  LDL.LU R15, [R1+0x1798] ;  /* 0x00179800010f7983 */ /* 0x000ea20000300800 */
[----:B-1----:R-:W-:-:S03]  /*41f70*/  IMAD.MOV.U32 R4, RZ, RZ, R13 ;  /* 0x000000ffff047224 */ /* 0x002fc600078e000d */
[----:B------:R-:W2:Y:S04]  /*41f80*/  LDL.LU R13, [R1+0x17a0] ;  /* 0x0017a000010d7983 */ /* 0x000ea80000300800 */
[----:B------:R-:W-:Y:S01]  /*41f90*/  STL [R1+0x16ac], R11 ;  /* 0x0016ac0b01007387 */ /* 0x000fe20000100800 */
[----:B------:R-:W-:-:S05]  /*41fa0*/  IMAD.MOV.U32 R5, RZ, RZ, R14 ;  /* 0x000000ffff057224 */ /* 0x000fca00078e000e */
[----:B------:R1:W-:Y:S02]  /*41fb0*/  LDGSTS.E [R2+0x1a300], desc[UR14][R4.64], P0 ;  /* 0x1a30000004027fae */ /* 0x0003e400081a100e */
[----:B-1----:R-:W-:Y:S02]  /*41fc0*/  MOV R4, R11 ;  /* 0x0000000b00047202 */ /* 0x002fe40000000f00 */
[----:B---3--:R-:W-:Y:S02]  /*41fd0*/  IADD3.X R12, PT, PT, R12, UR7, RZ, P1, !PT ;  /* 0x000000070c0c7c10 */ /* 0x008fe40008ffe4ff */
[----:B------:R-:W-:-:S03]  /*41fe0*/  IADD3.X R9, PT, PT, R9, UR7, RZ, P2, !PT ;  /* 0x0000000709097c10 */ /* 0x000fc600097fe4ff */
[----:B------:R1:W-:Y:S04]  /*41ff0*/  STL [R1+0x16a8], R12 ;  /* 0x0016a80c01007387 */ /* 0x0003e80000100800 */
[----:B------:R-:W-:Y:S04]  /*42000*/  STL [R1+0x16b4], R7 ;  /* 0x0016b40701007387 */ /* 0x000fe80000100800 */
[----:B------:R-:W3:Y:S04]  /*42010*/  LDL.LU R16, [R1+0x1794] ;  /* 0x0017940001107983 */ /* 0x000ee80000300800 */
[----:B------:R1:W-:Y:S04]  /*42020*/  STL [R1+0x16b0], R9 ;  /* 0x0016b00901007387 */ /* 0x0003e80000100800 */
[----:B------:R-:W3:Y:S01]  /*42030*/  LDL.LU R14, [R1+0x179c] ;  /* 0x00179c00010e7983 */ /* 0x000ee20000300800 */
[----:B------:R-:W-:-:S03]  /*42040*/  IMAD.MOV.U32 R5, RZ, RZ, R12 ;  /* 0x000000ffff057224 */ /* 0x000fc600078e000c */
[----:B-1----:R-:W3:Y:S04]  /*42050*/  LDL.LU R12, [R1+0x17a4] ;  /* 0x0017a400010c7983 */ /* 0x002ee80000300800 */
[----:B------:R-:W3:Y:S04]  /*42060*/  LDL.LU R11, [R1+0x17a8] ;  /* 0x0017a800010b7983 */ /* 0x000ee80000300800 */
[----:B------:R1:W-:Y:S02]  /*42070*/  LDGSTS.E [R2+0x1a400], desc[UR14][R4.64], P0 ;  /* 0x1a40000004027fae */ /* 0x0003e400081a100e */
[----:B-1----:R-:W-:Y:S01]  /*42080*/  MOV R5, R9 ;  /* 0x0000000900057202 */ /* 0x002fe20000000f00 */
[----:B------:R-:W-:Y:S01]  /*42090*/  IMAD.MOV.U32 R4, RZ, RZ, R7 ;  /* 0x000000ffff047224 */ /* 0x000fe200078e0007 */
[----:B------:R-:W3:Y:S04]  /*420a0*/  LDL.LU R9, [R1+0x17ac] ;  /* 0x0017ac0001097983 */ /* 0x000ee80000300800 */
[----:B------:R-:W3:Y:S01]  /*420b0*/  LDL.LU R7, [R1+0x17b0] ;  /* 0x0017b00001077983 */ /* 0x000ee20000300800 */
[----:B----4-:R-:W-:-:S03]  /*420c0*/  IADD3 R17, P1, PT, R17, UR13, RZ ;  /* 0x0000000d11117c10 */ /* 0x010fc6000ff3e0ff */
[----:B------:R1:W-:Y:S01]  /*420d0*/  LDGSTS.E [R2+0x1a500], desc[UR14][R4.64], P0 ;  /* 0x1a50000004027fae */ /* 0x0003e200081a100e */
[----:B------:R-:W-:-:S03]  /*420e0*/  IADD3.X R18, PT, PT, R18, UR7, RZ, P1, !PT ;  /* 0x0000000712127c10 */ /* 0x000fc60008ffe4ff */
[----:B------:R-:W-:Y:S01]  /*420f0*/  STL [R1+0x16bc], R17 ;  /* 0x0016bc1101007387 */ /* 0x000fe20000100800 */
[----:B------:R-:W-:Y:S01]  /*42100*/  IADD3 R3, P2, PT, R3, UR13, RZ ;  /* 0x0000000d03037c10 */ /* 0x000fe2000ff5e0ff */
[----:B-1----:R-:W-:Y:S02]  /*42110*/  IMAD.MOV.U32 R4, RZ, RZ, R17 ;  /* 0x000000ffff047224 */ /* 0x002fe400078e0011 */
[----:B------:R-:W-:Y:S01]  /*42120*/  IMAD.MOV.U32 R5, RZ, RZ, R18 ;  /* 0x000000ffff057224 */ /* 0x000fe200078e0012 */
[----:B--2---:R-:W-:Y:S01]  /*42130*/  IADD3 R6, P3, PT, R6, UR13, RZ ;  /* 0x0000000d06067c10 */ /* 0x004fe2000ff7e0ff */
[----:B------:R-:W-:Y:S04]  /*42140*/  STL [R1+0x16b8], R18 ;  /* 0x0016b81201007387 */ /* 0x000fe80000100800 */
[----:B------:R1:W-:Y:S04]  /*42150*/  LDGSTS.E [R2+0x1a600], desc[UR14][R4.64], P0 ;  /* 0x1a60000004027fae */ /* 0x0003e800081a100e */
[----:B------:R-:W-:Y:S01]  /*42160*/  STL [R1+0x16c4], R3 ;  /* 0x0016c40301007387 */ /* 0x000fe20000100800 */
[----:B-1----:R-:W-:-:S02]  /*42170*/  MOV R4, R3 ;  /* 0x0000000300047202 */ /* 0x002fc40000000f00 */
[----:B------:R-:W-:-:S05]  /*42180*/  IADD3.X R8, PT, PT, R8, UR7, RZ, P2, !PT ;  /* 0x0000000708087c10 */ /* 0x000fca00097fe4ff */
[----:B------:R-:W-:Y:S01]  /*42190*/  IMAD.MOV.U32 R5, RZ, RZ, R8 ;  /* 0x000000ffff057224 */ /* 0x000fe200078e0008 */
[----:B------:R1:W-:Y:S01]  /*421a0*/  STL [R1+0x16c0], R8 ;  /* 0x0016c00801007387 */ /* 0x0003e20000100800 */
[----:B------:R-:W-:-:S03]  /*421b0*/  IADD3.X R10, PT, PT, R10, UR7, RZ, P3, !PT ;  /* 0x000000070a0a7c10 */ /* 0x000fc60009ffe4ff */
[----:B------:R-:W-:Y:S04]  /*421c0*/  STL [R1+0x1790], R6 ;  /* 0x0017900601007387 */ /* 0x000fe80000100800 */
[----:B------:R2:W-:Y:S04]  /*421d0*/  LDGSTS.E [R2+0x1a700], desc[UR14][R4.64], P0 ;  /* 0x1a70000004027fae */ /* 0x0005e800081a100e */
[----:B-1----:R-:W4:Y:S04]  /*421e0*/  LDL.LU R8, [R1+0x17b8] ;  /* 0x0017b80001087983 */ /* 0x002f280000300800 */
[----:B------:R1:W-:Y:S04]  /*421f0*/  STL [R1+0x178c], R10 ;  /* 0x00178c0a01007387 */ /* 0x0003e80000100800 */
[----:B------:R-:W4:Y:S01]  /*42200*/  LDL.LU R3, [R1+0x17c0] ;  /* 0x0017c00001037983 */ /* 0x000f220000300800 */
[----:B--2---:R-:W-:Y:S01]  /*42210*/  MOV R5, R10 ;  /* 0x0000000a00057202 */ /* 0x004fe20000000f00 */
[----:B------:R-:W-:-:S02]  /*42220*/  IMAD.MOV.U32 R4, RZ, RZ, R6 ;  /* 0x000000ffff047224 */ /* 0x000fc400078e0006 */
[----:B-1----:R-:W2:Y:S04]  /*42230*/  LDL.LU R10, [R1+0x17b4] ;  /* 0x0017b400010a7983 */ /* 0x002ea80000300800 */
[----:B------:R-:W2:Y:S01]  /*42240*/  LDL.LU R6, [R1+0x17bc] ;  /* 0x0017bc0001067983 */ /* 0x000ea20000300800 */
[----:B------:R-:W-:Y:S01]  /*42250*/  UISETP.GT.AND UP1, UPT, UR17, 0x38, UPT ;  /* 0x000000381100788c */ /* 0x000fe2000bf24270 */
[----:B------:R-:W-:-:S03]  /*42260*/  IADD3 R15, P0, PT, R15, UR13, RZ ;  /* 0x0000000d0f0f7c10 */ /* 0x000fc6000ff1e0ff */
[----:B------:R-:W-:Y:S01]  /*42270*/  USEL UR12, URZ, 0x4, !UP1 ;  /* 0x00000004ff0c7887 */ /* 0x000fe2000c800000 */
[----:B------:R-:W-:-:S03]  /*42280*/  IADD3 R13, P2, PT, R13, UR13, RZ ;  /* 0x0000000d0d0d7c10 */ /* 0x000fc6000ff5e0ff */
[----:B------:R-:W-:Y:S01]  /*42290*/  USEL UR12, UR12, URZ, !UP0 ;  /* 0x000000ff0c0c7287 */ /* 0x000fe2000c000000 */
[----:B------:R1:W-:Y:S05]  /*422a0*/  STL [R1+0x1798], R15 ;  /* 0x0017980f01007387 */ /* 0x0003ea0000100800 */
[----:B------:R-:W-:-:S13]  /*422b0*/  ISETP.NE.U32.AND P1, PT, RZ, UR12, PT ;  /* 0x0000000cff007c0c */ /* 0x000fda000bf25070 */
[----:B------:R1:W-:Y:S02]  /*422c0*/  LDGSTS.E [R2+0x1c000], desc[UR14][R4.64], P1 ;  /* 0x1c00000004027fae */ /* 0x0003e400089a100e */
[----:B-1----:R-:W-:Y:S01]  /*422d0*/  IMAD.MOV.U32 R4, RZ, RZ, R15 ;  /* 0x000000ffff047224 */ /* 0x002fe200078e000f */
[----:B---3--:R-:W-:-:S05]  /*422e0*/  IADD3.X R16, PT, PT, R16, UR7, RZ, P0, !PT ;  /* 0x0000000710107c10 */ /* 0x008fca00087fe4ff */
[----:B------:R-:W-:Y:S01]  /*422f0*/  STL [R1+0x1794], R16 ;  /* 0x0017941001007387 */ /* 0x000fe20000100800 */
[----:B------:R-:W-:-:S03]  /*42300*/  IADD3.X R14, PT, PT, R14, UR7, RZ, P2, !PT ;  /* 0x000000070e0e7c10 */ /* 0x000fc600097fe4ff */
[----:B------:R1:W-:Y:S04]  /*42310*/  STL [R1+0x17a0], R13 ;  /* 0x0017a00d01007387 */ /* 0x0003e80000100800 */
[----:B------:R3:W-:Y:S04]  /*42320*/  STL [R1+0x179c], R14 ;  /* 0x00179c0e01007387 */ /* 0x0007e80000100800 */
[----:B------:R-:W2:Y:S04]  /*42330*/  LDL.LU R18, [R1+0x17c4] ;  /* 0x0017c40001127983 */ /* 0x000ea80000300800 */
[----:B------:R-:W2:Y:S01]  /*42340*/  LDL.LU R17, [R1+0x17c8] ;  /* 0x0017c80001117983 */ /* 0x000ea20000300800 */
[----:B------:R-:W-:Y:S01]  /*42350*/  IADD3 R11, P0, PT, R11, UR13, RZ ;  /* 0x0000000d0b0b7c10 */ /* 0x000fe2000ff1e0ff */
[----:B------:R-:W-:-:S03]  /*42360*/  IMAD.MOV.U32 R5, RZ, RZ, R16 ;  /* 0x000000ffff057224 */ /* 0x000fc600078e0010 */
[----:B------:R-:W-:Y:S01]  /*42370*/  IADD3.X R12, PT, PT, R12, UR7, RZ, P0, !PT ;  /* 0x000000070c0c7c10 */ /* 0x000fe200087fe4ff */
[----:B------:R-:W-:Y:S04]  /*42380*/  STL [R1+0x17a8], R11 ;  /* 0x0017a80b01007387 */ /* 0x000fe80000100800 */
[----:B------:R1:W-:Y:S04]  /*42390*/  STL [R1+0x17a4], R12 ;  /* 0x0017a40c01007387 */ /* 0x0003e80000100800 */
[----:B------:R1:W-:Y:S01]  /*423a0*/  LDGSTS.E [R2+0x1c100], desc[UR14][R4.64], P1 ;  /* 0x1c10000004027fae */ /* 0x0003e200089a100e */
[----:B------:R-:W-:-:S04]  /*423b0*/  IADD3 R7, P2, PT, R7, UR13, RZ ;  /* 0x0000000d07077c10 */ /* 0x000fc8000ff5e0ff */
[----:B------:R-:W-:Y:S01]  /*423c0*/  IADD3.X R9, PT, PT, R9, UR7, RZ, P2, !PT ;  /* 0x0000000709097c10 */ /* 0x000fe200097fe4ff */
[----:B------:R-:W-:Y:S04]  /*423d0*/  STL [R1+0x17b0], R7 ;  /* 0x0017b00701007387 */ /* 0x000fe80000100800 */
[----:B------:R-:W2:Y:S01]  /*423e0*/  LDL.LU R15, [R1+0x1890] ;  /* 0x00189000010f7983 */ /* 0x000ea20000300800 */
[----:B-1----:R-:W-:-:S03]  /*423f0*/  MOV R4, R13 ;  /* 0x0000000d00047202 */ /* 0x002fc60000000f00 */
[----:B------:R1:W-:Y:S04]  /*42400*/  STL [R1+0x17ac], R9 ;  /* 0x0017ac0901007387 */ /* 0x0003e80000100800 */
[----:B------:R-:W2:Y:S04]  /*42410*/  LDL.LU R13, [R1+0x1898] ;  /* 0x00189800010d7983 */ /* 0x000ea80000300800 */
[----:B------:R-:W2:Y:S01]  /*42420*/  LDL.LU R16, [R1+0x188c] ;  /* 0x00188c0001107983 */ /* 0x000ea20000300800 */
[----:B------:R-:W-:-:S03]  /*42430*/  IMAD.MOV.U32 R5, RZ, RZ, R14 ;  /* 0x000000ffff057224 */ /* 0x000fc600078e000e */
[----:B---3--:R-:W3:Y:S04]  /*42440*/  LDL.LU R14, [R1+0x1894] ;  /* 0x00189400010e7983 */ /* 0x008ee80000300800 */
[----:B------:R1:W-:Y:S02]  /*42450*/  LDGSTS.E [R2+0x1c200], desc[UR14][R4.64], P1 ;  /* 0x1c20000004027fae */ /* 0x0003e400089a100e */
[----:B-1----:R-:W-:Y:S01]  /*42460*/  IMAD.MOV.U32 R4, RZ, RZ, R11 ;  /* 0x000000ffff047224 */ /* 0x002fe200078e000b */
[----:B------:R-:W-:Y:S02]  /*42470*/  MOV R5, R12 ;  /* 0x0000000c00057202 */ /* 0x000fe40000000f00 */
[----:B------:R-:W3:Y:S04]  /*42480*/  LDL.LU R12, [R1+0x189c] ;  /* 0x00189c00010c7983 */ /* 0x000ee80000300800 */
[----:B------:R-:W3:Y:S04]  /*42490*/  LDL.LU R11, [R1+0x18a0] ;  /* 0x0018a000010b7983 */ /* 0x000ee80000300800 */
[----:B------:R1:W-:Y:S01]  /*424a0*/  LDGSTS.E [R2+0x1c300], desc[UR14][R4.64], P1 ;  /* 0x1c30000004027fae */ /* 0x0003e200089a100e */
[----:B----4-:R-:W-:Y:S01]  /*424b0*/  IADD3 R8, P0, PT, R8, UR13, RZ ;  /* 0x0000000d08087c10 */ /* 0x010fe2000ff1e0ff */
[----:B-1----:R-:W-:-:S02]  /*424c0*/  IMAD.MOV.U32 R5, RZ, RZ, R9 ;  /* 0x000000ffff057224 */ /* 0x002fc400078e0009 */
[----:B------:R-:W-:Y:S01]  /*424d0*/  IMAD.MOV.U32 R4, RZ, RZ, R7 ;  /* 0x000000ffff047224 */ /* 0x000fe200078e0007 */
[----:B------:R-:W-:Y:S01]  /*424e0*/  IADD3 R3, P2, PT, R3, UR13, RZ ;  /* 0x0000000d03037c10 */ /* 0x000fe2000ff5e0ff */
[----:B------:R-:W4:Y:S04]  /*424f0*/  LDL.LU R9, [R1+0x18a4] ;  /* 0x0018a40001097983 */ /* 0x000f280000300800 */
[----:B------:R-:W4:Y:S01]  /*42500*/  LDL.LU R7, [R1+0x18a8] ;  /* 0x0018a80001077983 */ /* 0x000f220000300800 */
[----:B--2---:R-:W-:-:S03]  /*42510*/  IADD3.X R10, PT, PT, R10, UR7, RZ, P0, !PT ;  /* 0x000000070a0a7c10 */ /* 0x004fc600087fe4ff */
[----:B------:R1:W-:Y:S01]  /*42520*/  LDGSTS.E [R2+0x1c400], desc[UR14][R4.64], P1 ;  /* 0x1c40000004027fae */ /* 0x0003e200089a100e */
[----:B------:R-:W-:-:S03]  /*42530*/  IADD3.X R6, PT, PT, R6, UR7, RZ, P2, !PT ;  /* 0x0000000706067c10 */ /* 0x000fc600097fe4ff */
[----:B------:R-:W-:Y:S04]  /*42540*/  STL [R1+0x17b8], R8 ;  /* 0x0017b80801007387 */ /* 0x000fe80000100800 */
[----:B------:R2:W-:Y:S01]  /*42550*/  STL [R1+0x17b4], R10 ;  /* 0x0017b40a01007387 */ /* 0x0005e20000100800 */
[----:B-1----:R-:W-:Y:S01]  /*42560*/  MOV R4, R8 ;  /* 0x0000000800047202 */ /* 0x002fe20000000f00 */
[----:B------:R-:W-:Y:S02]  /*42570*/  IMAD.MOV.U32 R5, RZ, RZ, R10 ;  /* 0x000000ffff057224 */ /* 0x000fe400078e000a */
[----:B------:R-:W-:Y:S04]  /*42580*/  STL [R1+0x17c0], R3 ;  /* 0x0017c00301007387 */ /* 0x000fe80000100800 */
[----:B------:R1:W-:Y:S04]  /*42590*/  STL [R1+0x17bc], R6 ;  /* 0x0017bc0601007387 */ /* 0x0003e80000100800 */
[----:B--2---:R-:W2:Y:S04]  /*425a0*/  LDL.LU R10, [R1+0x18ac] ;  /* 0x0018ac00010a7983 */ /* 0x004ea80000300800 */
[----:B------:R-:W2:Y:S04]  /*425b0*/  LDL.LU R8, [R1+0x18b0] ;  /* 0x0018b00001087983 */ /* 0x000ea80000300800 */
[----:B------:R1:W-:Y:S02]  /*425c0*/  LDGSTS.E [R2+0x1c500], desc[UR14][R4.64], P1 ;  /* 0x1c50000004027fae */ /* 0x0003e400089a100e */
[----:B-1----:R-:W-:Y:S01]  /*425d0*/  MOV R5, R6 ;  /* 0x0000000600057202 */ /* 0x002fe20000000f00 */
[----:B------:R-:W-:Y:S01]  /*425e0*/  IMAD.MOV.U32 R4, RZ, RZ, R3 ;  /* 0x000000ffff047224 */ /* 0x000fe200078e0003 */
[----:B------:R-:W2:Y:S04]  /*425f0*/  LDL.LU R6, [R1+0x18b4] ;  /* 0x0018b40001067983 */ /* 0x000ea80000300800 */
[----:B------:R-:W2:Y:S04]  /*42600*/  LDL.LU R3, [R1+0x18b8] ;  /* 0x0018b80001037983 */ /* 0x000ea80000300800 */
[----:B------:R1:W-:Y:S01]  /*42610*/  LDGSTS.E [R2+0x1c600], desc[UR14][R4.64], P1 ;  /* 0x1c60000004027fae */ /* 0x0003e200089a100e */
[----:B------:R-:W-:-:S04]  /*42620*/  IADD3 R17, P0, PT, R17, UR13, RZ ;  /* 0x0000000d11117c10 */ /* 0x000fc8000ff1e0ff */
[----:B------:R-:W-:Y:S01]  /*42630*/  IADD3.X R18, PT, PT, R18, UR7, RZ, P0, !PT ;  /* 0x0000000712127c10 */ /* 0x000fe200087fe4ff */
[----:B-1----:R-:W-:-:S04]  /*42640*/  IMAD.MOV.U32 R4, RZ, RZ, R17 ;  /* 0x000000ffff047224 */ /* 0x002fc800078e0011 */
[----:B------:R-:W-:-:S05]  /*42650*/  IMAD.MOV.U32 R5, RZ, RZ, R18 ;  /* 0x000000ffff057224 */ /* 0x000fca00078e0012 */
[----:B------:R1:W-:Y:S04]  /*42660*/  LDGSTS.E [R2+0x1c700], desc[UR14][R4.64], P1 ;  /* 0x1c70000004027fae */ /* 0x0003e800089a100e */
[----:B------:R1:W-:Y:S01]  /*42670*/  STL [R1+0x17c8], R17 ;  /* 0x0017c81101007387 */ /* 0x0003e20000100800 */
[----:B------:R-:W-:-:S03]  /*42680*/  IADD3 R15, P1, PT, R15, UR13, RZ ;  /* 0x0000000d0f0f7c10 */ /* 0x000fc6000ff3e0ff */
[----:B------:R-:W-:Y:S04]  /*42690*/  STL [R1+0x17c4], R18 ;  /* 0x0017c41201007387 */ /* 0x000fe80000100800 */
[----:B------:R-:W2:Y:S01]  /*426a0*/  LDL.LU.64 R24, [R1+0xd38] ;  /* 0x000d380001187983 */ /* 0x000ea20000300a00 */
[----:B------:R-:W-:Y:S02]  /*426b0*/  IADD3 R13, P2, PT, R13, UR13, RZ ;  /* 0x0000000d0d0d7c10 */ /* 0x000fe4000ff5e0ff */
[----:B------:R-:W-:Y:S01]  /*426c0*/  IADD3.X R16, PT, PT, R16, UR7, RZ, P1, !PT ;  /* 0x0000000710107c10 */ /* 0x000fe20008ffe4ff */
[----:B------:R-:W-:Y:S04]  /*426d0*/  STL [R1+0x1890], R15 ;  /* 0x0018900f01007387 */ /* 0x000fe80000100800 */
[----:B------:R-:W-:Y:S04]  /*426e0*/  STL [R1+0x188c], R16 ;  /* 0x00188c1001007387 */ /* 0x000fe80000100800 */
[----:B------:R-:W-:Y:S04]  /*426f0*/  STL [R1+0x1898], R13 ;  /* 0x0018980d01007387 */ /* 0x000fe80000100800 */
[----:B------:R-:W2:Y:S01]  /*42700*/  LDL.LU.64 R22, [R1+0xd30] ;  /* 0x000d300001167983 */ /* 0x000ea20000300a00 */
[----:B------:R-:W-:-:S04]  /*42710*/  UISETP.GT.AND UP1, UPT, UR17, 0x3c, UPT ;  /* 0x0000003c1100788c */ /* 0x000fc8000bf24270 */
[----:B------:R-:W-:-:S04]  /*42720*/  USEL UR12, URZ, 0x4, !UP1 ;  /* 0x00000004ff0c7887 */ /* 0x000fc8000c800000 */
[----:B------:R-:W-:-:S06]  /*42730*/  USEL UR12, UR12, URZ, !UP0 ;  /* 0x000000ff0c0c7287 */ /* 0x000fcc000c000000 */
[----:B------:R-:W-:Y:S01]  /*42740*/  ISETP.NE.U32.AND P0, PT, RZ, UR12, PT ;  /* 0x0000000cff007c0c */ /* 0x000fe2000bf05070 */
[----:B-1----:R-:W-:Y:S01]  /*42750*/  IMAD.MOV.U32 R5, RZ, RZ, R16 ;  /* 0x000000ffff057224 */ /* 0x002fe200078e0010 */
[----:B------:R-:W-:Y:S02]  /*42760*/  MOV R4, R15 ;  /* 0x0000000f00047202 */ /* 0x000fe40000000f00 */
[----:B---3--:R-:W-:Y:S02]  /*42770*/  IADD3.X R14, PT, PT, R14, UR7, RZ, P2, !PT ;  /* 0x000000070e0e7c10 */ /* 0x008fe400097fe4ff */
[----:B------:R-:W-:-:S04]  /*42780*/  IADD3 R11, P1, PT, R11, UR13, RZ ;  /* 0x0000000d0b0b7c10 */ /* 0x000fc8000ff3e0ff */
[----:B------:R-:W-:-:S03]  /*42790*/  IADD3.X R12, PT, PT, R12, UR7, RZ, P1, !PT ;  /* 0x000000070c0c7c10 */ /* 0x000fc60008ffe4ff */
[----:B------:R1:W-:Y:S04]  /*427a0*/  LDGSTS.E [R2+0x1e000], desc[UR14][R4.64], P0 ;  /* 0x1e00000004027fae */ /* 0x0003e800081a100e */
[----:B------:R-:W-:Y:S01]  /*427b0*/  STL [R1+0x1894], R14 ;  /* 0x0018940e01007387 */ /* 0x000fe20000100800 */
[----:B----4-:R-:W-:Y:S01]  /*427c0*/  IADD3 R7, P2, PT, R7, UR13, RZ ;  /* 0x0000000d07077c10 */ /* 0x010fe2000ff5e0ff */
[----:B-1----:R-:W-:Y:S01]  /*427d0*/  IMAD.MOV.U32 R4, RZ, RZ, R13 ;  /* 0x000000ffff047224 */ /* 0x002fe200078e000d */
[----:B------:R-:W-:Y:S02]  /*427e0*/  MOV R5, R14 ;  /* 0x0000000e00057202 */ /* 0x000fe40000000f00 */
[----:B------:R-:W-:-:S03]  /*427f0*/  IADD3.X R9, PT, PT, R9, UR7, RZ, P2, !PT ;  /* 0x0000000709097c10 */ /* 0x000fc600097fe4ff */
[----:B------:R1:W-:Y:S04]  /*42800*/  LDGSTS.E [R2+0x1e100], desc[UR14][R4.64], P0 ;  /* 0x1e10000004027fae */ /* 0x0003e800081a100e */
[----:B------:R-:W-:Y:S04]  /*42810*/  STL [R1+0x18a0], R11 ;  /* 0x0018a00b01007387 */ /* 0x000fe80000100800 */
[----:B------:R-:W-:Y:S01]  /*42820*/  STL [R1+0x189c], R12 ;  /* 0x00189c0c01007387 */ /* 0x000fe20000100800 */
[----:B-1----:R-:W-:Y:S02]  /*42830*/  IMAD.MOV.U32 R4, RZ, RZ, R11 ;  /* 0x000000ffff047224 */ /* 0x002fe400078e000b */
[----:B------:R-:W-:Y:S01]  /*42840*/  IMAD.MOV.U32 R5, RZ, RZ, R12 ;  /* 0x000000ffff057224 */ /* 0x000fe200078e000c */
[----:B------:R1:W-:Y:S04]  /*42850*/  STL [R1+0x18a8], R7 ;  /* 0x0018a80701007387 */ /* 0x0003e80000100800 */
[----:B------:R3:W-:Y:S01]  /*42860*/  LDGSTS.E [R2+0x1e200], desc[UR14][R4.64], P0 ;  /* 0x1e20000004027fae */ /* 0x0007e200081a100e */
[----:B--2---:R-:W-:-:S03]  /*42870*/  IADD3 R8, P1, PT, R8, UR13, RZ ;  /* 0x0000000d08087c10 */ /* 0x004fc6000ff3e0ff */
[----:B------:R2:W-:Y:S04]  /*42880*/  STL [R1+0x18a4], R9 ;  /* 0x0018a40901007387 */ /* 0x0005e80000100800 */
[----:B------:R-:W4:Y:S01]  /*42890*/  LDL.LU R17, [R1+0x1c48] ;  /* 0x001c480001117983 */ /* 0x000f220000300800 */
[----:B------:R-:W-:Y:S02]  /*428a0*/  IADD3.X R10, PT, PT, R10, UR7, RZ, P1, !PT ;  /* 0x000000070a0a7c10 */ /* 0x000fe40008ffe4ff */
[----:B---3--:R-:W-:Y:S02]  /*428b0*/  MOV R4, R7 ;  /* 0x0000000700047202 */ /* 0x008fe40000000f00 */
[----:B-1----:R-:W3:Y:S01]  /*428c0*/  LDL.LU R7, [R1+0x1c90] ;  /* 0x001c900001077983 */ /* 0x002ee20000300800 */
[----:B------:R-:W-:-:S03]  /*428d0*/  IMAD.MOV.U32 R5, RZ, RZ, R9 ;  /* 0x000000ffff057224 */ /* 0x000fc600078e0009 */
[----:B--2---:R-:W2:Y:S04]  /*428e0*/  LDL.LU R9, [R1+0x1c4c] ;  /* 0x001c4c0001097983 */ /* 0x004ea80000300800 */
[----:B------:R-:W-:Y:S01]  /*428f0*/  STL [R1+0x18b0], R8 ;  /* 0x0018b00801007387 */ /* 0x000fe20000100800 */
[----:B------:R-:W-:-:S03]  /*42900*/  IADD3 R3, P2, PT, R3, UR13, RZ ;  /* 0x0000000d03037c10 */ /* 0x000fc6000ff5e0ff */
[----:B------:R1:W-:Y:S04]  /*42910*/  STL [R1+0x18ac], R10 ;  /* 0x0018ac0a01007387 */ /* 0x0003e80000100800 */
[----:B------:R1:W-:Y:S04]  /*42920*/  STL [R1+0x18b8], R3 ;  /* 0x0018b80301007387 */ /* 0x0003e80000100800 */
[----:B------:R-:W4:Y:S01]  /*42930*/  LDL.LU R16, [R1+0x1c40] ;  /* 0x001c400001107983 */ /* 0x000f220000300800 */
[----:B------:R-:W-:-:S03]  /*42940*/  IADD3.X R6, PT, PT, R6, UR7, RZ, P2, !PT ;  /* 0x0000000706067c10 */ /* 0x000fc600097fe4ff */
[----:B------:R1:W-:Y:S04]  /*42950*/  LDGSTS.E [R2+0x1e300], desc[UR14][R4.64], P0 ;  /* 0x1e30000004027fae */ /* 0x0003e800081a100e */
[----:B------:R1:W-:Y:S04]  /*42960*/  STL [R1+0x18b4], R6 ;  /* 0x0018b40601007387 */ /* 0x0003e80000100800 */
[----:B------:R-:W4:Y:S01]  /*42970*/  LDL.LU R15, [R1+0x1c38] ;  /* 0x001c3800010f7983 */ /* 0x000f220000300800 */
[----:B-1----:R-:W-:Y:S01]  /*42980*/  IMAD.MOV.U32 R4, RZ, RZ, R8 ;  /* 0x000000ffff047224 */ /* 0x002fe200078e0008 */
[----:B------:R-:W-:-:S02]  /*42990*/  MOV R5, R10 ;  /* 0x0000000a00057202 */ /* 0x000fc40000000f00 */
[----:B------:R-:W4:Y:S04]  /*429a0*/  LDL.LU R10, [R1+0x1c44] ;  /* 0x001c4400010a7983 */ /* 0x000f280000300800 */
[----:B------:R1:W-:Y:S04]  /*429b0*/  LDGSTS.E [R2+0x1e400], desc[UR14][R4.64], P0 ;  /* 0x1e40000004027fae */ /* 0x0003e800081a100e */
[----:B------:R-:W4:Y:S04]  /*429c0*/  LDL.LU R14, [R1+0x1c30] ;  /* 0x001c3000010e7983 */ /* 0x000f280000300800 */
[----:B------:R-:W4:Y:S01]  /*429d0*/  LDL.LU R12, [R1+0x1c3c] ;  /* 0x001c3c00010c7983 */ /* 0x000f220000300800 */
[----:B-1----:R-:W-:-:S02]  /*429e0*/  IMAD.MOV.U32 R4, RZ, RZ, R3 ;  /* 0x000000ffff047224 */ /* 0x002fc400078e0003 */
[----:B------:R-:W-:-:S05]  /*429f0*/  IMAD.MOV.U32 R5, RZ, RZ, R6 ;  /* 0x000000ffff057224 */ /* 0x000fca00078e0006 */
[----:B------:R1:W-:Y:S02]  /*42a00*/  LDGSTS.E [R2+0x1e500], desc[UR14][R4.64], P0 ;  /* 0x1e50000004027fae */ /* 0x0003e400081a100e */
[----:B-1----:R-:W-:-:S04]  /*42a10*/  IADD3 R4, P1, PT, R24, UR13, RZ ;  /* 0x0000000d18047c10 */ /* 0x002fc8000ff3e0ff */
[----:B------:R-:W-:Y:S02]  /*42a20*/  IADD3.X R3, PT, PT, R25, UR7, RZ, P1, !PT ;  /* 0x0000000719037c10 */ /* 0x000fe40008ffe4ff */
[----:B------:R-:W-:-:S03]  /*42a30*/  MOV R24, R4 ;  /* 0x0000000400187202 */ /* 0x000fc60000000f00 */
[----:B------:R-:W-:Y:S01]  /*42a40*/  IMAD.MOV.U32 R25, RZ, RZ, R3 ;  /* 0x000000ffff197224 */ /* 0x000fe200078e0003 */
[----:B------:R-:W-:Y:S01]  /*42a50*/  IADD3 R6, P1, PT, R22, UR13, RZ ;  /* 0x0000000d16067c10 */ /* 0x000fe2000ff3e0ff */
[----:B------:R-:W-:-:S03]  /*42a60*/  UISETP.GT.AND UP1, UPT, UR17, 0x1, UPT ;  /* 0x000000011100788c */ /* 0x000fc6000bf24270 */
[----:B------:R-:W-:Y:S01]  /*42a70*/  LDGSTS.E [R2+0x1e600], desc[UR14][R24.64], P0 ;  /* 0x1e60000018027fae */ /* 0x000fe200081a100e */
[----:B------:R-:W-:Y:S01]  /*42a80*/  IADD3.X R5, PT, PT, R23, UR7, RZ, P1, !PT ;  /* 0x0000000717057c10 */ /* 0x000fe20008ffe4ff */
[----:B------:R-:W-:Y:S02]  /*42a90*/  IMAD.MOV.U32 R22, RZ, RZ, R6 ;  /* 0x000000ffff167224 */ /* 0x000fe400078e0006 */
[----:B------:R-:W-:Y:S01]  /*42aa0*/  STL.64 [R1+0xd38], R24 ;  /* 0x000d381801007387 */ /* 0x000fe20000100a00 */
[----:B------:R-:W-:-:S03]  /*42ab0*/  MOV R23, R5 ;  /* 0x0000000500177202 */ /* 0x000fc60000000f00 */
[----:B------:R-:W4:Y:S04]  /*42ac0*/  LDL.LU R8, [R1+0x1c34] ;  /* 0x001c340001087983 */ /* 0x000f280000300800 */
[----:B------:R-:W4:Y:S04]  /*42ad0*/  LDL.LU R6, [R1+0x1c2c] ;  /* 0x001c2c0001067983 */ /* 0x000f280000300800 */
[----:B------:R-:W-:Y:S04]  /*42ae0*/  STL.64 [R1+0xd30], R22 ;  /* 0x000d301601007387 */ /* 0x000fe80000100a00 */
[----:B------:R-:W4:Y:S04]  /*42af0*/  LDL.LU R13, [R1+0x1c28] ;  /* 0x001c2800010d7983 */ /* 0x000f280000300800 */
[----:B------:R-:W4:Y:S01]  /*42b00*/  LDL.LU R11, [R1+0x1c20] ;  /* 0x001c2000010b7983 */ /* 0x000f220000300800 */
[----:B------:R-:W-:-:S03]  /*42b10*/  USEL UR12, URZ, 0x4, !UP1 ;  /* 0x00000004ff0c7887 */ /* 0x000fc6000c800000 */
[----:B------:R1:W-:Y:S01]  /*42b20*/  LDGSTS.E [R2+0x1e700], desc[UR14][R22.64], P0 ;  /* 0x1e70000016027fae */ /* 0x0003e200081a100e */
[----:B------:R-:W-:-:S06]  /*42b30*/  USEL UR12, UR12, URZ, !UP0 ;  /* 0x000000ff0c0c7287 */ /* 0x000fcc000c000000 */
[----:B------:R-:W-:Y:S02]  /*42b40*/  ISETP.NE.U32.AND P0, PT, RZ, UR12, PT ;  /* 0x0000000cff007c0c */ /* 0x000fe4000bf05070 */
[----:B-1----:R-:W-:-:S05]  /*42b50*/  LOP3.LUT R2, R19, 0x20, RZ, 0x3c, !PT ;  /* 0x0000002013027812 */ /* 0x002fca00078e3cff */
[----:B------:R-:W-:Y:S01]  /*42b60*/  VIADD R2, R2, UR18 ;  /* 0x0000001202027c36 */ /* 0x000fe20008000000 */
[----:B---3--:R-:W-:Y:S02]  /*42b70*/  IADD3 R7, P1, PT, R7, UR13, RZ ;  /* 0x0000000d07077c10 */ /* 0x008fe4000ff3e0ff */
[----:B--2---:R-:W-:Y:S02]  /*42b80*/  IADD3 R9, P2, PT, R9, UR13, RZ ;  /* 0x0000000d09097c10 */ /* 0x004fe4000ff5e0ff */
[----:B----4-:R-:W-:Y:S01]  /*42b90*/  IADD3.X R17, PT, PT, R17, UR7, RZ, P1, !PT ;  /* 0x0000000711117c10 */ /* 0x010fe20008ffe4ff */
[----:B------:R1:W-:Y:S01]  /*42ba0*/  STL [R1+0x1c90], R7 ;  /* 0x001c900701007387 */ /* 0x0003e20000100800 */
[----:B------:R-:W-:Y:S02]  /*42bb0*/  IMAD.MOV.U32 R4, RZ, RZ, R7 ;  /* 0x000000ffff047224 */ /* 0x000fe400078e0007 */
[----:B------:R-:W-:Y:S01]  /*42bc0*/  MOV R5, R17 ;  /* 0x0000001100057202 */ /* 0x000fe20000000f00 */
[----:B------:R2:W-:Y:S04]  /*42bd0*/  STL [R1+0x1c4c], R9 ;  /* 0x001c4c0901007387 */ /* 0x0005e80000100800 */
[----:B------:R-:W-:Y:S04]  /*42be0*/  STL [R1+0x1c48], R17 ;  /* 0x001c481101007387 */ /* 0x000fe80000100800 */
[----:B-1----:R-:W3:Y:S01]  /*42bf0*/  LDL.LU R7, [R1+0x1c24] ;  /* 0x001c240001077983 */ /* 0x002ee20000300800 */
[----:B------:R-:W-:-:S03]  /*42c00*/  IADD3.X R16, PT, PT, R16, UR7, RZ, P2, !PT ;  /* 0x0000000710107c10 */ /* 0x000fc600097fe4ff */
[----:B------:R1:W-:Y:S04]  /*42c10*/  LDGSTS.E [R2+0x800], desc[UR14][R4.64], P0 ;  /* 0x0080000004027fae */ /* 0x0003e800081a100e */
[----:B------:R-:W-:Y:S01]  /*42c20*/  STL [R1+0x1c40], R16 ;  /* 0x001c401001007387 */ /* 0x000fe20000100800 */
[----:B-1----:R-:W-:-:S03]  /*42c30*/  IMAD.MOV.U32 R4, RZ, RZ, R9 ;  /* 0x000000ffff047224 */ /* 0x002fc600078e0009 */
[----:B--2---:R-:W2:Y:S01]  /*42c40*/  LDL.LU R9, [R1+0x1c18] ;  /* 0x001c180001097983 */ /* 0x004ea20000300800 */
[----:B------:R-:W-:Y:S01]  /*42c50*/  IADD3 R10, P1, PT, R10, UR13, RZ ;  /* 0x0000000d0a0a7c10 */ /* 0x000fe2000ff3e0ff */
[----:B------:R-:W-:-:S03]  /*42c60*/  IMAD.MOV.U32 R5, RZ, RZ, R16 ;  /* 0x000000ffff057224 */ /* 0x000fc600078e0010 */
[----:B------:R-:W-:Y:S01]  /*42c70*/  IADD3.X R15, PT, PT, R15, UR7, RZ, P1, !PT ;  /* 0x000000070f0f7c10 */ /* 0x000fe20008ffe4ff */
[----:B------:R1:W-:Y:S04]  /*42c80*/  STL [R1+0x1c44], R10 ;  /* 0x001c440a01007387 */ /* 0x0003e80000100800 */
[----:B------:R4:W-:Y:S01]  /*42c90*/  LDGSTS.E [R2+0x900], desc[UR14][R4.64], P0 ;  /* 0x0090000004027fae */ /* 0x0009e200081a100e */
[----:B------:R-:W-:-:S03]  /*42ca0*/  IADD3 R12, P2, PT, R12, UR13, RZ ;  /* 0x0000000d0c0c7c10 */ /* 0x000fc6000ff5e0ff */
[----:B------:R-:W-:Y:S01]  /*42cb0*/  STL [R1+0x1c38], R15 ;  /* 0x001c380f01007387 */ /* 0x000fe20000100800 */
[----:B------:R-:W-:-:S03]  /*42cc0*/  IADD3.X R14, PT, PT, R14, UR7, RZ, P2, !PT ;  /* 0x000000070e0e7c10 */ /* 0x000fc600097fe4ff */
[----:B------:R4:W-:Y:S02]  /*42cd0*/  STL [R1+0x1c3c], R12 ;  /* 0x001c3c0c01007387 */ /* 0x0009e40000100800 */
[----:B----4-:R-:W-:Y:S02]  /*42ce0*/  MOV R4, R10 ;  /* 0x0000000a00047202 */ /* 0x010fe40000000f00 */
[----:B-1----:R-:W4:Y:S04]  /*42cf0*/  LDL.LU R10, [R1+0x1c1c] ;  /* 0x001c1c00010a7983 */ /* 0x002f280000300800 */
[----:B------:R-:W-:Y:S01]  /*42d00*/  STL [R1+0x1c30], R14 ;  /* 0x001c300e01007387 */ /* 0x000fe20000100800 */
[----:B------:R-:W-:-:S03]  /*42d10*/  IMAD.MOV.U32 R5, RZ, RZ, R15 ;  /* 0x000000ffff057224 */ /* 0x000fc600078e000f */
[----:B------:R-:W4:Y:S04]  /*42d20*/  LDL.LU R17, [R1+0x1b58] ;  /* 0x001b580001117983 */ /* 0x000f280000300800 */
[----:B------:R-:W4:Y:S04]  /*42d30*/  LDL.LU R16, [R1+0x1c10] ;  /* 0x001c100001107983 */ /* 0x000f280000300800 */
[----:B------:R1:W-:Y:S04]  /*42d40*/  LDGSTS.E [R2+0xa00], desc[UR14][R4.64], P0 ;  /* 0x00a0000004027fae */ /* 0x0003e800081a100e */
[----:B------:R-:W4:Y:S01]  /*42d50*/  LDL.LU R18, [R1+0x1b54] ;  /* 0x001b540001127983 */ /* 0x000f220000300800 */
[----:B-1----:R-:W-:Y:S01]  /*42d60*/  IMAD.MOV.U32 R4, RZ, RZ, R12 ;  /* 0x000000ffff047224 */ /* 0x002fe200078e000c */
[----:B------:R-:W-:-:S02]  /*42d70*/  MOV R5, R14 ;  /* 0x0000000e00057202 */ /* 0x000fc40000000f00 */
[----:B------:R-:W4:Y:S04]  /*42d80*/  LDL.LU R12, [R1+0x1b60] ;  /* 0x001b6000010c7983 */ /* 0x000f280000300800 */
[----:B------:R-:W4:Y:S04]  /*42d90*/  LDL.LU R3, [R1+0x1b68] ;  /* 0x001b680001037983 */ /* 0x000f280000300800 */
[----:B------:R1:W-:Y:S01]  /*42da0*/  LDGSTS.E [R2+0xb00], desc[UR14][R4.64], P0 ;  /* 0x00b0000004027fae */ /* 0x0003e200081a100e */
[----:B------:R-:W-:Y:S02]  /*42db0*/  IADD3 R8, P1, PT, R8, UR13, RZ ;  /* 0x0000000d08087c10 */ /* 0x000fe4000ff3e0ff */
[----:B------:R-:W-:-:S03]  /*42dc0*/  IADD3 R6, P2, PT, R6, UR13, RZ ;  /* 0x0000000d06067c10 */ /* 0x000fc6000ff5e0ff */
[----:B------:R-:W-:Y:S01]  /*42dd0*/  STL [R1+0x1c34], R8 ;  /* 0x001c340801007387 */ /* 0x000fe20000100800 */
[----:B------:R-:W-:Y:S02]  /*42de0*/  IADD3.X R13, PT, PT, R13, UR7, RZ, P1, !PT ;  /* 0x000000070d0d7c10 */ /* 0x000fe40008ffe4ff */
[----:B------:R-:W-:-:S03]  /*42df0*/  IADD3.X R11, PT, PT, R11, UR7, RZ, P2, !PT ;  /* 0x000000070b0b7c10 */ /* 0x000fc600097fe4ff */
[----:B------:R1:W-:Y:S02]  /*42e00*/  STL [R1+0x1c28], R13 ;  /* 0x001c280d01007387 */ /* 0x0003e40000100800 */
[----:B-1----:R-:W-:Y:S02]  /*42e10*/  IMAD.MOV.U32 R5, RZ, RZ, R13 ;  /* 0x000000ffff057224 */ /* 0x002fe400078e000d */
[----:B------:R-:W-:Y:S01]  /*42e20*/  STL [R1+0x1c2c], R6 ;  /* 0x001c2c0601007387 */ /* 0x000fe20000100800 */
[----:B------:R-:W-:-:S03]  /*42e30*/  IMAD.MOV.U32 R4, RZ, RZ, R8 ;  /* 0x000000ffff047224 */ /* 0x000fc600078e0008 */
[----:B------:R-:W4:Y:S04]  /*42e40*/  LDL.LU R13, [R1+0x1b5c] ;  /* 0x001b5c00010d7983 */ /* 0x000f280000300800 */
[----:B------:R1:W-:Y:S04]  /*42e50*/  STL [R1+0x1c20], R11 ;  /* 0x001c200b01007387 */ /* 0x0003e80000100800 */
[----:B------:R-:W4:Y:S04]  /*42e60*/  LDL.LU R8, [R1+0x1b64] ;  /* 0x001b640001087983 */ /* 0x000f280000300800 */
[----:B------:R1:W-:Y:S02]  /*42e70*/  LDGSTS.E [R2+0xc00], desc[UR14][R4.64], P0 ;  /* 0x00c0000004027fae */ /* 0x0003e400081a100e */
[----:B-1----:R-:W-:Y:S01]  /*42e80*/  IMAD.MOV.U32 R5, RZ, RZ, R11 ;  /* 0x000000ffff057224 */ /* 0x002fe200078e000b */
[----:B------:R-:W-:Y:S01]  /*42e90*/  MOV R4, R6 ;  /* 0x0000000600047202 */ /* 0x000fe20000000f00 */
[----:B------:R-:W4:Y:S04]  /*42ea0*/  LDL.LU R11, [R1+0x1b70] ;  /* 0x001b7000010b7983 */ /* 0x000f280000300800 */
[----:B------:R-:W4:Y:S01]  /*42eb0*/  LDL.LU R6, [R1+0x1b78] ;  /* 0x001b780001067983 */ /* 0x000f220000300800 */
[----:B------:R-:W-:-:S03]  /*42ec0*/  UISETP.GT.AND UP1, UPT, UR17, 0x5, UPT ;  /* 0x000000051100788c */ /* 0x000fc6000bf24270 */
[----:B------:R1:W-:Y:S01]  /*42ed0*/  LDGSTS.E [R2+0xd00], desc[UR14][R4.64], P0 ;  /* 0x00d0000004027fae */ /* 0x0003e200081a100e */
[----:B---3--:R-:W-:-:S05]  /*42ee0*/  IADD3 R7, P1, PT, R7, UR13, RZ ;  /* 0x0000000d07077c10 */ /* 0x008fca000ff3e0ff */
[----:B------:R-:W-:Y:S01]  /*42ef0*/  STL [R1+0x1c24], R7 ;  /* 0x001c240701007387 */ /* 0x000fe20000100800 */
[----:B--2---:R-:W-:-:S05]  /*42f00*/  IADD3.X R9, PT, PT, R9, UR7, RZ, P1, !PT ;  /* 0x0000000709097c10 */ /* 0x004fca0008ffe4ff */
[----:B------:R2:W-:Y:S04]  /*42f10*/  STL [R1+0x1c18], R9 ;  /* 0x001c180901007387 */ /* 0x0005e80000100800 */
[----:B------:R-:W3:Y:S04]  /*42f20*/  LDL.LU R14, [R1+0x1b6c] ;  /* 0x001b6c00010e7983 */ /* 0x000ee80000300800 */
[----:B------:R-:W3:Y:S01]  /*42f30*/  LDL.LU R15, [R1+0x1b74] ;  /* 0x001b7400010f7983 */ /* 0x000ee20000300800 */
[----:B------:R-:W-:Y:S01]  /*42f40*/  USEL UR12, URZ, 0x4, !UP1 ;  /* 0x00000004ff0c7887 */ /* 0x000fe2000c800000 */
[----:B-1----:R-:W-:Y:S01]  /*42f50*/  IMAD.MOV.U32 R4, RZ, RZ, R7 ;  /* 0x000000ffff047224 */ /* 0x002fe200078e0007 */
[----:B------:R-:W-:-:S02]  /*42f60*/  MOV R5, R9 ;  /* 0x0000000900057202 */ /* 0x000fc40000000f00 */
[----:B------:R-:W-:Y:S01]  /*42f70*/  USEL UR12, UR12, URZ, !UP0 ;  /* 0x000000ff0c0c7287 */ /* 0x000fe2000c000000 */
[----:B--2---:R-:W2:Y:S04]  /*42f80*/  LDL.LU R9, [R1+0x1b80] ;  /* 0x001b800001097983 */ /* 0x004ea80000300800 */
[----:B------:R1:W-:Y:S01]  /*42f90*/  LDGSTS.E [R2+0xe00], desc[UR14][R4.64], P0 ;  /* 0x00e0000004027fae */ /* 0x0003e200081a100e */
[----:B----4-:R-:W-:-:S03]  /*42fa0*/  IADD3 R10, P2, PT, R10, UR13, RZ ;  /* 0x0000000d0a0a7c10 */ /* 0x010fc6000ff5e0ff */
[----:B------:R-:W4:Y:S01]  /*42fb0*/  LDL.LU R7, [R1+0x1b88] ;  /* 0x001b880001077983 */ /* 0x000f220000300800 */
[----:B------:R-:W-:Y:S02]  /*42fc0*/  ISETP.NE.U32.AND P1, PT, RZ, UR12, PT ;  /* 0x0000000cff007c0c */ /* 0x000fe4000bf25070 */
[----:B------:R-:W-:Y:S02]  /*42fd0*/  IADD3 R17, P3, PT, R17, UR13, RZ ;  /* 0x0000000d11117c10 */ /* 0x000fe4000ff7e0ff */
[----:B------:R-:W-:Y:S01]  /*42fe0*/  IADD3.X R16, PT, PT, R16, UR7, RZ, P2, !PT ;  /* 0x0000000710107c10 */ /* 0x000fe200097fe4ff */
[----:B-1----:R-:W-:Y:S01]  /*42ff0*/  IMAD.MOV.U32 R4, RZ, RZ, R10 ;  /* 0x000000ffff047224 */ /* 0x002fe200078e000a */
[----:B------:R-:W-:Y:S03]  /*43000*/  STL [R1+0x1c1c], R10 ;  /* 0x001c1c0a01007387 */ /* 0x000fe60000100800 */
[----:B------:R-:W-:Y:S01]  /*43010*/  IMAD.MOV.U32 R5, RZ, RZ, R16 ;  /* 0x000000ffff057224 */ /* 0x000fe200078e0010 */
[----:B------:R1:W-:Y:S01]  /*43020*/  STL [R1+0x1c10], R16 ;  /* 0x001c101001007387 */ /* 0x0003e20000100800 */
[----:B------:R-:W-:-:S03]  /*43030*/  IADD3.X R18, PT, PT, R18, UR7, RZ, P3, !PT ;  /* 0x0000000712127c10 */ /* 0x000fc60009ffe4ff */
[----:B------:R-:W-:Y:S04]  /*43040*/  STL [R1+0x1b58], R17 ;  /* 0x001b581101007387 */ /* 0x000fe80000100800 */
[----:B------:R1:W-:Y:S04]  /*43050*/  LDGSTS.E [R2+0xf00], desc[UR14][R4.64], P0 ;  /* 0x00f0000004027fae */ /* 0x0003e800081a100e */
[----:B-1----:R-:W4:Y:S01]  /*43060*/  LDL.LU R16, [R1+0x1b7c] ;  /* 0x001b7c0001107983 */ /* 0x002f220000300800 */
[----:B------:R-:W-:Y:S02]  /*43070*/  IADD3 R12, P0, PT, R12, UR13, RZ ;  /* 0x0000000d0c0c7c10 */ /* 0x000fe4000ff1e0ff */
[----:B------:R-:W-:Y:S01]  /*43080*/  IADD3 R3, P2, PT, R3, UR13, RZ ;  /* 0x0000000d03037c10 */ /* 0x000fe2000ff5e0ff */
[----:B------:R-:W-:Y:S01]  /*43090*/  STL [R1+0x1b54], R18 ;  /* 0x001b541201007387 */ /* 0x000fe20000100800 */
[----:B------:R-:W-:Y:S01]  /*430a0*/  MOV R4, R17 ;  /* 0x0000001100047202 */ /* 0x000fe20000000f00 */
[----:B------:R-:W-:-:S02]  /*430b0*/  IMAD.MOV.U32 R5, RZ, RZ, R18 ;  /* 0x000000ffff057224 */ /* 0x000fc400078e0012 */
[----:B------:R-:W4:Y:S04]  /*430c0*/  LDL.LU R10, [R1+0x1b84] ;  /* 0x001b8400010a7983 */ /* 0x000f280000300800 */
[----:B------:R1:W-:Y:S04]  /*430d0*/  STL [R1+0x1b60], R12 ;  /* 0x001b600c01007387 */ /* 0x0003e80000100800 */
[----:B------:R1:W-:Y:S02]  /*430e0*/  LDGSTS.E [R2+0x2800], desc[UR14][R4.64], P1 ;  /* 0x0280000004027fae */ /* 0x0003e400089a100e */
[----:B-1----:R-:W-:Y:S01]  /*430f0*/  IMAD.MOV.U32 R4, RZ, RZ, R12 ;  /* 0x000000ffff047224 */ /* 0x002fe200078e000c */
[----:B------:R-:W-:-:S05]  /*43100*/  IADD3.X R13, PT, PT, R13, UR7, RZ, P0, !PT ;  /* 0x000000070d0d7c10 */ /* 0x000fca00087fe4ff */
[----:B------:R1:W-:Y:S01]  /*43110*/  STL [R1+0x1b5c], R13 ;  /* 0x001b5c0d01007387 */ /* 0x0003e20000100800 */
[----:B------:R-:W-:-:S03]  /*43120*/  IADD3.X R8, PT, PT, R8, UR7, RZ, P2, !PT ;  /* 0x0000000708087c10 */ /* 0x000fc600097fe4ff */
[----:B------:R-:W-:Y:S01]  /*43130*/  STL [R1+0x1b68], R3 ;  /* 0x001b680301007387 */ /* 0x000fe20000100800 */
[----:B------:R-:W-:-:S03]  /*43140*/  MOV R5, R13 ;  /* 0x0000000d00057202 */ /* 0x000fc60000000f00 */
[----:B------:R-:W4:Y:S04]  /*43150*/  LDL.LU R12, [R1+0x1b90] ;  /* 0x001b9000010c7983 */ /* 0x000f280000300800 */
[----:B------:R1:W-:Y:S04]  /*43160*/  STL [R1+0x1b64], R8 ;  /* 0x001b640801007387 */ /* 0x0003e80000100800 */
[----:B-1----:R-:W4:Y:S04]  /*43170*/  LDL.LU R13, [R1+0x1b8c] ;  /* 0x001b8c00010d7983 */ /* 0x002f280000300800 */
[----:B------:R1:W-:Y:S01]  /*43180*/  LDGSTS.E [R2+0x2900], desc[UR14][R4.64], P1 ;  /* 0x0290000004027fae */ /* 0x0003e200089a100e */
[----:B------:R-:W-:-:S02]  /*43190*/  IADD3 R11, P0, PT, R11, UR13, RZ ;  /* 0x0000000d0b0b7c10 */ /* 0x000fc4000ff1e0ff */
[----:B------:R-:W-:Y:S01]  /*431a0*/  IADD3 R6, P2, PT, R6, UR13, RZ ;  /* 0x0000000d06067c10 */ /* 0x000fe2000ff5e0ff */
        /* <DEDUP_REMOVED lines=11> */
[----:B------:R-:W-:Y:S01]  /*43260*/  STL [R1+0x1b78], R6 ;  /* 0x001b780601007387 */ /* 0x000fe20000100800 */
[----:B--2---:R-:W-:-:S03]  /*43270*/  IADD3 R9, P0, PT, R9, UR13, RZ ;  /* 0x0000000d09097c10 */ /* 0x004fc6000ff1e0ff */
[----:B------:R2:W-:Y:S04]  /*43280*/  LDGSTS.E [R2+0x2b00], desc[UR14][R4.64], P1 ;  /* 0x02b0000004027fae */ /* 0x0005e800089a100e */
[----:B-1----:R-:W3:Y:S04]  /*43290*/  LDL.LU R14, [R1+0x1a50] ;  /* 0x001a5000010e7983 */ /* 0x002ee80000300800 */
[----:B------:R1:W-:Y:S04]  /*432a0*/  STL [R1+0x1b74], R15 ;  /* 0x001b740f01007387 */ /* 0x0003e80000100800 */
[----:B------:R-:W3:Y:S01]  /*432b0*/  LDL.LU R11, [R1+0x1a58] ;  /* 0x001a5800010b7983 */ /* 0x000ee20000300800 */
[----:B--2---:R-:W-:Y:S01]  /*432c0*/  IMAD.MOV.U32 R4, RZ, RZ, R6 ;  /* 0x000000ffff047224 */ /* 0x004fe200078e0006 */
[----:B------:R-:W-:-:S02]  /*432d0*/  MOV R5, R15 ;  /* 0x0000000f00057202 */ /* 0x000fc40000000f00 */
[----:B----4-:R-:W-:Y:S01]  /*432e0*/  IADD3 R7, P2, PT, R7, UR13, RZ ;  /* 0x0000000d07077c10 */ /* 0x010fe2000ff5e0ff */
[----:B-1----:R-:W2:Y:S04]  /*432f0*/  LDL.LU R15, [R1+0x1a64] ;  /* 0x001a6400010f7983 */ /* 0x002ea80000300800 */
[----:B------:R-:W4:Y:S04]  /*43300*/  LDL.LU R6, [R1+0x1a6c] ;  /* 0x001a6c0001067983 */ /* 0x000f280000300800 */
[----:B------:R-:W-:Y:S04]  /*43310*/  STL [R1+0x1b80], R9 ;  /* 0x001b800901007387 */ /* 0x000fe80000100800 */
[----:B------:R1:W-:Y:S01]  /*43320*/  LDGSTS.E [R2+0x2c00], desc[UR14][R4.64], P1 ;  /* 0x02c0000004027fae */ /* 0x0003e200089a100e */
[----:B------:R-:W-:-:S05]  /*43330*/  IADD3.X R16, PT, PT, R16, UR7, RZ, P0, !PT ;  /* 0x0000000710107c10 */ /* 0x000fca00087fe4ff */
[----:B------:R1:W-:Y:S02]  /*43340*/  STL [R1+0x1b7c], R16 ;  /* 0x001b7c1001007387 */ /* 0x0003e40000100800 */
[----:B-1----:R-:W-:Y:S02]  /*43350*/  IMAD.MOV.U32 R5, RZ, RZ, R16 ;  /* 0x000000ffff057224 */ /* 0x002fe400078e0010 */
[----:B------:R-:W-:Y:S01]  /*43360*/  STL [R1+0x1b88], R7 ;  /* 0x001b880701007387 */ /* 0x000fe20000100800 */
[----:B------:R-:W-:Y:S01]  /*43370*/  IADD3.X R10, PT, PT, R10, UR7, RZ, P2, !PT ;  /* 0x000000070a0a7c10 */ /* 0x000fe200097fe4ff */
[----:B------:R-:W-:Y:S02]  /*43380*/  IMAD.MOV.U32 R4, RZ, RZ, R9 ;  /* 0x000000ffff047224 */ /* 0x000fe400078e0009 */
[----:B------:R-:W4:Y:S04]  /*43390*/  LDL.LU R16, [R1+0x1a60] ;  /* 0x001a600001107983 */ /* 0x000f280000300800 */
        /* <DEDUP_REMOVED lines=8> */
[----:B------:R-:W-:-:S04]  /*43420*/  IADD3 R12, P0, PT, R12, UR13, RZ ;  /* 0x0000000d0c0c7c10 */ /* 0x000fc8000ff1e0ff */
[----:B------:R-:W-:Y:S01]  /*43430*/  IADD3.X R13, PT, PT, R13, UR7, RZ, P0, !PT ;  /* 0x000000070d0d7c10 */ /* 0x000fe200087fe4ff */
[----:B------:R-:W-:Y:S03]  /*43440*/  STL [R1+0x1b90], R12 ;  /* 0x001b900c01007387 */ /* 0x000fe60000100800 */
[----:B-1----:R-:W-:Y:S01]  /*43450*/  MOV R5, R13 ;  /* 0x0000000d00057202 */ /* 0x002fe20000000f00 */
[----:B------:R1:W-:Y:S01]  /*43460*/  STL [R1+0x1b8c], R13 ;  /* 0x001b8c0d01007387 */ /* 0x0003e20000100800 */
[----:B------:R-:W-:-:S05]  /*43470*/  IMAD.MOV.U32 R4, RZ, RZ, R12 ;  /* 0x000000ffff047224 */ /* 0x000fca00078e000c */
[----:B------:R1:W-:Y:S04]  /*43480*/  LDGSTS.E [R2+0x2f00], desc[UR14][R4.64], P1 ;  /* 0x02f0000004027fae */ /* 0x0003e800089a100e */
[----:B-1----:R-:W4:Y:S04]  /*43490*/  LDL.LU R13, [R1+0x1a70] ;  /* 0x001a7000010d7983 */ /* 0x002f280000300800 */
[----:B------:R-:W4:Y:S01]  /*434a0*/  LDL.LU R12, [R1+0x1a78] ;  /* 0x001a7800010c7983 */ /* 0x000f220000300800 */
[----:B------:R-:W-:Y:S02]  /*434b0*/  IADD3 R8, P1, PT, R8, UR13, RZ ;  /* 0x0000000d08087c10 */ /* 0x000fe4000ff3e0ff */
[----:B------:R-:W-:-:S03]  /*434c0*/  IADD3 R3, P2, PT, R3, UR13, RZ ;  /* 0x0000000d03037c10 */ /* 0x000fc6000ff5e0ff */
[----:B------:R1:W-:Y:S01]  /*434d0*/  STL [R1+0x1a54], R8 ;  /* 0x001a540801007387 */ /* 0x0003e20000100800 */
[----:B------:R-:W-:Y:S01]  /*434e0*/  IMAD.MOV.U32 R4, RZ, RZ, R8 ;  /* 0x000000ffff047224 */ /* 0x000fe200078e0008 */
[----:B------:R-:W-:-:S04]  /*434f0*/  UISETP.GT.AND UP1, UPT, UR17, 0x9, UPT ;  /* 0x000000091100788c */ /* 0x000fc8000bf24270 */
[----:B------:R-:W-:-:S04]  /*43500*/  USEL UR12, URZ, 0x4, !UP1 ;  /* 0x00000004ff0c7887 */ /* 0x000fc8000c800000 */
[----:B------:R-:W-:-:S06]  /*43510*/  USEL UR12, UR12, URZ, !UP0 ;  /* 0x000000ff0c0c7287 */ /* 0x000fcc000c000000 */
[----:B------:R-:W-:Y:S02]  /*43520*/  ISETP.NE.U32.AND P0, PT, RZ, UR12, PT ;  /* 0x0000000cff007c0c */ /* 0x000fe4000bf05070 */
[----:B---3--:R-:W-:-:S05]  /*43530*/  IADD3.X R14, PT, PT, R14, UR7, RZ, P1, !PT ;  /* 0x000000070e0e7c10 */ /* 0x008fca0008ffe4ff */
[----:B------:R3:W-:Y:S01]  /*43540*/  STL [R1+0x1a50], R14 ;  /* 0x001a500e01007387 */ /* 0x0007e20000100800 */
[----:B------:R-:W-:-:S03]  /*43550*/  IADD3.X R11, PT, PT, R11, UR7, RZ, P2, !PT ;  /* 0x000000070b0b7c10 */ /* 0x000fc600097fe4ff */
[----:B------:R2:W-:Y:S01]  /*43560*/  STL [R1+0x1a5c], R3 ;  /* 0x001a5c0301007387 */ /* 0x0005e20000100800 */
[----:B------:R-:W-:-:S03]  /*43570*/  IMAD.MOV.U32 R5, RZ, RZ, R14 ;  /* 0x000000ffff057224 */ /* 0x000fc600078e000e */
[----:B-1----:R-:W4:Y:S04]  /*43580*/  LDL.LU R8, [R1+0x1a84] ;  /* 0x001a840001087983 */ /* 0x002f280000300800 */
[----:B------:R1:W-:Y:S04]  /*43590*/  STL [R1+0x1a58], R11 ;  /* 0x001a580b01007387 */ /* 0x0003e80000100800 */
[----:B---3--:R-:W3:Y:S01]  /*435a0*/  LDL.LU R14, [R1+0x1a80] ;  /* 0x001a8000010e7983 */ /* 0x008ee20000300800 */
[----:B--2---:R-:W-:-:S03]  /*435b0*/  IADD3 R15, P1, PT, R15, UR13, RZ ;  /* 0x0000000d0f0f7c10 */ /* 0x004fc6000ff3e0ff */
[----:B------:R2:W-:Y:S01]  /*435c0*/  LDGSTS.E [R2+0x4800], desc[UR14][R4.64], P0 ;  /* 0x0480000004027fae */ /* 0x0005e200081a100e */
[----:B----4-:R-:W-:Y:S02]  /*435d0*/  IADD3 R6, P2, PT, R6, UR13, RZ ;  /* 0x0000000d06067c10 */ /* 0x010fe4000ff5e0ff */
[----:B--2---:R-:W-:Y:S01]  /*435e0*/  MOV R4, R3 ;  /* 0x0000000300047202 */ /* 0x004fe20000000f00 */
[----:B------:R-:W-:Y:S01]  /*435f0*/  IMAD.MOV.U32 R5, RZ, RZ, R11 ;  /* 0x000000ffff057224 */ /* 0x000fe200078e000b */
[----:B------:R-:W2:Y:S04]  /*43600*/  LDL.LU R3, [R1+0x1a8c] ;  /* 0x001a8c0001037983 */ /* 0x000ea80000300800 */
[----:B-1----:R-:W4:Y:S01]  /*43610*/  LDL.LU R11, [R1+0x1910] ;  /* 0x00191000010b7983 */ /* 0x002f220000300800 */
[----:B------:R-:W-:-:S03]  /*43620*/  IADD3.X R16, PT, PT, R16, UR7, RZ, P1, !PT ;  /* 0x0000000710107c10 */ /* 0x000fc60008ffe4ff */
[----:B------:R-:W-:Y:S04]  /*43630*/  STL [R1+0x1a64], R15 ;  /* 0x001a640f01007387 */ /* 0x000fe80000100800 */
[----:B------:R1:W-:Y:S04]  /*43640*/  LDGSTS.E [R2+0x4900], desc[UR14][R4.64], P0 ;  /* 0x0490000004027fae */ /* 0x0003e800081a100e */
[----:B------:R1:W-:Y:S01]  /*43650*/  STL [R1+0x1a60], R16 ;  /* 0x001a601001007387 */ /* 0x0003e20000100800 */
[----:B------:R-:W-:-:S03]  /*43660*/  IADD3.X R9, PT, PT, R9, UR7, RZ, P2, !PT ;  /* 0x0000000709097c10 */ /* 0x000fc600097fe4ff */
        /* <DEDUP_REMOVED lines=25> */
[----:B------:R-:W-:Y:S01]  /*43800*/  IMAD.MOV.U32 R4, RZ, RZ, R7 ;  /* 0x000000ffff047224 */ /* 0x000fe200078e0007 */
[----:B------:R-:W-:-:S02]  /*43810*/  MOV R5, R12 ;  /* 0x0000000c00057202 */ /* 0x000fc40000000f00 */
[----:B-1----:R-:W4:Y:S04]  /*43820*/  LDL.LU R12, [R1+0x192c] ;  /* 0x00192c00010c7983 */ /* 0x002f280000300800 */
[----:B------:R-:W4:Y:S04]  /*43830*/  LDL.LU R7, [R1+0x1934] ;  /* 0x0019340001077983 */ /* 0x000f280000300800 */
[----:B------:R1:W-:Y:S01]  /*43840*/  LDGSTS.E [R2+0x4d00], desc[UR14][R4.64], P0 ;  /* 0x04d0000004027fae */ /* 0x0003e200081a100e */
[----:B------:R-:W-:Y:S01]  /*43850*/  UISETP.GT.AND UP1, UPT, UR17, 0xd, UPT ;  /* 0x0000000d1100788c */ /* 0x000fe2000bf24270 */
[----:B------:R-:W-:-:S04]  /*43860*/  IADD3 R8, P1, PT, R8, UR13, RZ ;  /* 0x0000000d08087c10 */ /* 0x000fc8000ff3e0ff */
[----:B---3--:R-:W-:Y:S01]  /*43870*/  IADD3.X R14, PT, PT, R14, UR7, RZ, P1, !PT ;  /* 0x000000070e0e7c10 */ /* 0x008fe20008ffe4ff */
[----:B------:R-:W-:Y:S04]  /*43880*/  STL [R1+0x1a84], R8 ;  /* 0x001a840801007387 */ /* 0x000fe80000100800 */
[----:B------:R3:W-:Y:S01]  /*43890*/  STL [R1+0x1a80], R14 ;  /* 0x001a800e01007387 */ /* 0x0007e20000100800 */
[----:B-1----:R-:W-:Y:S02]  /*438a0*/  IMAD.MOV.U32 R5, RZ, RZ, R14 ;  /* 0x000000ffff057224 */ /* 0x002fe400078e000e */
[----:B------:R-:W-:Y:S01]  /*438b0*/  IMAD.MOV.U32 R4, RZ, RZ, R8 ;  /* 0x000000ffff047224 */ /* 0x000fe200078e0008 */
[----:B------:R-:W-:Y:S01]  /*438c0*/  USEL UR12, URZ, 0x4, !UP1 ;  /* 0x00000004ff0c7887 */ /* 0x000fe2000c800000 */
[----:B---3--:R-:W3:Y:S04]  /*438d0*/  LDL.LU R14, [R1+0x1928] ;  /* 0x00192800010e7983 */ /* 0x008ee80000300800 */
[----:B------:R-:W3:Y:S01]  /*438e0*/  LDL.LU R8, [R1+0x1930] ;  /* 0x0019300001087983 */ /* 0x000ee20000300800 */
[----:B--2---:R-:W-:Y:S01]  /*438f0*/  IADD3 R3, P2, PT, R3, UR13, RZ ;  /* 0x0000000d03037c10 */ /* 0x004fe2000ff5e0ff */
[----:B------:R-:W-:Y:S01]  /*43900*/  USEL UR12, UR12, URZ, !UP0 ;  /* 0x000000ff0c0c7287 */ /* 0x000fe2000c000000 */
[----:B----4-:R-:W-:Y:S01]  /*43910*/  IADD3 R11, P3, PT, R11, UR13, RZ ;  /* 0x0000000d0b0b7c10 */ /* 0x010fe2000ff7e0ff */
[----:B------:R1:W-:Y:S04]  /*43920*/  LDGSTS.E [R2+0x4e00], desc[UR14][R4.64], P0 ;  /* 0x04e0000004027fae */ /* 0x0003e800081a100e */
[----:B------:R-:W-:Y:S01]  /*43930*/  ISETP.NE.U32.AND P1, PT, RZ, UR12, PT ;  /* 0x0000000cff007c0c */ /* 0x000fe2000bf25070 */
[----:B------:R2:W-:Y:S01]  /*43940*/  STL [R1+0x1a8c], R3 ;  /* 0x001a8c0301007387 */ /* 0x0005e20000100800 */
[----:B-1----:R-:W-:-:S02]  /*43950*/  MOV R4, R3 ;  /* 0x0000000300047202 */ /* 0x002fc40000000f00 */
[----:B------:R-:W-:-:S05]  /*43960*/  IADD3.X R16, PT, PT, R16, UR7, RZ, P2, !PT ;  /* 0x0000000710107c10 */ /* 0x000fca00097fe4ff */
[----:B------:R-:W-:Y:S01]  /*43970*/  IMAD.MOV.U32 R5, RZ, RZ, R16 ;  /* 0x000000ffff057224 */ /* 0x000fe200078e0010 */
[----:B------:R-:W-:Y:S01]  /*43980*/  STL [R1+0x1a88], R16 ;  /* 0x001a881001007387 */ /* 0x000fe20000100800 */
[----:B------:R-:W-:-:S03]  /*43990*/  IADD3.X R15, PT, PT, R15, UR7, RZ, P3, !PT ;  /* 0x000000070f0f7c10 */ /* 0x000fc60009ffe4ff */
[----:B------:R1:W-:Y:S04]  /*439a0*/  STL [R1+0x1910], R11 ;  /* 0x0019100b01007387 */ /* 0x0003e80000100800 */
[----:B------:R-:W4:Y:S04]  /*439b0*/  LDL.LU R17, [R1+0x193c] ;  /* 0x00193c0001117983 */ /* 0x000f280000300800 */
[----:B------:R1:W-:Y:S04]  /*439c0*/  LDGSTS.E [R2+0x4f00], desc[UR14][R4.64], P0 ;  /* 0x04f0000004027fae */ /* 0x0003e800081a100e */
[----:B------:R-:W-:Y:S04]  /*439d0*/  STL [R1+0x190c], R15 ;  /* 0x00190c0f01007387 */ /* 0x000fe80000100800 */
[----:B--2---:R-:W2:Y:S01]  /*439e0*/  LDL.LU R3, [R1+0x1944] ;  /* 0x0019440001037983 */ /* 0x004ea20000300800 */
[----:B------:R-:W-:-:S03]  /*439f0*/  IADD3 R9, P0, PT, R9, UR13, RZ ;  /* 0x0000000d09097c10 */ /* 0x000fc6000ff1e0ff */
[----:B------:R-:W2:Y:S01]  /*43a00*/  LDL.LU R18, [R1+0x1938] ;  /* 0x0019380001127983 */ /* 0x000ea20000300800 */
[----:B-1----:R-:W-:Y:S01]  /*43a10*/  IMAD.MOV.U32 R4, RZ, RZ, R11 ;  /* 0x000000ffff047224 */ /* 0x002fe200078e000b */
[----:B------:R-:W-:Y:S02]  /*43a20*/  MOV R5, R15 ;  /* 0x0000000f00057202 */ /* 0x000fe40000000f00 */
        /* <DEDUP_REMOVED lines=16> */
[----:B-1----:R-:W-:Y:S01]  /*43b30*/  MOV R4, R6 ;  /* 0x0000000600047202 */ /* 0x002fe20000000f00 */
[----:B------:R-:W-:Y:S01]  /*43b40*/  IMAD.MOV.U32 R5, RZ, RZ, R10 ;  /* 0x000000ffff057224 */ /* 0x000fe200078e000a */
[----:B------:R-:W2:Y:S04]  /*43b50*/  LDL.LU R6, [R1+0xdc8] ;  /* 0x000dc80001067983 */ /* 0x000ea80000300800 */
[----:B------:R-:W2:Y:S04]  /*43b60*/  LDL.LU R10, [R1+0xdd0] ;  /* 0x000dd000010a7983 */ /* 0x000ea80000300800 */
[----:B------:R-:W-:Y:S04]  /*43b70*/  STL [R1+0x192c], R12 ;  /* 0x00192c0c01007387 */ /* 0x000fe80000100800 */
[----:B------:R1:W-:Y:S01]  /*43b80*/  LDGSTS.E [R2+0x6a00], desc[UR14][R4.64], P1 ;  /* 0x06a0000004027fae */ /* 0x0003e200089a100e */
[----:B---3--:R-:W-:-:S05]  /*43b90*/  IADD3.X R14, PT, PT, R14, UR7, RZ, P0, !PT ;  /* 0x000000070e0e7c10 */ /* 0x008fca00087fe4ff */
        /* <DEDUP_REMOVED lines=8> */
[----:B---3--:R-:W3:Y:S04]  /*43c20*/  LDL.LU R14, [R1+0xdd4] ;  /* 0x000dd400010e7983 */ /* 0x008ee80000300800 */
[----:B------:R1:W-:Y:S02]  /*43c30*/  LDGSTS.E [R2+0x6b00], desc[UR14][R4.64], P1 ;  /* 0x06b0000004027fae */ /* 0x0003e400089a100e */
[----:B-1----:R-:W-:Y:S02]  /*43c40*/  IMAD.MOV.U32 R5, RZ, RZ, R8 ;  /* 0x000000ffff057224 */ /* 0x002fe400078e0008 */
[----:B------:R-:W3:Y:S01]  /*43c50*/  LDL.LU R8, [R1+0xdd8] ;  /* 0x000dd80001087983 */ /* 0x000ee20000300800 */
[----:B----4-:R-:W-:Y:S01]  /*43c60*/  IADD3 R17, P0, PT, R17, UR13, RZ ;  /* 0x0000000d11117c10 */ /* 0x010fe2000ff1e0ff */
[----:B------:R-:W-:-:S02]  /*43c70*/  IMAD.MOV.U32 R4, RZ, RZ, R7 ;  /* 0x000000ffff047224 */ /* 0x000fc400078e0007 */
[----:B------:R-:W4:Y:S04]  /*43c80*/  LDL.LU R12, [R1+0xddc] ;  /* 0x000ddc00010c7983 */ /* 0x000f280000300800 */
[----:B------:R-:W4:Y:S01]  /*43c90*/  LDL.LU R7, [R1+0xde0] ;  /* 0x000de00001077983 */ /* 0x000f220000300800 */
[----:B--2---:R-:W-:-:S03]  /*43ca0*/  IADD3 R3, P2, PT, R3, UR13, RZ ;  /* 0x0000000d03037c10 */ /* 0x004fc6000ff5e0ff */
[----:B------:R1:W-:Y:S01]  /*43cb0*/  LDGSTS.E [R2+0x6c00], desc[UR14][R4.64], P1 ;  /* 0x06c0000004027fae */ /* 0x0003e200089a100e */
[----:B------:R-:W-:-:S03]  /*43cc0*/  IADD3.X R18, PT, PT, R18, UR7, RZ, P0, !PT ;  /* 0x0000000712127c10 */ /* 0x000fc600087fe4ff */
[----:B------:R-:W-:Y:S01]  /*43cd0*/  STL [R1+0x193c], R17 ;  /* 0x00193c1101007387 */ /* 0x000fe20000100800 */
[----:B------:R-:W-:Y:S02]  /*43ce0*/  IADD3.X R11, PT, PT, R11, UR7, RZ, P2, !PT ;  /* 0x000000070b0b7c10 */ /* 0x000fe400097fe4ff */
[----:B-1----:R-:W-:Y:S01]  /*43cf0*/  MOV R4, R17 ;  /* 0x0000001100047202 */ /* 0x002fe20000000f00 */
[----:B------:R-:W-:Y:S01]  /*43d00*/  IMAD.MOV.U32 R5, RZ, RZ, R18 ;  /* 0x000000ffff057224 */ /* 0x000fe200078e0012 */
[----:B------:R-:W-:Y:S04]  /*43d10*/  STL [R1+0x1938], R18 ;  /* 0x0019381201007387 */ /* 0x000fe80000100800 */
[----:B------:R1:W-:Y:S04]  /*43d20*/  LDGSTS.E [R2+0x6d00], desc[UR14][R4.64], P1 ;  /* 0x06d0000004027fae */ /* 0x0003e800089a100e */
[----:B------:R-:W-:Y:S04]  /*43d30*/  STL [R1+0x1944], R3 ;  /* 0x0019440301007387 */ /* 0x000fe80000100800 */
[----:B------:R2:W-:Y:S01]  /*43d40*/  STL [R1+0x1940], R11 ;  /* 0x0019400b01007387 */ /* 0x0005e20000100800 */
[----:B-1----:R-:W-:Y:S01]  /*43d50*/  IMAD.MOV.U32 R4, RZ, RZ, R3 ;  /* 0x000000ffff047224 */ /* 0x002fe200078e0003 */
[----:B------:R-:W-:-:S02]  /*43d60*/  MOV R5, R11 ;  /* 0x0000000b00057202 */ /* 0x000fc40000000f00 */
[----:B--2---:R-:W2:Y:S04]  /*43d70*/  LDL.LU R11, [R1+0xde8] ;  /* 0x000de800010b7983 */ /* 0x004ea80000300800 */
[----:B------:R-:W2:Y:S04]  /*43d80*/  LDL.LU R3, [R1+0xdf0] ;  /* 0x000df00001037983 */ /* 0x000ea80000300800 */
[----:B------:R1:W-:Y:S01]  /*43d90*/  LDGSTS.E [R2+0x6e00], desc[UR14][R4.64], P1 ;  /* 0x06e0000004027fae */ /* 0x0003e200089a100e */
[----:B------:R-:W-:-:S04]  /*43da0*/  IADD3 R9, P0, PT, R9, UR13, RZ ;  /* 0x0000000d09097c10 */ /* 0x000fc8000ff1e0ff */
[----:B------:R-:W-:Y:S01]  /*43db0*/  IADD3.X R13, PT, PT, R13, UR7, RZ, P0, !PT ;  /* 0x000000070d0d7c10 */ /* 0x000fe200087fe4ff */
[----:B------:R-:W-:Y:S04]  /*43dc0*/  STL [R1+0x194c], R9 ;  /* 0x00194c0901007387 */ /* 0x000fe80000100800 */
[----:B------:R1:W-:Y:S02]  /*43dd0*/  STL [R1+0x1948], R13 ;  /* 0x0019480d01007387 */ /* 0x0003e40000100800 */
[----:B-1----:R-:W-:Y:S02]  /*43de0*/  IMAD.MOV.U32 R5, RZ, RZ, R13 ;  /* 0x000000ffff057224 */ /* 0x002fe400078e000d */
[----:B------:R-:W-:Y:S01]  /*43df0*/  IMAD.MOV.U32 R4, RZ, RZ, R9 ;  /* 0x000000ffff047224 */ /* 0x000fe200078e0009 */
[----:B------:R-:W-:Y:S01]  /*43e00*/  UISETP.GT.AND UP1, UPT, UR17, 0x11, UPT ;  /* 0x000000111100788c */ /* 0x000fe2000bf24270 */
[----:B------:R-:W2:Y:S04]  /*43e10*/  LDL.LU R13, [R1+0xde4] ;  /* 0x000de400010d7983 */ /* 0x000ea80000300800 */
        /* <DEDUP_REMOVED lines=8> */
[----:B-1----:R-:W-:Y:S02]  /*43ea0*/  MOV R4, R6 ;  /* 0x0000000600047202 */ /* 0x002fe40000000f00 */
[----:B------:R-:W-:-:S05]  /*43eb0*/  IADD3.X R16, PT, PT, R16, UR7, RZ, P1, !PT ;  /* 0x0000000710107c10 */ /* 0x000fca0008ffe4ff */
[----:B------:R-:W-:Y:S01]  /*43ec0*/  IMAD.MOV.U32 R5, RZ, RZ, R16 ;  /* 0x000000ffff057224 */ /* 0x000fe200078e0010 */
[----:B------:R-:W-:Y:S01]  /*43ed0*/  STL [R1+0xdc4], R16 ;  /* 0x000dc41001007387 */ /* 0x000fe20000100800 */
[----:B------:R-:W-:-:S03]  /*43ee0*/  IADD3.X R15, PT, PT, R15, UR7, RZ, P2, !PT ;  /* 0x000000070f0f7c10 */ /* 0x000fc600097fe4ff */
[----:B------:R1:W-:Y:S04]  /*43ef0*/  STL [R1+0xdd0], R10 ;  /* 0x000dd00a01007387 */ /* 0x0003e80000100800 */
[----:B------:R-:W2:Y:S04]  /*43f00*/  LDL.LU R6, [R1+0xdf8] ;  /* 0x000df80001067983 */ /* 0x000ea80000300800 */
[----:B------:R1:W-:Y:S04]  /*43f10*/  LDGSTS.E [R2+0x8800], desc[UR14][R4.64], P0 ;  /* 0x0880000004027fae */ /* 0x0003e800081a100e */
[----:B------:R-:W-:Y:S01]  /*43f20*/  STL [R1+0xdcc], R15 ;  /* 0x000dcc0f01007387 */ /* 0x000fe20000100800 */
[----:B-1----:R-:W-:-:S03]  /*43f30*/  IMAD.MOV.U32 R4, RZ, RZ, R10 ;  /* 0x000000ffff047224 */ /* 0x002fc600078e000a */
[----:B------:R-:W2:Y:S01]  /*43f40*/  LDL.LU R10, [R1+0xdf4] ;  /* 0x000df400010a7983 */ /* 0x000ea20000300800 */
[----:B---3--:R-:W-:Y:S02]  /*43f50*/  IADD3 R8, P1, PT, R8, UR13, RZ ;  /* 0x0000000d08087c10 */ /* 0x008fe4000ff3e0ff */
[----:B------:R-:W-:Y:S02]  /*43f60*/  MOV R5, R15 ;  /* 0x0000000f00057202 */ /* 0x000fe40000000f00 */
[----:B------:R-:W-:Y:S02]  /*43f70*/  IADD3.X R14, PT, PT, R14, UR7, RZ, P1, !PT ;  /* 0x000000070e0e7c10 */ /* 0x000fe40008ffe4ff */
[----:B----4-:R-:W-:Y:S01]  /*43f80*/  IADD3 R7, P2, PT, R7, UR13, RZ ;  /* 0x0000000d07077c10 */ /* 0x010fe2000ff5e0ff */
[----:B------:R1:W-:Y:S03]  /*43f90*/  STL [R1+0xdd8], R8 ;  /* 0x000dd80801007387 */ /* 0x0003e60000100800 */
[----:B------:R-:W-:Y:S01]  /*43fa0*/  IADD3.X R12, PT, PT, R12, UR7, RZ, P2, !PT ;  /* 0x000000070c0c7c10 */ /* 0x000fe200097fe4ff */
[----:B------:R3:W-:Y:S04]  /*43fb0*/  LDGSTS.E [R2+0x8900], desc[UR14][R4.64], P0 ;  /* 0x0890000004027fae */ /* 0x0007e800081a100e */
[----:B------:R-:W-:Y:S04]  /*43fc0*/  STL [R1+0xdd4], R14 ;  /* 0x000dd40e01007387 */ /* 0x000fe80000100800 */
[----:B------:R-:W-:Y:S01]  /*43fd0*/  STL [R1+0xde0], R7 ;  /* 0x000de00701007387 */ /* 0x000fe20000100800 */
[----:B---3--:R-:W-:-:S03]  /*43fe0*/  IMAD.MOV.U32 R4, RZ, RZ, R8 ;  /* 0x000000ffff047224 */ /* 0x008fc600078e0008 */
[----:B-1----:R-:W3:Y:S01]  /*43ff0*/  LDL.LU R8, [R1+0xe00] ;  /* 0x000e000001087983 */ /* 0x002ee20000300800 */
[----:B------:R-:W-:-:S03]  /*44000*/  IMAD.MOV.U32 R5, RZ, RZ, R14 ;  /* 0x000000ffff057224 */ /* 0x000fc600078e000e */
[----:B------:R1:W-:Y:S04]  /*44010*/  STL [R1+0xddc], R12 ;  /* 0x000ddc0c01007387 */ /* 0x0003e80000100800 */
[----:B------:R-:W4:Y:S04]  /*44020*/  LDL.LU R17, [R1+0xec8] ;  /* 0x000ec80001117983 */ /* 0x000f280000300800 */
[----:B------:R-:W4:Y:S04]  /*44030*/  LDL.LU R16, [R1+0xdfc] ;  /* 0x000dfc0001107983 */ /* 0x000f280000300800 */
[----:B------:R1:W-:Y:S04]  /*44040*/  LDGSTS.E [R2+0x8a00], desc[UR14][R4.64], P0 ;  /* 0x08a0000004027fae */ /* 0x0003e800081a100e */
[----:B------:R-:W4:Y:S01]  /*44050*/  LDL.LU R18, [R1+0xec4] ;  /* 0x000ec40001127983 */ /* 0x000f220000300800 */
[----:B--2---:R-:W-:-:S02]  /*44060*/  IADD3 R11, P1, PT, R11, UR13, RZ ;  /* 0x0000000d0b0b7c10 */ /* 0x004fc4000ff3e0ff */
[----:B------:R-:W-:Y:S02]  /*44070*/  IADD3 R3, P2, PT, R3, UR13, RZ ;  /* 0x0000000d03037c10 */ /* 0x000fe4000ff5e0ff */
        /* <DEDUP_REMOVED lines=17> */
[----:B------:R-:W-:Y:S01]  /*44190*/  IMAD.MOV.U32 R4, RZ, RZ, R3 ;  /* 0x000000ffff047224 */ /* 0x000fe200078e0003 */
[----:B-1----:R-:W2:Y:S04]  /*441a0*/  LDL.LU R9, [R1+0xee0] ;  /* 0x000ee00001097983 */ /* 0x002ea80000300800 */
[----:B------:R-:W2:Y:S01]  /*441b0*/  LDL.LU R3, [R1+0xee8] ;  /* 0x000ee80001037983 */ /* 0x000ea20000300800 */
[----:B------:R-:W-:-:S03]  /*441c0*/  UISETP.GT.AND UP1, UPT, UR17, 0x15, UPT ;  /* 0x000000151100788c */ /* 0x000fc6000bf24270 */
[----:B------:R1:W-:Y:S01]  /*441d0*/  LDGSTS.E [R2+0x8d00], desc[UR14][R4.64], P0 ;  /* 0x08d0000004027fae */ /* 0x0003e200081a100e */
[----:B------:R-:W-:Y:S01]  /*441e0*/  USEL UR12, URZ, 0x4, !UP1 ;  /* 0x00000004ff0c7887 */ /* 0x000fe2000c800000 */
[----:B------:R-:W-:-:S05]  /*441f0*/  IADD3 R6, P1, PT, R6, UR13, RZ ;  /* 0x0000000d06067c10 */ /* 0x000fca000ff3e0ff */
[----:B------:R-:W-:Y:S01]  /*44200*/  STL [R1+0xdf8], R6 ;  /* 0x000df80601007387 */ /* 0x000fe20000100800 */
[----:B------:R-:W-:-:S05]  /*44210*/  IADD3.X R10, PT, PT, R10, UR7, RZ, P1, !PT ;  /* 0x000000070a0a7c10 */ /* 0x000fca0008ffe4ff */
[----:B------:R1:W-:Y:S04]  /*44220*/  STL [R1+0xdf4], R10 ;  /* 0x000df40a01007387 */ /* 0x0003e80000100800 */
[----:B------:R-:W2:Y:S04]  /*44230*/  LDL.LU R14, [R1+0xedc] ;  /* 0x000edc00010e7983 */ /* 0x000ea80000300800 */
[----:B------:R-:W2:Y:S01]  /*44240*/  LDL.LU R15, [R1+0xee4] ;  /* 0x000ee400010f7983 */ /* 0x000ea20000300800 */
[----:B-1----:R-:W-:Y:S01]  /*44250*/  MOV R4, R6 ;  /* 0x0000000600047202 */ /* 0x002fe20000000f00 */
[----:B------:R-:W-:Y:S01]  /*44260*/  IMAD.MOV.U32 R5, RZ, RZ, R10 ;  /* 0x000000ffff057224 */ /* 0x000fe200078e000a */
[----:B------:R-:W-:Y:S01]  /*44270*/  USEL UR12, UR12, URZ, !UP0 ;  /* 0x000000ff0c0c7287 */ /* 0x000fe2000c000000 */
[----:B------:R-:W2:Y:S04]  /*44280*/  LDL.LU R10, [R1+0xef0] ;  /* 0x000ef000010a7983 */ /* 0x000ea80000300800 */
[----:B------:R1:W-:Y:S01]  /*44290*/  LDGSTS.E [R2+0x8e00], desc[UR14][R4.64], P0 ;  /* 0x08e0000004027fae */ /* 0x0003e200081a100e */
[----:B---3--:R-:W-:-:S03]  /*442a0*/  IADD3 R8, P2, PT, R8, UR13, RZ ;  /* 0x0000000d08087c10 */ /* 0x008fc6000ff5e0ff */
[----:B------:R-:W3:Y:S01]  /*442b0*/  LDL.LU R6, [R1+0xef8] ;  /* 0x000ef80001067983 */ /* 0x000ee20000300800 */
[----:B------:R-:W-:-:S03]  /*442c0*/  ISETP.NE.U32.AND P1, PT, RZ, UR12, PT ;  /* 0x0000000cff007c0c */ /* 0x000fc6000bf25070 */
[----:B------:R-:W-:Y:S01]  /*442d0*/  STL [R1+0xe00], R8 ;  /* 0x000e000801007387 */ /* 0x000fe20000100800 */
[----:B-1----:R-:W-:Y:S01]  /*442e0*/  IMAD.MOV.U32 R4, RZ, RZ, R8 ;  /* 0x000000ffff047224 */ /* 0x002fe200078e0008 */
[----:B----4-:R-:W-:Y:S02]  /*442f0*/  IADD3 R17, P3, PT, R17, UR13, RZ ;  /* 0x0000000d11117c10 */ /* 0x010fe4000ff7e0ff */
[----:B------:R-:W-:-:S04]  /*44300*/  IADD3.X R16, PT, PT, R16, UR7, RZ, P2, !PT ;  /* 0x0000000710107c10 */ /* 0x000fc800097fe4ff */
[----:B------:R-:W-:Y:S01]  /*44310*/  MOV R5, R16 ;  /* 0x0000001000057202 */ /* 0x000fe20000000f00 */
[----:B------:R1:W-:Y:S01]  /*44320*/  STL [R1+0xdfc], R16 ;  /* 0x000dfc1001007387 */ /* 0x0003e20000100800 */
[----:B------:R-:W-:-:S03]  /*44330*/  IADD3.X R18, PT, PT, R18, UR7, RZ, P3, !PT ;  /* 0x0000000712127c10 */ /* 0x000fc60009ffe4ff */
[----:B------:R-:W-:Y:S04]  /*44340*/  STL [R1+0xec8], R17 ;  /* 0x000ec81101007387 */ /* 0x000fe80000100800 */
[----:B------:R4:W-:Y:S04]  /*44350*/  LDGSTS.E [R2+0x8f00], desc[UR14][R4.64], P0 ;  /* 0x08f0000004027fae */ /* 0x0009e800081a100e */
[----:B-1----:R-:W3:Y:S01]  /*44360*/  LDL.LU R16, [R1+0xeec] ;  /* 0x000eec0001107983 */ /* 0x002ee20000300800 */
[----:B--2---:R-:W-:-:S03]  /*44370*/  IADD3 R12, P0, PT, R12, UR13, RZ ;  /* 0x0000000d0c0c7c10 */ /* 0x004fc6000ff1e0ff */
[----:B------:R-:W-:Y:S01]  /*44380*/  STL [R1+0xec4], R18 ;  /* 0x000ec41201007387 */ /* 0x000fe20000100800 */
[----:B------:R-:W-:Y:S01]  /*44390*/  IADD3 R7, P2, PT, R7, UR13, RZ ;  /* 0x0000000d07077c10 */ /* 0x000fe2000ff5e0ff */
[----:B----4-:R-:W-:Y:S02]  /*443a0*/  IMAD.MOV.U32 R4, RZ, RZ, R17 ;  /* 0x000000ffff047224 */ /* 0x010fe400078e0011 */
[----:B------:R-:W2:Y:S01]  /*443b0*/  LDL.LU R8, [R1+0xef4] ;  /* 0x000ef40001087983 */ /* 0x000ea20000300800 */
[----:B------:R-:W-:-:S03]  /*443c0*/  IMAD.MOV.U32 R5, RZ, RZ, R18 ;  /* 0x000000ffff057224 */ /* 0x000fc600078e0012 */
[----:B------:R1:W-:Y:S04]  /*443d0*/  STL [R1+0xed0], R12 ;  /* 0x000ed00c01007387 */ /* 0x0003e80000100800 */
[----:B------:R4:W-:Y:S02]  /*443e0*/  LDGSTS.E [R2+0xa800], desc[UR14][R4.64], P1 ;  /* 0x0a80000004027fae */ /* 0x0009e400089a100e */
[----:B----4-:R-:W-:Y:S02]  /*443f0*/  MOV R4, R12 ;  /* 0x0000000c00047202 */ /* 0x010fe40000000f00 */
[----:B------:R-:W-:-:S05]  /*44400*/  IADD3.X R13, PT, PT, R13, UR7, RZ, P0, !PT ;  /* 0x000000070d0d7c10 */ /* 0x000fca00087fe4ff */
[----:B------:R4:W-:Y:S01]  /*44410*/  STL [R1+0xecc], R13 ;  /* 0x000ecc0d01007387 */ /* 0x0009e20000100800 */
[----:B------:R-:W-:-:S03]  /*44420*/  IADD3.X R11, PT, PT, R11, UR7, RZ, P2, !PT ;  /* 0x000000070b0b7c10 */ /* 0x000fc600097fe4ff */
[----:B------:R-:W-:Y:S01]  /*44430*/  STL [R1+0xed8], R7 ;  /* 0x000ed80701007387 */ /* 0x000fe20000100800 */
[----:B------:R-:W-:-:S03]  /*44440*/  IMAD.MOV.U32 R5, RZ, RZ, R13 ;  /* 0x000000ffff057224 */ /* 0x000fc600078e000d */
[----:B-1----:R-:W2:Y:S04]  /*44450*/  LDL.LU R12, [R1+0xf00] ;  /* 0x000f0000010c7983 */ /* 0x002ea80000300800 */
[----:B------:R1:W-:Y:S04]  /*44460*/  STL [R1+0xed4], R11 ;  /* 0x000ed40b01007387 */ /* 0x0003e80000100800 */
[----:B----4-:R-:W4:Y:S01]  /*44470*/  LDL.LU R13, [R1+0xefc] ;  /* 0x000efc00010d7983 */ /* 0x010f220000300800 */
[----:B------:R-:W-:-:S03]  /*44480*/  IADD3 R9, P0, PT, R9, UR13, RZ ;  /* 0x0000000d09097c10 */ /* 0x000fc6000ff1e0ff */
[----:B------:R1:W-:Y:S01]  /*44490*/  LDGSTS.E [R2+0xa900], desc[UR14][R4.64], P1 ;  /* 0x0a90000004027fae */ /* 0x0003e200089a100e */
[----:B------:R-:W-:Y:S01]  /*444a0*/  IADD3 R3, P2, PT, R3, UR13, RZ ;  /* 0x0000000d03037c10 */ /* 0x000fe2000ff5e0ff */
[----:B-1----:R-:W-:Y:S01]  /*444b0*/  IMAD.MOV.U32 R4, RZ, RZ, R7 ;  /* 0x000000ffff047224 */ /* 0x002fe200078e0007 */
[----:B------:R-:W-:Y:S02]  /*444c0*/  MOV R5, R11 ;  /* 0x0000000b00057202 */ /* 0x000fe40000000f00 */
[----:B------:R-:W4:Y:S04]  /*444d0*/  LDL.LU R11, [R1+0xfc8] ;  /* 0x000fc800010b7983 */ /* 0x000f280000300800 */
[----:B------:R-:W4:Y:S04]  /*444e0*/  LDL.LU R7, [R1+0xfd0] ;  /* 0x000fd00001077983 */ /* 0x000f280000300800 */
[----:B------:R-:W-:Y:S04]  /*444f0*/  STL [R1+0xee0], R9 ;  /* 0x000ee00901007387 */ /* 0x000fe80000100800 */
[----:B------:R1:W-:Y:S02]  /*44500*/  LDGSTS.E [R2+0xaa00], desc[UR14][R4.64], P1 ;  /* 0x0aa0000004027fae */ /* 0x0003e400089a100e */
[----:B-1----:R-:W-:Y:S01]  /*44510*/  IMAD.MOV.U32 R4, RZ, RZ, R9 ;  /* 0x000000ffff047224 */ /* 0x002fe200078e0009 */
[----:B------:R-:W-:-:S02]  /*44520*/  IADD3.X R14, PT, PT, R14, UR7, RZ, P0, !PT ;  /* 0x000000070e0e7c10 */ /* 0x000fc400087fe4ff */
[----:B------:R-:W-:-:S03]  /*44530*/  IADD3.X R15, PT, PT, R15, UR7, RZ, P2, !PT ;  /* 0x000000070f0f7c10 */ /* 0x000fc600097fe4ff */
[----:B------:R1:W-:Y:S01]  /*44540*/  STL [R1+0xedc], R14 ;  /* 0x000edc0e01007387 */ /* 0x0003e20000100800 */
[----:B------:R-:W-:-:S03]  /*44550*/  IMAD.MOV.U32 R5, RZ, RZ, R14 ;  /* 0x000000ffff057224 */ /* 0x000fc600078e000e */
[----:B------:R-:W-:Y:S01]  /*44560*/  STL [R1+0xee8], R3 ;  /* 0x000ee80301007387 */ /* 0x000fe20000100800 */
[----:B------:R-:W-:-:S03]  /*44570*/  IADD3 R10, P0, PT, R10, UR13, RZ ;  /* 0x0000000d0a0a7c10 */ /* 0x000fc6000ff1e0ff */
[----:B------:R3:W-:Y:S04]  /*44580*/  LDGSTS.E [R2+0xab00], desc[UR14][R4.64], P1 ;  /* 0x0ab0000004027fae */ /* 0x0007e800089a100e */
[----:B-1----:R-:W4:Y:S04]  /*44590*/  LDL.LU R14, [R1+0xfc4] ;  /* 0x000fc400010e7983 */ /* 0x002f280000300800 */
[----:B------:R1:W-:Y:S04]  /*445a0*/  STL [R1+0xee4], R15 ;  /* 0x000ee40f01007387 */ /* 0x0003e80000100800 */
[----:B------:R-:W4:Y:S01]  /*445b0*/  LDL.LU R9, [R1+0xfcc] ;  /* 0x000fcc0001097983 */ /* 0x000f220000300800 */
[----:B---3--:R-:W-:Y:S01]  /*445c0*/  MOV R4, R3 ;  /* 0x0000000300047202 */ /* 0x008fe20000000f00 */
[----:B------:R-:W-:Y:S01]  /*445d0*/  IMAD.MOV.U32 R5, RZ, RZ, R15 ;  /* 0x000000ffff057224 */ /* 0x000fe200078e000f */
[----:B------:R-:W-:Y:S01]  /*445e0*/  IADD3 R6, P2, PT, R6, UR13, RZ ;  /* 0x0000000d06067c10 */ /* 0x000fe2000ff5e0ff */
[----:B-1----:R-:W3:Y:S04]  /*445f0*/  LDL.LU R15, [R1+0xfd8] ;  /* 0x000fd800010f7983 */ /* 0x002ee80000300800 */
[----:B------:R-:W3:Y:S04]  /*44600*/  LDL.LU R3, [R1+0xfe0] ;  /* 0x000fe00001037983 */ /* 0x000ee80000300800 */
[----:B------:R-:W-:Y:S04]  /*44610*/  STL [R1+0xef0], R10 ;  /* 0x000ef00a01007387 */ /* 0x000fe80000100800 */
[----:B------:R1:W-:Y:S01]  /*44620*/  LDGSTS.E [R2+0xac00], desc[UR14][R4.64], P1 ;  /* 0x0ac0000004027fae */ /* 0x0003e200089a100e */
[----:B------:R-:W-:-:S05]  /*44630*/  IADD3.X R16, PT, PT, R16, UR7, RZ, P0, !PT ;  /* 0x0000000710107c10 */ /* 0x000fca00087fe4ff */
[----:B------:R2:W-:Y:S01]  /*44640*/  STL [R1+0xeec], R16 ;  /* 0x000eec1001007387 */ /* 0x0005e20000100800 */
[----:B-1----:R-:W-:-:S03]  /*44650*/  MOV R5, R16 ;  /* 0x0000001000057202 */ /* 0x002fc60000000f00 */
[----:B------:R-:W-:Y:S01]  /*44660*/  STL [R1+0xef8], R6 ;  /* 0x000ef80601007387 */ /* 0x000fe20000100800 */
[----:B--2---:R-:W-:Y:S01]  /*44670*/  IADD3.X R8, PT, PT, R8, UR7, RZ, P2, !PT ;  /* 0x0000000708087c10 */ /* 0x004fe200097fe4ff */
[----:B------:R-:W-:Y:S02]  /*44680*/  IMAD.MOV.U32 R4, RZ, RZ, R10 ;  /* 0x000000ffff047224 */ /* 0x000fe400078e000a */
[----:B------:R-:W2:Y:S04]  /*44690*/  LDL.LU R16, [R1+0xfd4] ;  /* 0x000fd40001107983 */ /* 0x000ea80000300800 */
[----:B------:R1:W-:Y:S04]  /*446a0*/  STL [R1+0xef4], R8 ;  /* 0x000ef40801007387 */ /* 0x0003e80000100800 */
[----:B------:R1:W-:Y:S04]  /*446b0*/  LDGSTS.E [R2+0xad00], desc[UR14][R4.64], P1 ;  /* 0x0ad0000004027fae */ /* 0x0003e800089a100e */
[----:B------:R-:W2:Y:S01]  /*446c0*/  LDL.LU R10, [R1+0xfdc] ;  /* 0x000fdc00010a7983 */ /* 0x000ea20000300800 */
[----:B-1----:R-:W-:-:S02]  /*446d0*/  IMAD.MOV.U32 R4, RZ, RZ, R6 ;  /* 0x000000ffff047224 */ /* 0x002fc400078e0006 */
[----:B------:R-:W-:Y:S02]  /*446e0*/  IMAD.MOV.U32 R5, RZ, RZ, R8 ;  /* 0x000000ffff057224 */ /* 0x000fe400078e0008 */
[----:B------:R-:W2:Y:S04]  /*446f0*/  LDL.LU R8, [R1+0xfe8] ;  /* 0x000fe80001087983 */ /* 0x000ea80000300800 */
[----:B------:R-:W2:Y:S04]  /*44700*/  LDL.LU R6, [R1+0xff0] ;  /* 0x000ff00001067983 */ /* 0x000ea80000300800 */
[----:B------:R1:W-:Y:S01]  /*44710*/  LDGSTS.E [R2+0xae00], desc[UR14][R4.64], P1 ;  /* 0x0ae0000004027fae */ /* 0x0003e200089a100e */
[----:B------:R-:W-:-:S04]  /*44720*/  IADD3 R12, P0, PT, R12, UR13, RZ ;  /* 0x0000000d0c0c7c10 */ /* 0x000fc8000ff1e0ff */
[----:B----4-:R-:W-:Y:S01]  /*44730*/  IADD3.X R13, PT, PT, R13, UR7, RZ, P0, !PT ;  /* 0x000000070d0d7c10 */ /* 0x010fe200087fe4ff */
        /* <DEDUP_REMOVED lines=8> */
[----:B------:R-:W-:-:S03]  /*447c0*/  IADD3 R7, P2, PT, R7, UR13, RZ ;  /* 0x0000000d07077c10 */ /* 0x000fc6000ff5e0ff */
[----:B------:R3:W-:Y:S01]  /*447d0*/  STL [R1+0xfc8], R11 ;  /* 0x000fc80b01007387 */ /* 0x0007e20000100800 */
[----:B-1----:R-:W-:Y:S01]  /*447e0*/  IMAD.MOV.U32 R4, RZ, RZ, R11 ;  /* 0x000000ffff047224 */ /* 0x002fe200078e000b */
[----:B------:R-:W-:-:S04]  /*447f0*/  UISETP.GT.AND UP1, UPT, UR17, 0x19, UPT ;  /* 0x000000191100788c */ /* 0x000fc8000bf24270 */
[----:B------:R-:W-:-:S04]  /*44800*/  USEL UR12, URZ, 0x4, !UP1 ;  /* 0x00000004ff0c7887 */ /* 0x000fc8000c800000 */
[----:B------:R-:W-:-:S06]  /*44810*/  USEL UR12, UR12, URZ, !UP0 ;  /* 0x000000ff0c0c7287 */ /* 0x000fcc000c000000 */
[----:B------:R-:W-:Y:S02]  /*44820*/  ISETP.NE.U32.AND P0, PT, RZ, UR12, PT ;  /* 0x0000000cff007c0c */ /* 0x000fe4000bf05070 */
[----:B------:R-:W-:-:S05]  /*44830*/  IADD3.X R14, PT, PT, R14, UR7, RZ, P1, !PT ;  /* 0x000000070e0e7c10 */ /* 0x000fca0008ffe4ff */
[----:B------:R1:W-:Y:S01]  /*44840*/  STL [R1+0xfc4], R14 ;  /* 0x000fc40e01007387 */ /* 0x0003e20000100800 */
[----:B------:R-:W-:-:S03]  /*44850*/  IADD3.X R9, PT, PT, R9, UR7, RZ, P2, !PT ;  /* 0x0000000709097c10 */ /* 0x000fc600097fe4ff */
[----:B------:R1:W-:Y:S01]  /*44860*/  STL [R1+0xfd0], R7 ;  /* 0x000fd00701007387 */ /* 0x0003e20000100800 */
[----:B------:R-:W-:-:S03]  /*44870*/  MOV R5, R14 ;  /* 0x0000000e00057202 */ /* 0x000fc60000000f00 */
[----:B---3--:R-:W3:Y:S04]  /*44880*/  LDL.LU R11, [R1+0xff8] ;  /* 0x000ff800010b7983 */ /* 0x008ee80000300800 */
[----:B------:R2:W-:Y:S04]  /*44890*/  STL [R1+0xfcc], R9 ;  /* 0x000fcc0901007387 */ /* 0x0005e80000100800 */
[----:B-1----:R-:W3:Y:S01]  /*448a0*/  LDL.LU R14, [R1+0xff4] ;  /* 0x000ff400010e7983 */ /* 0x002ee20000300800 */
[----:B------:R-:W-:-:S03]  /*448b0*/  IADD3 R15, P1, PT, R15, UR13, RZ ;  /* 0x0000000d0f0f7c10 */ /* 0x000fc6000ff3e0ff */
[----:B------:R1:W-:Y:S01]  /*448c0*/  LDGSTS.E [R2+0xc800], desc[UR14][R4.64], P0 ;  /* 0x0c80000004027fae */ /* 0x0003e200081a100e */
[----:B------:R-:W-:Y:S01]  /*448d0*/  IADD3 R3, P2, PT, R3, UR13, RZ ;  /* 0x0000000d03037c10 */ /* 0x000fe2000ff5e0ff */
[----:B-1----:R-:W-:Y:S02]  /*448e0*/  IMAD.MOV.U32 R4, RZ, RZ, R7 ;  /* 0x000000ffff047224 */ /* 0x002fe400078e0007 */
[----:B------:R-:W-:Y:S01]  /*448f0*/  IMAD.MOV.U32 R5, RZ, RZ, R9 ;  /* 0x000000ffff057224 */ /* 0x000fe200078e0009 */
[----:B------:R-:W3:Y:S01]  /*44900*/  LDL.LU R7, [R1+0x1000] ;  /* 0x0010000001077983 */ /* 0x000ee20000300800 */
[----:B--2---:R-:W-:-:S03]  /*44910*/  IADD3.X R16, PT, PT, R16, UR7, RZ, P1, !PT ;  /* 0x0000000710107c10 */ /* 0x004fc60008ffe4ff */
[----:B------:R-:W2:Y:S04]  /*44920*/  LDL.LU R9, [R1+0x10c8] ;  /* 0x0010c80001097983 */ /* 0x000ea80000300800 */
[----:B------:R-:W-:Y:S04]  /*44930*/  STL [R1+0xfd8], R15 ;  /* 0x000fd80f01007387 */ /* 0x000fe80000100800 */
[----:B------:R1:W-:Y:S04]  /*44940*/  LDGSTS.E [R2+0xc900], desc[UR14][R4.64], P0 ;  /* 0x0c90000004027fae */ /* 0x0003e800081a100e */
[----:B------:R1:W-:Y:S01]  /*44950*/  STL [R1+0xfd4], R16 ;  /* 0x000fd41001007387 */ /* 0x0003e20000100800 */
[----:B------:R-:W-:-:S03]  /*44960*/  IADD3.X R10, PT, PT, R10, UR7, RZ, P2, !PT ;  /* 0x000000070a0a7c10 */ /* 0x000fc600097fe4ff */
[----:B------:R-:W-:Y:S01]  /*44970*/  STL [R1+0xfe0], R3 ;  /* 0x000fe00301007387 */ /* 0x000fe20000100800 */
[----:B-1----:R-:W-:-:S03]  /*44980*/  IMAD.MOV.U32 R5, RZ, RZ, R16 ;  /* 0x000000ffff057224 */ /* 0x002fc600078e0010 */
[----:B------:R-:W2:Y:S01]  /*44990*/  LDL.LU R16, [R1+0xffc] ;  /* 0x000ffc0001107983 */ /* 0x000ea20000300800 */
[----:B------:R-:W-:Y:S02]  /*449a0*/  MOV R4, R15 ;  /* 0x0000000f00047202 */ /* 0x000fe40000000f00 */
[----:B------:R-:W-:Y:S01]  /*449b0*/  IADD3 R8, P1, PT, R8, UR13, RZ ;  /* 0x0000000d08087c10 */ /* 0x000fe2000ff3e0ff */
[----:B------:R1:W-:Y:S01]  /*449c0*/  STL [R1+0xfdc], R10 ;  /* 0x000fdc0a01007387 */ /* 0x0003e20000100800 */
[----:B------:R-:W-:-:S03]  /*449d0*/  IADD3 R6, P2, PT, R6, UR13, RZ ;  /* 0x0000000d06067c10 */ /* 0x000fc6000ff5e0ff */
[----:B------:R-:W2:Y:S04]  /*449e0*/  LDL.LU R15, [R1+0x10c4] ;  /* 0x0010c400010f7983 */ /* 0x000ea80000300800 */
[----:B------:R1:W-:Y:S02]  /*449f0*/  LDGSTS.E [R2+0xca00], desc[UR14][R4.64], P0 ;  /* 0x0ca0000004027fae */ /* 0x0003e400081a100e */
[----:B-1----:R-:W-:Y:S01]  /*44a00*/  IMAD.MOV.U32 R4, RZ, RZ, R3 ;  /* 0x000000ffff047224 */ /* 0x002fe200078e0003 */
[----:B------:R-:W-:Y:S02]  /*44a10*/  MOV R5, R10 ;  /* 0x0000000a00057202 */ /* 0x000fe40000000f00 */
[----:B------:R-:W2:Y:S04]  /*44a20*/  LDL.LU R10, [R1+0x10d0] ;  /* 0x0010d000010a7983 */ /* 0x000ea80000300800 */
[----:B------:R-:W2:Y:S04]  /*44a30*/  LDL.LU R3, [R1+0x10d8] ;  /* 0x0010d80001037983 */ /* 0x000ea80000300800 */
        /* <DEDUP_REMOVED lines=12> */
[----:B----4-:R-:W-:Y:S01]  /*44b00*/  MOV R4, R6 ;  /* 0x0000000600047202 */ /* 0x010fe20000000f00 */
[----:B------:R-:W-:-:S02]  /*44b10*/  IMAD.MOV.U32 R5, RZ, RZ, R12 ;  /* 0x000000ffff057224 */ /* 0x000fc400078e000c */
[----:B-1----:R-:W4:Y:S04]  /*44b20*/  LDL.LU R12, [R1+0x10e0] ;  /* 0x0010e000010c7983 */ /* 0x002f280000300800 */
[----:B------:R-:W4:Y:S04]  /*44b30*/  LDL.LU R6, [R1+0x10e8] ;  /* 0x0010e80001067983 */ /* 0x000f280000300800 */
[----:B------:R1:W-:Y:S01]  /*44b40*/  LDGSTS.E [R2+0xcd00], desc[UR14][R4.64], P0 ;  /* 0x0cd0000004027fae */ /* 0x0003e200081a100e */
[----:B------:R-:W-:Y:S01]  /*44b50*/  UISETP.GT.AND UP1, UPT, UR17, 0x1d, UPT ;  /* 0x0000001d1100788c */ /* 0x000fe2000bf24270 */
[----:B---3--:R-:W-:-:S04]  /*44b60*/  IADD3 R11, P1, PT, R11, UR13, RZ ;  /* 0x0000000d0b0b7c10 */ /* 0x008fc8000ff3e0ff */
[----:B------:R-:W-:Y:S01]  /*44b70*/  IADD3.X R14, PT, PT, R14, UR7, RZ, P1, !PT ;  /* 0x000000070e0e7c10 */ /* 0x000fe20008ffe4ff */
[----:B------:R-:W-:Y:S03]  /*44b80*/  STL [R1+0xff8], R11 ;  /* 0x000ff80b01007387 */ /* 0x000fe60000100800 */
[----:B-1----:R-:W-:Y:S01]  /*44b90*/  MOV R5, R14 ;  /* 0x0000000e00057202 */ /* 0x002fe20000000f00 */
[----:B------:R1:W-:Y:S01]  /*44ba0*/  STL [R1+0xff4], R14 ;  /* 0x000ff40e01007387 */ /* 0x0003e20000100800 */
[----:B------:R-:W-:Y:S01]  /*44bb0*/  IMAD.MOV.U32 R4, RZ, RZ, R11 ;  /* 0x000000ffff047224 */ /* 0x000fe200078e000b */
[----:B------:R-:W-:Y:S02]  /*44bc0*/  USEL UR12, URZ, 0x4, !UP1 ;  /* 0x00000004ff0c7887 */ /* 0x000fe4000c800000 */
[----:B-1----:R-:W3:Y:S04]  /*44bd0*/  LDL.LU R14, [R1+0x10dc] ;  /* 0x0010dc00010e7983 */ /* 0x002ee80000300800 */
[----:B------:R-:W3:Y:S01]  /*44be0*/  LDL.LU R11, [R1+0x10e4] ;  /* 0x0010e400010b7983 */ /* 0x000ee20000300800 */
[----:B------:R-:W-:Y:S01]  /*44bf0*/  IADD3 R7, P2, PT, R7, UR13, RZ ;  /* 0x0000000d07077c10 */ /* 0x000fe2000ff5e0ff */
[----:B------:R-:W-:-:S02]  /*44c00*/  USEL UR12, UR12, URZ, !UP0 ;  /* 0x000000ff0c0c7287 */ /* 0x000fc4000c000000 */
[----:B------:R1:W-:Y:S01]  /*44c10*/  LDGSTS.E [R2+0xce00], desc[UR14][R4.64], P0 ;  /* 0x0ce0000004027fae */ /* 0x0003e200081a100e */
[----:B--2---:R-:W-:-:S03]  /*44c20*/  IADD3 R9, P3, PT, R9, UR13, RZ ;  /* 0x0000000d09097c10 */ /* 0x004fc6000ff7e0ff */
[----:B------:R-:W-:Y:S01]  /*44c30*/  ISETP.NE.U32.AND P1, PT, RZ, UR12, PT ;  /* 0x0000000cff007c0c */ /* 0x000fe2000bf25070 */
[----:B------:R2:W-:Y:S01]  /*44c40*/  STL [R1+0x1000], R7 ;  /* 0x0010000701007387 */ /* 0x0005e20000100800 */
[----:B-1----:R-:W-:Y:S01]  /*44c50*/  IMAD.MOV.U32 R4, RZ, RZ, R7 ;  /* 0x000000ffff047224 */ /* 0x002fe200078e0007 */
        /* <DEDUP_REMOVED lines=8> */
[----:B--2---:R-:W2:Y:S01]  /*44ce0*/  LDL.LU R7, [R1+0x10f8] ;  /* 0x0010f80001077983 */ /* 0x004ea20000300800 */
[----:B------:R-:W-:-:S03]  /*44cf0*/  IADD3 R10, P0, PT, R10, UR13, RZ ;  /* 0x0000000d0a0a7c10 */ /* 0x000fc6000ff1e0ff */
[----:B------:R-:W2:Y:S01]  /*44d00*/  LDL.LU R18, [R1+0x10ec] ;  /* 0x0010ec0001127983 */ /* 0x000ea20000300800 */
[----:B-1----:R-:W-:Y:S01]  /*44d10*/  MOV R4, R9 ;  /* 0x0000000900047202 */ /* 0x002fe20000000f00 */
        /* <DEDUP_REMOVED lines=20> */
[----:B------:R-:W4:Y:S04]  /*44e60*/  LDL.LU R8, [R1+0x11d0] ;  /* 0x0011d00001087983 */ /* 0x000f280000300800 */
[----:B------:R-:W-:Y:S04]  /*44e70*/  STL [R1+0x10e0], R12 ;  /* 0x0010e00c01007387 */ /* 0x000fe80000100800 */
[----:B------:R1:W-:Y:S01]  /*44e80*/  LDGSTS.E [R2+0xea00], desc[UR14][R4.64], P1 ;  /* 0x0ea0000004027fae */ /* 0x0003e200089a100e */
[----:B---3--:R-:W-:-:S05]  /*44e90*/  IADD3.X R14, PT, PT, R14, UR7, RZ, P0, !PT ;  /* 0x000000070e0e7c10 */ /* 0x008fca00087fe4ff */
[----:B------:R3:W-:Y:S01]  /*44ea0*/  STL [R1+0x10dc], R14 ;  /* 0x0010dc0e01007387 */ /* 0x0007e20000100800 */
[----:B------:R-:W-:-:S03]  /*44eb0*/  IADD3.X R11, PT, PT, R11, UR7, RZ, P2, !PT ;  /* 0x000000070b0b7c10 */ /* 0x000fc600097fe4ff */
[----:B------:R-:W-:Y:S04]  /*44ec0*/  STL [R1+0x10e8], R6 ;  /* 0x0010e80601007387 */ /* 0x000fe80000100800 */
[----:B------:R-:W4:Y:S04]  /*44ed0*/  LDL.LU R16, [R1+0x11c4] ;  /* 0x0011c40001107983 */ /* 0x000f280000300800 */
[----:B------:R3:W-:Y:S04]  /*44ee0*/  STL [R1+0x10e4], R11 ;  /* 0x0010e40b01007387 */ /* 0x0007e80000100800 */
[----:B------:R-:W4:Y:S01]  /*44ef0*/  LDL.LU R15, [R1+0x11cc] ;  /* 0x0011cc00010f7983 */ /* 0x000f220000300800 */
[----:B-1----:R-:W-:Y:S01]  /*44f00*/  MOV R4, R12 ;  /* 0x0000000c00047202 */ /* 0x002fe20000000f00 */
[----:B------:R-:W-:-:S02]  /*44f10*/  IMAD.MOV.U32 R5, RZ, RZ, R14 ;  /* 0x000000ffff057224 */ /* 0x000fc400078e000e */
[----:B---3--:R-:W3:Y:S04]  /*44f20*/  LDL.LU R14, [R1+0x11d4] ;  /* 0x0011d400010e7983 */ /* 0x008ee80000300800 */
[----:B------:R1:W-:Y:S02]  /*44f30*/  LDGSTS.E [R2+0xeb00], desc[UR14][R4.64], P1 ;  /* 0x0eb0000004027fae */ /* 0x0003e400089a100e */
[----:B-1----:R-:W-:Y:S02]  /*44f40*/  MOV R5, R11 ;  /* 0x0000000b00057202 */ /* 0x002fe40000000f00 */
[----:B------:R-:W3:Y:S01]  /*44f50*/  LDL.LU R11, [R1+0x11d8] ;  /* 0x0011d800010b7983 */ /* 0x000ee20000300800 */
[----:B------:R-:W-:Y:S01]  /*44f60*/  IADD3 R17, P0, PT, R17, UR13, RZ ;  /* 0x0000000d11117c10 */ /* 0x000fe2000ff1e0ff */
[----:B------:R-:W-:-:S02]  /*44f70*/  IMAD.MOV.U32 R4, RZ, RZ, R6 ;  /* 0x000000ffff047224 */ /* 0x000fc400078e0006 */
[----:B------:R-:W3:Y:S04]  /*44f80*/  LDL.LU R12, [R1+0x11dc] ;  /* 0x0011dc00010c7983 */ /* 0x000ee80000300800 */
[----:B------:R-:W3:Y:S04]  /*44f90*/  LDL.LU R6, [R1+0x11e0] ;  /* 0x0011e00001067983 */ /* 0x000ee80000300800 */
[----:B------:R1:W-:Y:S01]  /*44fa0*/  LDGSTS.E [R2+0xec00], desc[UR14][R4.64], P1 ;  /* 0x0ec0000004027fae */ /* 0x0003e200089a100e */
[----:B--2---:R-:W-:Y:S02]  /*44fb0*/  IADD3 R7, P2, PT, R7, UR13, RZ ;  /* 0x0000000d07077c10 */ /* 0x004fe4000ff5e0ff */
[----:B------:R-:W-:-:S02]  /*44fc0*/  IADD3.X R18, PT, PT, R18, UR7, RZ, P0, !PT ;  /* 0x0000000712127c10 */ /* 0x000fc400087fe4ff */
[----:B------:R-:W-:Y:S01]  /*44fd0*/  IADD3.X R9, PT, PT, R9, UR7, RZ, P2, !PT ;  /* 0x0000000709097c10 */ /* 0x000fe200097fe4ff */
[----:B-1----:R-:W-:Y:S02]  /*44fe0*/  IMAD.MOV.U32 R4, RZ, RZ, R17 ;  /* 0x000000ffff047224 */ /* 0x002fe400078e0011 */
[----:B------:R-:W-:Y:S01]  /*44ff0*/  IMAD.MOV.U32 R5, RZ, RZ, R18 ;  /* 0x000000ffff057224 */ /* 0x000fe200078e0012 */
[----:B------:R-:W-:Y:S04]  /*45000*/  STL [R1+0x10f0], R17 ;  /* 0x0010f01101007387 */ /* 0x000fe80000100800 */
[----:B------:R1:W-:Y:S04]  /*45010*/  LDGSTS.E [R2+0xed00], desc[UR14][R4.64], P1 ;  /* 0x0ed0000004027fae */ /* 0x0003e800089a100e */
[----:B------:R-:W-:Y:S04]  /*45020*/  STL [R1+0x10ec], R18 ;  /* 0x0010ec1201007387 */ /* 0x000fe80000100800 */
[----:B------:R-:W-:Y:S01]  /*45030*/  STL [R1+0x10f8], R7 ;  /* 0x0010f80701007387 */ /* 0x000fe20000100800 */
[----:B-1----:R-:W-:Y:S01]  /*45040*/  MOV R4, R7 ;  /* 0x0000000700047202 */ /* 0x002fe20000000f00 */
[----:B------:R-:W-:-:S02]  /*45050*/  IMAD.MOV.U32 R5, RZ, RZ, R9 ;  /* 0x000000ffff057224 */ /* 0x000fc400078e0009 */
[----:B------:R1:W-:Y:S04]  /*45060*/  STL [R1+0x10f4], R9 ;  /* 0x0010f40901007387 */ /* 0x0003e80000100800 */
[----:B------:R2:W-:Y:S04]  /*45070*/  LDGSTS.E [R2+0xee00], desc[UR14][R4.64], P1 ;  /* 0x0ee0000004027fae */ /* 0x0005e800089a100e */
[----:B-1----:R-:W3:Y:S04]  /*45080*/  LDL.LU R9, [R1+0x11e8] ;  /* 0x0011e80001097983 */ /* 0x002ee80000300800 */
[----:B------:R-:W3:Y:S01]  /*45090*/  LDL.LU R7, [R1+0x11f0] ;  /* 0x0011f00001077983 */ /* 0x000ee20000300800 */
[----:B------:R-:W-:-:S04]  /*450a0*/  IADD3 R10, P0, PT, R10, UR13, RZ ;  /* 0x0000000d0a0a7c10 */ /* 0x000fc8000ff1e0ff */
[----:B------:R-:W-:Y:S01]  /*450b0*/  IADD3.X R13, PT, PT, R13, UR7, RZ, P0, !PT ;  /* 0x000000070d0d7c10 */ /* 0x000fe200087fe4ff */
[----:B------:R-:W-:Y:S03]  /*450c0*/  STL [R1+0x1100], R10 ;  /* 0x0011000a01007387 */ /* 0x000fe60000100800 */
[----:B--2---:R-:W-:Y:S01]  /*450d0*/  MOV R5, R13 ;  /* 0x0000000d00057202 */ /* 0x004fe20000000f00 */
        /* <DEDUP_REMOVED lines=23> */
[----:B---3--:R-:W-:Y:S01]  /*45250*/  IADD3 R11, P1, PT, R11, UR13, RZ ;  /* 0x0000000d0b0b7c10 */ /* 0x008fe2000ff3e0ff */
[----:B------:R-:W-:-:S03]  /*45260*/  IMAD.MOV.U32 R5, RZ, RZ, R15 ;  /* 0x000000ffff057224 */ /* 0x000fc600078e000f */
[----:B------:R-:W-:Y:S02]  /*45270*/  IADD3.X R14, PT, PT, R14, UR7, RZ, P1, !PT ;  /* 0x000000070e0e7c10 */ /* 0x000fe40008ffe4ff */
[----:B------:R-:W-:Y:S01]  /*45280*/  IADD3 R6, P2, PT, R6, UR13, RZ ;  /* 0x0000000d06067c10 */ /* 0x000fe2000ff5e0ff */
[----:B------:R1:W-:Y:S03]  /*45290*/  STL [R1+0x11d8], R11 ;  /* 0x0011d80b01007387 */ /* 0x0003e60000100800 */
[----:B------:R-:W-:Y:S01]  /*452a0*/  IADD3.X R12, PT, PT, R12, UR7, RZ, P2, !PT ;  /* 0x000000070c0c7c10 */ /* 0x000fe200097fe4ff */
[----:B------:R3:W-:Y:S04]  /*452b0*/  LDGSTS.E [R2+0x10900], desc[UR14][R4.64], P0 ;  /* 0x1090000004027fae */ /* 0x0007e800081a100e */
[----:B------:R-:W-:Y:S04]  /*452c0*/  STL [R1+0x11d4], R14 ;  /* 0x0011d40e01007387 */ /* 0x000fe80000100800 */
[----:B------:R-:W-:Y:S01]  /*452d0*/  STL [R1+0x11e0], R6 ;  /* 0x0011e00601007387 */ /* 0x000fe20000100800 */
[----:B---3--:R-:W-:-:S03]  /*452e0*/  IMAD.MOV.U32 R4, RZ, RZ, R11 ;  /* 0x000000ffff047224 */ /* 0x008fc600078e000b */
[----:B-1----:R-:W3:Y:S04]  /*452f0*/  LDL.LU R11, [R1+0x1200] ;  /* 0x00120000010b7983 */ /* 0x002ee80000300800 */
[----:B------:R1:W-:Y:S04]  /*45300*/  STL [R1+0x11dc], R12 ;  /* 0x0011dc0c01007387 */ /* 0x0003e80000100800 */
[----:B------:R-:W3:Y:S01]  /*45310*/  LDL.LU R17, [R1+0x12c8] ;  /* 0x0012c80001117983 */ /* 0x000ee20000300800 */
[----:B------:R-:W-:-:S03]  /*45320*/  MOV R5, R14 ;  /* 0x0000000e00057202 */ /* 0x000fc60000000f00 */
[----:B------:R-:W3:Y:S04]  /*45330*/  LDL.LU R16, [R1+0x11fc] ;  /* 0x0011fc0001107983 */ /* 0x000ee80000300800 */
[----:B------:R1:W-:Y:S04]  /*45340*/  LDGSTS.E [R2+0x10a00], desc[UR14][R4.64], P0 ;  /* 0x10a0000004027fae */ /* 0x0003e800081a100e */
[----:B------:R-:W3:Y:S01]  /*45350*/  LDL.LU R18, [R1+0x12c4] ;  /* 0x0012c40001127983 */ /* 0x000ee20000300800 */
[----:B------:R-:W-:Y:S01]  /*45360*/  IADD3 R9, P1, PT, R9, UR13, RZ ;  /* 0x0000000d09097c10 */ /* 0x000fe2000ff3e0ff */
[----:B-1----:R-:W-:-:S02]  /*45370*/  IMAD.MOV.U32 R5, RZ, RZ, R12 ;  /* 0x000000ffff057224 */ /* 0x002fc400078e000c */
[----:B------:R-:W-:Y:S01]  /*45380*/  IMAD.MOV.U32 R4, RZ, RZ, R6 ;  /* 0x000000ffff047224 */ /* 0x000fe200078e0006 */
[----:B------:R-:W-:Y:S01]  /*45390*/  IADD3 R7, P2, PT, R7, UR13, RZ ;  /* 0x0000000d07077c10 */ /* 0x000fe2000ff5e0ff */
[----:B------:R-:W3:Y:S04]  /*453a0*/  LDL.LU R12, [R1+0x12d0] ;  /* 0x0012d000010c7983 */ /* 0x000ee80000300800 */
[----:B------:R-:W3:Y:S04]  /*453b0*/  LDL.LU R6, [R1+0x12d8] ;  /* 0x0012d80001067983 */ /* 0x000ee80000300800 */
[----:B------:R1:W-:Y:S04]  /*453c0*/  STL [R1+0x11e8], R9 ;  /* 0x0011e80901007387 */ /* 0x0003e80000100800 */
[----:B------:R1:W-:Y:S02]  /*453d0*/  LDGSTS.E [R2+0x10b00], desc[UR14][R4.64], P0 ;  /* 0x10b0000004027fae */ /* 0x0003e400081a100e */
[----:B-1----:R-:W-:-:S02]  /*453e0*/  MOV R4, R9 ;  /* 0x0000000900047202 */ /* 0x002fc40000000f00 */
[----:B--2---:R-:W-:Y:S02]  /*453f0*/  IADD3.X R13, PT, PT, R13, UR7, RZ, P1, !PT ;  /* 0x000000070d0d7c10 */ /* 0x004fe40008ffe4ff */
[----:B------:R-:W-:-:S03]  /*45400*/  IADD3.X R10, PT, PT, R10, UR7, RZ, P2, !PT ;  /* 0x000000070a0a7c10 */ /* 0x000fc600097fe4ff */
[----:B------:R-:W-:Y:S04]  /*45410*/  STL [R1+0x11e4], R13 ;  /* 0x0011e40d01007387 */ /* 0x000fe80000100800 */
[----:B------:R-:W-:Y:S04]  /*45420*/  STL [R1+0x11f0], R7 ;  /* 0x0011f00701007387 */ /* 0x000fe80000100800 */
[----:B------:R-:W2:Y:S04]  /*45430*/  LDL.LU R14, [R1+0x12cc] ;  /* 0x0012cc00010e7983 */ /* 0x000ea80000300800 */
[----:B------:R1:W-:Y:S04]  /*45440*/  STL [R1+0x11ec], R10 ;  /* 0x0011ec0a01007387 */ /* 0x0003e80000100800 */
[----:B------:R-:W2:Y:S01]  /*45450*/  LDL.LU R9, [R1+0x12d4] ;  /* 0x0012d40001097983 */ /* 0x000ea20000300800 */
[----:B------:R-:W-:-:S05]  /*45460*/  IMAD.MOV.U32 R5, RZ, RZ, R13 ;  /* 0x000000ffff057224 */ /* 0x000fca00078e000d */
[----:B------:R1:W-:Y:S02]  /*45470*/  LDGSTS.E [R2+0x10c00], desc[UR14][R4.64], P0 ;  /* 0x10c0000004027fae */ /* 0x0003e400081a100e */
[----:B-1----:R-:W-:Y:S01]  /*45480*/  MOV R5, R10 ;  /* 0x0000000a00057202 */ /* 0x002fe20000000f00 */
[----:B------:R-:W-:Y:S01]  /*45490*/  IMAD.MOV.U32 R4, RZ, RZ, R7 ;  /* 0x000000ffff047224 */ /* 0x000fe200078e0007 */
[----:B------:R-:W2:Y:S04]  /*454a0*/  LDL.LU R10, [R1+0x12e0] ;  /* 0x0012e000010a7983 */ /* 0x000ea80000300800 */
        /* <DEDUP_REMOVED lines=18> */
[----:B------:R-:W-:Y:S02]  /*455d0*/  IADD3.X R16, PT, PT, R16, UR7, RZ, P2, !PT ;  /* 0x0000000710107c10 */ /* 0x000fe400097fe4ff */
[----:B------:R-:W-:Y:S02]  /*455e0*/  IADD3 R17, P3, PT, R17, UR13, RZ ;  /* 0x0000000d11117c10 */ /* 0x000fe4000ff7e0ff */
[----:B-1----:R-:W-:Y:S01]  /*455f0*/  MOV R4, R11 ;  /* 0x0000000b00047202 */ /* 0x002fe20000000f00 */
[----:B------:R-:W-:Y:S01]  /*45600*/  IMAD.MOV.U32 R5, RZ, RZ, R16 ;  /* 0x000000ffff057224 */ /* 0x000fe200078e0010 */
[----:B------:R-:W-:Y:S01]  /*45610*/  STL [R1+0x1200], R11 ;  /* 0x0012000b01007387 */ /* 0x000fe20000100800 */
[----:B------:R-:W-:-:S03]  /*45620*/  IADD3.X R18, PT, PT, R18, UR7, RZ, P3, !PT ;  /* 0x0000000712127c10 */ /* 0x000fc60009ffe4ff */
[----:B------:R1:W-:Y:S04]  /*45630*/  STL [R1+0x11fc], R16 ;  /* 0x0011fc1001007387 */ /* 0x0003e80000100800 */
[----:B------:R-:W-:Y:S04]  /*45640*/  STL [R1+0x12c8], R17 ;  /* 0x0012c81101007387 */ /* 0x000fe80000100800 */
[----:B------:R1:W-:Y:S01]  /*45650*/  LDGSTS.E [R2+0x10f00], desc[UR14][R4.64], P0 ;  /* 0x10f0000004027fae */ /* 0x0003e200081a100e */
[----:B------:R-:W-:-:S03]  /*45660*/  IADD3 R12, P0, PT, R12, UR13, RZ ;  /* 0x0000000d0c0c7c10 */ /* 0x000fc6000ff1e0ff */
[----:B-1----:R-:W3:Y:S01]  /*45670*/  LDL.LU R16, [R1+0x12ec] ;  /* 0x0012ec0001107983 */ /* 0x002ee20000300800 */
[----:B------:R-:W-:-:S03]  /*45680*/  IADD3 R6, P2, PT, R6, UR13, RZ ;  /* 0x0000000d06067c10 */ /* 0x000fc6000ff5e0ff */
[----:B------:R-:W-:Y:S01]  /*45690*/  STL [R1+0x12c4], R18 ;  /* 0x0012c41201007387 */ /* 0x000fe20000100800 */
[----:B------:R-:W-:Y:S01]  /*456a0*/  IMAD.MOV.U32 R4, RZ, RZ, R17 ;  /* 0x000000ffff047224 */ /* 0x000fe200078e0011 */
[----:B------:R-:W-:Y:S02]  /*456b0*/  MOV R5, R18 ;  /* 0x0000001200057202 */ /* 0x000fe40000000f00 */
[----:B------:R-:W3:Y:S04]  /*456c0*/  LDL.LU R11, [R1+0x12f4] ;  /* 0x0012f400010b7983 */ /* 0x000ee80000300800 */
[----:B------:R1:W-:Y:S04]  /*456d0*/  STL [R1+0x12d0], R12 ;  /* 0x0012d00c01007387 */ /* 0x0003e80000100800 */
[----:B------:R1:W-:Y:S02]  /*456e0*/  LDGSTS.E [R2+0x12800], desc[UR14][R4.64], P1 ;  /* 0x1280000004027fae */ /* 0x0003e400089a100e */
[----:B-1----:R-:W-:Y:S01]  /*456f0*/  IMAD.MOV.U32 R4, RZ, RZ, R12 ;  /* 0x000000ffff047224 */ /* 0x002fe200078e000c */
[----:B--2---:R-:W-:-:S05]  /*45700*/  IADD3.X R14, PT, PT, R14, UR7, RZ, P0, !PT ;  /* 0x000000070e0e7c10 */ /* 0x004fca00087fe4ff */
[----:B------:R1:W-:Y:S01]  /*45710*/  STL [R1+0x12cc], R14 ;  /* 0x0012cc0e01007387 */ /* 0x0003e20000100800 */
[----:B------:R-:W-:-:S03]  /*45720*/  IADD3.X R9, PT, PT, R9, UR7, RZ, P2, !PT ;  /* 0x0000000709097c10 */ /* 0x000fc600097fe4ff */
[----:B------:R-:W-:Y:S01]  /*45730*/  STL [R1+0x12d8], R6 ;  /* 0x0012d80601007387 */ /* 0x000fe20000100800 */
[----:B------:R-:W-:-:S03]  /*45740*/  IMAD.MOV.U32 R5, RZ, RZ, R14 ;  /* 0x000000ffff057224 */ /* 0x000fc600078e000e */
[----:B------:R-:W2:Y:S04]  /*45750*/  LDL.LU R12, [R1+0x1300] ;  /* 0x00130000010c7983 */ /* 0x000ea80000300800 */
[----:B------:R1:W-:Y:S04]  /*45760*/  STL [R1+0x12d4], R9 ;  /* 0x0012d40901007387 */ /* 0x0003e80000100800 */
[----:B-1----:R-:W2:Y:S04]  /*45770*/  LDL.LU R14, [R1+0x12fc] ;  /* 0x0012fc00010e7983 */ /* 0x002ea80000300800 */
[----:B------:R1:W-:Y:S01]  /*45780*/  LDGSTS.E [R2+0x12900], desc[UR14][R4.64], P1 ;  /* 0x1290000004027fae */ /* 0x0003e200089a100e */
[----:B------:R-:W-:-:S02]  /*45790*/  IADD3 R10, P0, PT, R10, UR13, RZ ;  /* 0x0000000d0a0a7c10 */ /* 0x000fc4000ff1e0ff */
        /* <DEDUP_REMOVED lines=12> */
[----:B------:R-:W-:Y:S01]  /*45860*/  STL [R1+0x12e8], R7 ;  /* 0x0012e80701007387 */ /* 0x000fe20000100800 */
[----:B----4-:R-:W-:-:S03]  /*45870*/  IADD3 R8, P0, PT, R8, UR13, RZ ;  /* 0x0000000d08087c10 */ /* 0x010fc6000ff1e0ff */
[----:B------:R4:W-:Y:S04]  /*45880*/  LDGSTS.E [R2+0x12b00], desc[UR14][R4.64], P1 ;  /* 0x12b0000004027fae */ /* 0x0009e800089a100e */
[----:B-1----:R-:W2:Y:S04]  /*45890*/  LDL.LU R13, [R1+0x13c4] ;  /* 0x0013c400010d7983 */ /* 0x002ea80000300800 */
[----:B------:R1:W-:Y:S04]  /*458a0*/  STL [R1+0x12e4], R15 ;  /* 0x0012e40f01007387 */ /* 0x0003e80000100800 */
[----:B------:R-:W2:Y:S01]  /*458b0*/  LDL.LU R10, [R1+0x13cc] ;  /* 0x0013cc00010a7983 */ /* 0x000ea20000300800 */
[----:B----4-:R-:W-:Y:S01]  /*458c0*/  IMAD.MOV.U32 R4, RZ, RZ, R7 ;  /* 0x000000ffff047224 */ /* 0x010fe200078e0007 */
[----:B---3--:R-:W-:Y:S01]  /*458d0*/  IADD3 R3, P2, PT, R3, UR13, RZ ;  /* 0x0000000d03037c10 */ /* 0x008fe2000ff5e0ff */
[----:B------:R-:W-:-:S02]  /*458e0*/  IMAD.MOV.U32 R5, RZ, RZ, R15 ;  /* 0x000000ffff057224 */ /* 0x000fc400078e000f */
[----:B-1----:R-:W3:Y:S04]  /*458f0*/  LDL.LU R15, [R1+0x13d8] ;  /* 0x0013d800010f7983 */ /* 0x002ee80000300800 */
[----:B------:R-:W4:Y:S04]  /*45900*/  LDL.LU R7, [R1+0x13e0] ;  /* 0x0013e00001077983 */ /* 0x000f280000300800 */
[----:B------:R-:W-:Y:S04]  /*45910*/  STL [R1+0x12f0], R8 ;  /* 0x0012f00801007387 */ /* 0x000fe80000100800 */
[----:B------:R1:W-:Y:S01]  /*45920*/  LDGSTS.E [R2+0x12c00], desc[UR14][R4.64], P1 ;  /* 0x12c0000004027fae */ /* 0x0003e200089a100e */
[----:B------:R-:W-:-:S05]  /*45930*/  IADD3.X R16, PT, PT, R16, UR7, RZ, P0, !PT ;  /* 0x0000000710107c10 */ /* 0x000fca00087fe4ff */
[----:B------:R1:W-:Y:S02]  /*45940*/  STL [R1+0x12ec], R16 ;  /* 0x0012ec1001007387 */ /* 0x0003e40000100800 */
[----:B-1----:R-:W-:Y:S01]  /*45950*/  IMAD.MOV.U32 R5, RZ, RZ, R16 ;  /* 0x000000ffff057224 */ /* 0x002fe200078e0010 */
[----:B------:R-:W-:Y:S01]  /*45960*/  MOV R4, R8 ;  /* 0x0000000800047202 */ /* 0x000fe20000000f00 */
[----:B------:R-:W-:Y:S01]  /*45970*/  STL [R1+0x12f8], R3 ;  /* 0x0012f80301007387 */ /* 0x000fe20000100800 */
[----:B------:R-:W-:-:S03]  /*45980*/  IADD3.X R11, PT, PT, R11, UR7, RZ, P2, !PT ;  /* 0x000000070b0b7c10 */ /* 0x000fc600097fe4ff */
[----:B------:R1:W-:Y:S04]  /*45990*/  LDGSTS.E [R2+0x12d00], desc[UR14][R4.64], P1 ;  /* 0x12d0000004027fae */ /* 0x0003e800089a100e */
[----:B------:R-:W4:Y:S04]  /*459a0*/  LDL.LU R16, [R1+0x13d4] ;  /* 0x0013d40001107983 */ /* 0x000f280000300800 */
[----:B------:R1:W-:Y:S02]  /*459b0*/  STL [R1+0x12f4], R11 ;  /* 0x0012f40b01007387 */ /* 0x0003e40000100800 */
[----:B-1----:R-:W-:Y:S01]  /*459c0*/  IMAD.MOV.U32 R4, RZ, RZ, R3 ;  /* 0x000000ffff047224 */ /* 0x002fe200078e0003 */
[----:B------:R-:W-:Y:S01]  /*459d0*/  MOV R5, R11 ;  /* 0x0000000b00057202 */ /* 0x000fe20000000f00 */
[----:B------:R-:W4:Y:S04]  /*459e0*/  LDL.LU R8, [R1+0x13dc] ;  /* 0x0013dc0001087983 */ /* 0x000f280000300800 */
[----:B------:R-:W4:Y:S04]  /*459f0*/  LDL.LU R11, [R1+0x13e8] ;  /* 0x0013e800010b7983 */ /* 0x000f280000300800 */
[----:B------:R-:W4:Y:S04]  /*45a00*/  LDL.LU R3, [R1+0x13f0] ;  /* 0x0013f00001037983 */ /* 0x000f280000300800 */
[----:B------:R1:W-:Y:S01]  /*45a10*/  LDGSTS.E [R2+0x12e00], desc[UR14][R4.64], P1 ;  /* 0x12e0000004027fae */ /* 0x0003e200089a100e */
[----:B--2---:R-:W-:-:S04]  /*45a20*/  IADD3 R12, P0, PT, R12, UR13, RZ ;  /* 0x0000000d0c0c7c10 */ /* 0x004fc8000ff1e0ff */
[----:B------:R-:W-:Y:S01]  /*45a30*/  IADD3.X R14, PT, PT, R14, UR7, RZ, P0, !PT ;  /* 0x000000070e0e7c10 */ /* 0x000fe200087fe4ff */
[----:B------:R-:W-:Y:S04]  /*45a40*/  STL [R1+0x1300], R12 ;  /* 0x0013000c01007387 */ /* 0x000fe80000100800 */
[----:B------:R2:W-:Y:S01]  /*45a50*/  STL [R1+0x12fc], R14 ;  /* 0x0012fc0e01007387 */ /* 0x0005e20000100800 */
[----:B-1----:R-:W-:Y:S02]  /*45a60*/  IMAD.MOV.U32 R5, RZ, RZ, R14 ;  /* 0x000000ffff057224 */ /* 0x002fe400078e000e */
[----:B------:R-:W-:-:S05]  /*45a70*/  IMAD.MOV.U32 R4, RZ, RZ, R12 ;  /* 0x000000ffff047224 */ /* 0x000fca00078e000c */
[----:B------:R1:W-:Y:S04]  /*45a80*/  LDGSTS.E [R2+0x12f00], desc[UR14][R4.64], P1 ;  /* 0x12f0000004027fae */ /* 0x0003e800089a100e */
[----:B--2---:R-:W2:Y:S04]  /*45a90*/  LDL.LU R14, [R1+0x13e4] ;  /* 0x0013e400010e7983 */ /* 0x004ea80000300800 */
[----:B------:R-:W2:Y:S01]  /*45aa0*/  LDL.LU R12, [R1+0x13ec] ;  /* 0x0013ec00010c7983 */ /* 0x000ea20000300800 */
[----:B------:R-:W-:Y:S02]  /*45ab0*/  IADD3 R9, P1, PT, R9, UR13, RZ ;  /* 0x0000000d09097c10 */ /* 0x000fe4000ff3e0ff */
[----:B------:R-:W-:-:S03]  /*45ac0*/  IADD3 R6, P2, PT, R6, UR13, RZ ;  /* 0x0000000d06067c10 */ /* 0x000fc6000ff5e0ff */
[----:B------:R3:W-:Y:S01]  /*45ad0*/  STL [R1+0x13c8], R9 ;  /* 0x0013c80901007387 */ /* 0x0007e20000100800 */
[----:B-1----:R-:W-:Y:S01]  /*45ae0*/  MOV R4, R9 ;  /* 0x0000000900047202 */ /* 0x002fe20000000f00 */
        /* <DEDUP_REMOVED lines=8> */
[----:B------:R-:W-:-:S03]  /*45b70*/  IMAD.MOV.U32 R5, RZ, RZ, R13 ;  /* 0x000000ffff057224 */ /* 0x000fc600078e000d */
[----:B---3--:R-:W3:Y:S04]  /*45b80*/  LDL.LU R9, [R1+0x13f8] ;  /* 0x0013f80001097983 */ /* 0x008ee80000300800 */
[----:B------:R4:W-:Y:S04]  /*45b90*/  STL [R1+0x13cc], R10 ;  /* 0x0013cc0a01007387 */ /* 0x0009e80000100800 */
[----:B-1----:R-:W3:Y:S01]  /*45ba0*/  LDL.LU R13, [R1+0x13f4] ;  /* 0x0013f400010d7983 */ /* 0x002ee20000300800 */
[----:B------:R-:W-:-:S03]  /*45bb0*/  IADD3 R15, P1, PT, R15, UR13, RZ ;  /* 0x0000000d0f0f7c10 */ /* 0x000fc6000ff3e0ff */
[----:B------:R1:W-:Y:S01]  /*45bc0*/  LDGSTS.E [R2+0x14800], desc[UR14][R4.64], P0 ;  /* 0x1480000004027fae */ /* 0x0003e200081a100e */
[----:B----4-:R-:W-:Y:S01]  /*45bd0*/  IADD3 R7, P2, PT, R7, UR13, RZ ;  /* 0x0000000d07077c10 */ /* 0x010fe2000ff5e0ff */
[----:B-1----:R-:W-:Y:S01]  /*45be0*/  IMAD.MOV.U32 R4, RZ, RZ, R6 ;  /* 0x000000ffff047224 */ /* 0x002fe200078e0006 */
[----:B------:R-:W-:Y:S01]  /*45bf0*/  MOV R5, R10 ;  /* 0x0000000a00057202 */ /* 0x000fe20000000f00 */
[----:B------:R-:W4:Y:S04]  /*45c00*/  LDL.LU R6, [R1+0x1400] ;  /* 0x0014000001067983 */ /* 0x000f280000300800 */
[----:B------:R-:W4:Y:S04]  /*45c10*/  LDL.LU R10, [R1+0x14cc] ;  /* 0x0014cc00010a7983 */ /* 0x000f280000300800 */
[----:B------:R-:W-:Y:S01]  /*45c20*/  STL [R1+0x13d8], R15 ;  /* 0x0013d80f01007387 */ /* 0x000fe20000100800 */
[----:B------:R-:W-:-:S03]  /*45c30*/  IADD3.X R16, PT, PT, R16, UR7, RZ, P1, !PT ;  /* 0x0000000710107c10 */ /* 0x000fc60008ffe4ff */
[----:B------:R1:W-:Y:S04]  /*45c40*/  LDGSTS.E [R2+0x14900], desc[UR14][R4.64], P0 ;  /* 0x1490000004027fae */ /* 0x0003e800081a100e */
[----:B------:R1:W-:Y:S04]  /*45c50*/  STL [R1+0x13d4], R16 ;  /* 0x0013d41001007387 */ /* 0x0003e80000100800 */
[----:B------:R-:W-:Y:S01]  /*45c60*/  STL [R1+0x13e0], R7 ;  /* 0x0013e00701007387 */ /* 0x000fe20000100800 */
[----:B------:R-:W-:Y:S01]  /*45c70*/  IADD3.X R8, PT, PT, R8, UR7, RZ, P2, !PT ;  /* 0x0000000708087c10 */ /* 0x000fe200097fe4ff */
[----:B-1----:R-:W-:-:S02]  /*45c80*/  IMAD.MOV.U32 R5, RZ, RZ, R16 ;  /* 0x000000ffff057224 */ /* 0x002fc400078e0010 */
[----:B------:R-:W4:Y:S01]  /*45c90*/  LDL.LU R16, [R1+0x13fc] ;  /* 0x0013fc0001107983 */ /* 0x000f220000300800 */
[----:B------:R-:W-:Y:S01]  /*45ca0*/  IMAD.MOV.U32 R4, RZ, RZ, R15 ;  /* 0x000000ffff047224 */ /* 0x000fe200078e000f */
[----:B------:R-:W-:Y:S02]  /*45cb0*/  IADD3 R11, P1, PT, R11, UR13, RZ ;  /* 0x0000000d0b0b7c10 */ /* 0x000fe4000ff3e0ff */
[----:B------:R1:W-:Y:S01]  /*45cc0*/  STL [R1+0x13dc], R8 ;  /* 0x0013dc0801007387 */ /* 0x0003e20000100800 */
[----:B------:R-:W-:-:S03]  /*45cd0*/  IADD3 R3, P2, PT, R3, UR13, RZ ;  /* 0x0000000d03037c10 */ /* 0x000fc6000ff5e0ff */
[----:B------:R1:W-:Y:S04]  /*45ce0*/  LDGSTS.E [R2+0x14a00], desc[UR14][R4.64], P0 ;  /* 0x14a0000004027fae */ /* 0x0003e800081a100e */
[----:B------:R-:W4:Y:S01]  /*45cf0*/  LDL.LU R15, [R1+0x14c8] ;  /* 0x0014c800010f7983 */ /* 0x000f220000300800 */
[----:B-1----:R-:W-:Y:S01]  /*45d00*/  MOV R4, R7 ;  /* 0x0000000700047202 */ /* 0x002fe20000000f00 */
[----:B------:R-:W-:Y:S02]  /*45d10*/  IMAD.MOV.U32 R5, RZ, RZ, R8 ;  /* 0x000000ffff057224 */ /* 0x000fe400078e0008 */
[----:B------:R-:W4:Y:S04]  /*45d20*/  LDL.LU R8, [R1+0x14d4] ;  /* 0x0014d40001087983 */ /* 0x000f280000300800 */
[----:B------:R-:W4:Y:S04]  /*45d30*/  LDL.LU R7, [R1+0x14dc] ;  /* 0x0014dc0001077983 */ /* 0x000f280000300800 */
[----:B------:R-:W-:Y:S04]  /*45d40*/  STL [R1+0x13e8], R11 ;  /* 0x0013e80b01007387 */ /* 0x000fe80000100800 */
[----:B------:R1:W-:Y:S02]  /*45d50*/  LDGSTS.E [R2+0x14b00], desc[UR14][R4.64], P0 ;  /* 0x14b0000004027fae */ /* 0x0003e400081a100e */
[----:B-1----:R-:W-:Y:S01]  /*45d60*/  IMAD.MOV.U32 R4, RZ, RZ, R11 ;  /* 0x000000ffff047224 */ /* 0x002fe200078e000b */
[----:B--2---:R-:W-:-:S04]  /*45d70*/  IADD3.X R14, PT, PT, R14, UR7, RZ, P1, !PT ;  /* 0x000000070e0e7c10 */ /* 0x004fc80008ffe4ff */
[----:B------:R-:W-:Y:S01]  /*45d80*/  MOV R5, R14 ;  /* 0x0000000e00057202 */ /* 0x000fe20000000f00 */
[----:B------:R1:W-:Y:S01]  /*45d90*/  STL [R1+0x13e4], R14 ;  /* 0x0013e40e01007387 */ /* 0x0003e20000100800 */
[----:B------:R-:W-:-:S03]  /*45da0*/  IADD3.X R12, PT, PT, R12, UR7, RZ, P2, !PT ;  /* 0x000000070c0c7c10 */ /* 0x000fc600097fe4ff */
[----:B------:R-:W-:Y:S04]  /*45db0*/  STL [R1+0x13f0], R3 ;  /* 0x0013f00301007387 */ /* 0x000fe80000100800 */
[----:B------:R2:W-:Y:S04]  /*45dc0*/  LDGSTS.E [R2+0x14c00], desc[UR14][R4.64], P0 ;  /* 0x14c0000004027fae */ /* 0x0005e800081a100e */
[----:B-1----:R-:W4:Y:S04]  /*45dd0*/  LDL.LU R14, [R1+0x14d0] ;  /* 0x0014d000010e7983 */ /* 0x002f280000300800 */
[----:B------:R1:W-:Y:S04]  /*45de0*/  STL [R1+0x13ec], R12 ;  /* 0x0013ec0c01007387 */ /* 0x0003e80000100800 */
[----:B------:R-:W4:Y:S01]  /*45df0*/  LDL.LU R11, [R1+0x14d8] ;  /* 0x0014d800010b7983 */ /* 0x000f220000300800 */
[----:B--2---:R-:W-:-:S02]  /*45e00*/  IMAD.MOV.U32 R4, RZ, RZ, R3 ;  /* 0x000000ffff047224 */ /* 0x004fc400078e0003 */
[----:B------:R-:W-:Y:S02]  /*45e10*/  IMAD.MOV.U32 R5, RZ, RZ, R12 ;  /* 0x000000ffff057224 */ /* 0x000fe400078e000c */
[----:B-1----:R-:W2:Y:S04]  /*45e20*/  LDL.LU R12, [R1+0x14e4] ;  /* 0x0014e400010c7983 */ /* 0x002ea80000300800 */
[----:B------:R-:W2:Y:S04]  /*45e30*/  LDL.LU R3, [R1+0x14ec] ;  /* 0x0014ec0001037983 */ /* 0x000ea80000300800 */
[----:B------:R1:W-:Y:S01]  /*45e40*/  LDGSTS.E [R2+0x14d00], desc[UR14][R4.64], P0 ;  /* 0x14d0000004027fae */ /* 0x0003e200081a100e */
[----:B------:R-:W-:-:S04]  /*45e50*/  UISETP.GT.AND UP1, UPT, UR17, 0x2d, UPT ;  /* 0x0000002d1100788c */ /* 0x000fc8000bf24270 */
[----:B------:R-:W-:Y:S01]  /*45e60*/  USEL UR12, URZ, 0x4, !UP1 ;  /* 0x00000004ff0c7887 */ /* 0x000fe2000c800000 */
[----:B---3--:R-:W-:-:S04]  /*45e70*/  IADD3 R9, P1, PT, R9, UR13, RZ ;  /* 0x0000000d09097c10 */ /* 0x008fc8000ff3e0ff */
[----:B------:R-:W-:Y:S01]  /*45e80*/  IADD3.X R13, PT, PT, R13, UR7, RZ, P1, !PT ;  /* 0x000000070d0d7c10 */ /* 0x000fe20008ffe4ff */
[----:B------:R-:W-:Y:S04]  /*45e90*/  STL [R1+0x13f8], R9 ;  /* 0x0013f80901007387 */ /* 0x000fe80000100800 */
[----:B------:R3:W-:Y:S01]  /*45ea0*/  STL [R1+0x13f4], R13 ;  /* 0x0013f40d01007387 */ /* 0x0007e20000100800 */
[----:B-1----:R-:W-:Y:S01]  /*45eb0*/  IMAD.MOV.U32 R5, RZ, RZ, R13 ;  /* 0x000000ffff057224 */ /* 0x002fe200078e000d */
[----:B------:R-:W-:Y:S01]  /*45ec0*/  MOV R4, R9 ;  /* 0x0000000900047202 */ /* 0x000fe20000000f00 */
[----:B------:R-:W-:-:S04]  /*45ed0*/  USEL UR12, UR12, URZ, !UP0 ;  /* 0x000000ff0c0c7287 */ /* 0x000fc8000c000000 */
[----:B------:R1:W-:Y:S04]  /*45ee0*/  LDGSTS.E [R2+0x14e00], desc[UR14][R4.64], P0 ;  /* 0x14e0000004027fae */ /* 0x0003e800081a100e */
[----:B---3--:R-:W3:Y:S04]  /*45ef0*/  LDL.LU R13, [R1+0x14e0] ;  /* 0x0014e000010d7983 */ /* 0x008ee80000300800 */
[----:B------:R-:W3:Y:S01]  /*45f00*/  LDL.LU R9, [R1+0x14e8] ;  /* 0x0014e80001097983 */ /* 0x000ee20000300800 */
[----:B----4-:R-:W-:Y:S02]  /*45f10*/  IADD3 R6, P2, PT, R6, UR13, RZ ;  /* 0x0000000d06067c10 */ /* 0x010fe4000ff5e0ff */
[----:B------:R-:W-:-:S02]  /*45f20*/  IADD3 R10, P3, PT, R10, UR13, RZ ;  /* 0x0000000d0a0a7c10 */ /* 0x000fc4000ff7e0ff */
[----:B------:R-:W-:Y:S01]  /*45f30*/  ISETP.NE.U32.AND P1, PT, RZ, UR12, PT ;  /* 0x0000000cff007c0c */ /* 0x000fe2000bf25070 */
[----:B-1----:R-:W-:Y:S01]  /*45f40*/  IMAD.MOV.U32 R4, RZ, RZ, R6 ;  /* 0x000000ffff047224 */ /* 0x002fe200078e0006 */
[----:B------:R1:W-:Y:S01]  /*45f50*/  STL [R1+0x1400], R6 ;  /* 0x0014000601007387 */ /* 0x0003e20000100800 */
[----:B------:R-:W-:-:S04]  /*45f60*/  IADD3.X R16, PT, PT, R16, UR7, RZ, P2, !PT ;  /* 0x0000000710107c10 */ /* 0x000fc800097fe4ff */
[----:B------:R-:W-:Y:S01]  /*45f70*/  MOV R5, R16 ;  /* 0x0000001000057202 */ /* 0x000fe20000000f00 */
[----:B------:R-:W-:Y:S04]  /*45f80*/  STL [R1+0x13fc], R16 ;  /* 0x0013fc1001007387 */ /* 0x000fe80000100800 */
[----:B------:R4:W-:Y:S01]  /*45f90*/  LDGSTS.E [R2+0x14f00], desc[UR14][R4.64], P0 ;  /* 0x14f0000004027fae */ /* 0x0009e200081a100e */
[----:B------:R-:W-:-:S03]  /*45fa0*/  IADD3.X R15, PT, PT, R15, UR7, RZ, P3, !PT ;  /* 0x000000070f0f7c10 */ /* 0x000fc60009ffe4ff */
[----:B------:R1:W-:Y:S04]  /*45fb0*/  STL [R1+0x14cc], R10 ;  /* 0x0014cc0a01007387 */ /* 0x0003e80000100800 */
[----:B------:R-:W3:Y:S01]  /*45fc0*/  LDL.LU R17, [R1+0x14f4] ;  /* 0x0014f40001117983 */ /* 0x000ee20000300800 */
[----:B------:R-:W-:-:S03]  /*45fd0*/  IADD3 R8, P0, PT, R8, UR13, RZ ;  /* 0x0000000d08087c10 */ /* 0x000fc6000ff1e0ff */
[----:B------:R-:W-:Y:S01]  /*45fe0*/  STL [R1+0x14c8], R15 ;  /* 0x0014c80f01007387 */ /* 0x000fe20000100800 */
[----:B----4-:R-:W-:Y:S02]  /*45ff0*/  IMAD.MOV.U32 R4, RZ, RZ, R10 ;  /* 0x000000ffff047224 */ /* 0x010fe400078e000a */
[----:B------:R-:W-:Y:S01]  /*46000*/  IMAD.MOV.U32 R5, RZ, RZ, R15 ;  /* 0x000000ffff057224 */ /* 0x000fe200078e000f */
[----:B-1----:R-:W4:Y:S01]  /*46010*/  LDL.LU R6, [R1+0x14fc] ;  /* 0x0014fc0001067983 */ /* 0x002f220000300800 */
[----:B------:R-:W-:-:S03]  /*46020*/  IADD3 R7, P2, PT, R7, UR13, RZ ;  /* 0x0000000d07077c10 */ /* 0x000fc6000ff5e0ff */
[----:B------:R-:W4:Y:S04]  /*46030*/  LDL.LU R18, [R1+0x14f0] ;  /* 0x0014f00001127983 */ /* 0x000f280000300800 */
[----:B------:R-:W4:Y:S04]  /*46040*/  LDL.LU R10, [R1+0x14f8] ;  /* 0x0014f800010a7983 */ /* 0x000f280000300800 */
[----:B------:R1:W-:Y:S04]  /*46050*/  LDGSTS.E [R2+0x16800], desc[UR14][R4.64], P1 ;  /* 0x1680000004027fae */ /* 0x0003e800089a100e */
[----:B------:R1:W-:Y:S02]  /*46060*/  STL [R1+0x14d4], R8 ;  /* 0x0014d40801007387 */ /* 0x0003e40000100800 */
[----:B-1----:R-:W-:-:S02]  /*46070*/  MOV R4, R8 ;  /* 0x0000000800047202 */ /* 0x002fc40000000f00 */
[----:B------:R-:W-:-:S05]  /*46080*/  IADD3.X R14, PT, PT, R14, UR7, RZ, P0, !PT ;  /* 0x000000070e0e7c10 */ /* 0x000fca00087fe4ff */
[----:B------:R-:W-:Y:S01]  /*46090*/  IMAD.MOV.U32 R5, RZ, RZ, R14 ;  /* 0x000000ffff057224 */ /* 0x000fe200078e000e */
[----:B------:R-:W-:Y:S01]  /*460a0*/  STL [R1+0x14d0], R14 ;  /* 0x0014d00e01007387 */ /* 0x000fe20000100800 */
[----:B------:R-:W-:-:S03]  /*460b0*/  IADD3.X R11, PT, PT, R11, UR7, RZ, P2, !PT ;  /* 0x000000070b0b7c10 */ /* 0x000fc600097fe4ff */
[----:B------:R-:W-:Y:S04]  /*460c0*/  STL [R1+0x14dc], R7 ;  /* 0x0014dc0701007387 */ /* 0x000fe80000100800 */
[----:B------:R-:W4:Y:S04]  /*460d0*/  LDL.LU R8, [R1+0x1504] ;  /* 0x0015040001087983 */ /* 0x000f280000300800 */
[----:B------:R1:W-:Y:S04]  /*460e0*/  LDGSTS.E [R2+0x16900], desc[UR14][R4.64], P1 ;  /* 0x1690000004027fae */ /* 0x0003e800089a100e */
[----:B------:R2:W-:Y:S01]  /*460f0*/  STL [R1+0x14d8], R11 ;  /* 0x0014d80b01007387 */ /* 0x0005e20000100800 */
[----:B-1----:R-:W-:-:S03]  /*46100*/  MOV R5, R11 ;  /* 0x0000000b00057202 */ /* 0x002fc60000000f00 */
[----:B--2---:R-:W2:Y:S01]  /*46110*/  LDL.LU R11, [R1+0x1500] ;  /* 0x00150000010b7983 */ /* 0x004ea20000300800 */
[----:B------:R-:W-:Y:S01]  /*46120*/  IADD3 R12, P0, PT, R12, UR13, RZ ;  /* 0x0000000d0c0c7c10 */ /* 0x000fe2000ff1e0ff */
[----:B------:R-:W-:Y:S01]  /*46130*/  IMAD.MOV.U32 R4, RZ, RZ, R7 ;  /* 0x000000ffff047224 */ /* 0x000fe200078e0007 */
[----:B------:R-:W-:Y:S01]  /*46140*/  IADD3 R3, P2, PT, R3, UR13, RZ ;  /* 0x0000000d03037c10 */ /* 0x000fe2000ff5e0ff */
[----:B------:R-:W2:Y:S04]  /*46150*/  LDL.LU R15, [R1+0x15cc] ;  /* 0x0015cc00010f7983 */ /* 0x000ea80000300800 */
[----:B------:R-:W2:Y:S04]  /*46160*/  LDL.LU R7, [R1+0x15d4] ;  /* 0x0015d40001077983 */ /* 0x000ea80000300800 */
[----:B------:R1:W-:Y:S04]  /*46170*/  STL [R1+0x14e4], R12 ;  /* 0x0014e40c01007387 */ /* 0x0003e80000100800 */
[----:B------:R1:W-:Y:S02]  /*46180*/  LDGSTS.E [R2+0x16a00], desc[UR14][R4.64], P1 ;  /* 0x16a0000004027fae */ /* 0x0003e400089a100e */
[----:B-1----:R-:W-:Y:S01]  /*46190*/  IMAD.MOV.U32 R4, RZ, RZ, R12 ;  /* 0x000000ffff047224 */ /* 0x002fe200078e000c */
[----:B---3--:R-:W-:-:S02]  /*461a0*/  IADD3.X R13, PT, PT, R13, UR7, RZ, P0, !PT ;  /* 0x000000070d0d7c10 */ /* 0x008fc400087fe4ff */
[----:B------:R-:W-:-:S03]  /*461b0*/  IADD3.X R9, PT, PT, R9, UR7, RZ, P2, !PT ;  /* 0x0000000709097c10 */ /* 0x000fc600097fe4ff */
[----:B------:R-:W-:Y:S01]  /*461c0*/  STL [R1+0x14e0], R13 ;  /* 0x0014e00d01007387 */ /* 0x000fe20000100800 */
[----:B------:R-:W-:-:S03]  /*461d0*/  IMAD.MOV.U32 R5, RZ, RZ, R13 ;  /* 0x000000ffff057224 */ /* 0x000fc600078e000d */
[----:B------:R-:W-:Y:S04]  /*461e0*/  STL [R1+0x14ec], R3 ;  /* 0x0014ec0301007387 */ /* 0x000fe80000100800 */
[----:B------:R-:W3:Y:S04]  /*461f0*/  LDL.LU R16, [R1+0x15c8] ;  /* 0x0015c80001107983 */ /* 0x000ee80000300800 */
[----:B------:R1:W-:Y:S04]  /*46200*/  STL [R1+0x14e8], R9 ;  /* 0x0014e80901007387 */ /* 0x0003e80000100800 */
[----:B------:R-:W3:Y:S04]  /*46210*/  LDL.LU R12, [R1+0x15d0] ;  /* 0x0015d000010c7983 */ /* 0x000ee80000300800 */
[----:B------:R1:W-:Y:S04]  /*46220*/  LDGSTS.E [R2+0x16b00], desc[UR14][R4.64], P1 ;  /* 0x16b0000004027fae */ /* 0x0003e800089a100e */
[----:B------:R-:W3:Y:S01]  /*46230*/  LDL.LU R14, [R1+0x15d8] ;  /* 0x0015d800010e7983 */ /* 0x000ee20000300800 */
[----:B-1----:R-:W-:-:S03]  /*46240*/  IMAD.MOV.U32 R5, RZ, RZ, R9 ;  /* 0x000000ffff057224 */ /* 0x002fc600078e0009 */
[----:B------:R-:W3:Y:S01]  /*46250*/  LDL.LU R9, [R1+0x15dc] ;  /* 0x0015dc0001097983 */ /* 0x000ee20000300800 */
[----:B------:R-:W-:-:S03]  /*46260*/  MOV R4, R3 ;  /* 0x0000000300047202 */ /* 0x000fc60000000f00 */
[----:B------:R-:W3:Y:S04]  /*46270*/  LDL.LU R13, [R1+0x15e0] ;  /* 0x0015e000010d7983 */ /* 0x000ee80000300800 */
[----:B------:R-:W3:Y:S01]  /*46280*/  LDL.LU R3, [R1+0x15e4] ;  /* 0x0015e40001037983 */ /* 0x000ee20000300800 */
[----:B------:R-:W-:-:S03]  /*46290*/  IADD3 R17, P0, PT, R17, UR13, RZ ;  /* 0x0000000d11117c10 */ /* 0x000fc6000ff1e0ff */
[----:B------:R1:W-:Y:S01]  /*462a0*/  LDGSTS.E [R2+0x16c00], desc[UR14][R4.64], P1 ;  /* 0x16c0000004027fae */ /* 0x0003e200089a100e */
[----:B----4-:R-:W-:Y:S02]  /*462b0*/  IADD3 R6, P2, PT, R6, UR13, RZ ;  /* 0x0000000d06067c10 */ /* 0x010fe4000ff5e0ff */
[----:B------:R-:W-:Y:S01]  /*462c0*/  IADD3.X R18, PT, PT, R18, UR7, RZ, P0, !PT ;  /* 0x0000000712127c10 */ /* 0x000fe200087fe4ff */
[----:B-1----:R-:W-:-:S03]  /*462d0*/  IMAD.MOV.U32 R4, RZ, RZ, R17 ;  /* 0x000000ffff047224 */ /* 0x002fc600078e0011 */
[----:B------:R-:W-:Y:S02]  /*462e0*/  MOV R5, R18 ;  /* 0x0000001200057202 */ /* 0x000fe40000000f00 */
[----:B------:R-:W-:Y:S01]  /*462f0*/  IADD3.X R10, PT, PT, R10, UR7, RZ, P2, !PT ;  /* 0x000000070a0a7c10 */ /* 0x000fe200097fe4ff */
        /* <DEDUP_REMOVED lines=9> */
[----:B------:R-:W3:Y:S01]  /*46390*/  LDL.LU R6, [R1+0x15f4] ;  /* 0x0015f40001067983 */ /* 0x000ee20000300800 */
[----:B------:R-:W-:-:S05]  /*463a0*/  IADD3 R8, P0, PT, R8, UR13, RZ ;  /* 0x0000000d08087c10 */ /* 0x000fca000ff1e0ff */
[----:B------:R-:W-:Y:S01]  /*463b0*/  STL [R1+0x1504], R8 ;  /* 0x0015040801007387 */ /* 0x000fe20000100800 */
[----:B----4-:R-:W-:Y:S02]  /*463c0*/  MOV R4, R8 ;  /* 0x0000000800047202 */ /* 0x010fe40000000f00 */
[----:B--2---:R-:W-:-:S05]  /*463d0*/  IADD3.X R11, PT, PT, R11, UR7, RZ, P0, !PT ;  /* 0x000000070b0b7c10 */ /* 0x004fca00087fe4ff */
[----:B------:R1:W-:Y:S01]  /*463e0*/  STL [R1+0x1500], R11 ;  /* 0x0015000b01007387 */ /* 0x0003e20000100800 */
[----:B------:R-:W-:Y:S01]  /*463f0*/  IMAD.MOV.U32 R5, RZ, RZ, R11 ;  /* 0x000000ffff057224 */ /* 0x000fe200078e000b */
[----:B------:R-:W-:Y:S02]  /*46400*/  UISETP.GT.AND UP1, UPT, UR17, 0x31, UPT ;  /* 0x000000311100788c */ /* 0x000fe4000bf24270 */
[----:B-1----:R-:W2:Y:S04]  /*46410*/  LDL.LU R11, [R1+0x15e8] ;  /* 0x0015e800010b7983 */ /* 0x002ea80000300800 */
[----:B------:R-:W4:Y:S01]  /*46420*/  LDL.LU R8, [R1+0x15f0] ;  /* 0x0015f00001087983 */ /* 0x000f220000300800 */
[----:B------:R-:W-:-:S03]  /*46430*/  USEL UR12, URZ, 0x4, !UP1 ;  /* 0x00000004ff0c7887 */ /* 0x000fc6000c800000 */
[----:B------:R1:W-:Y:S01]  /*46440*/  LDGSTS.E [R2+0x16f00], desc[UR14][R4.64], P1 ;  /* 0x16f0000004027fae */ /* 0x0003e200089a100e */
[----:B------:R-:W-:Y:S01]  /*46450*/  USEL UR12, UR12, URZ, !UP0 ;  /* 0x000000ff0c0c7287 */ /* 0x000fe2000c000000 */
[----:B------:R-:W-:-:S05]  /*46460*/  IADD3 R15, P1, PT, R15, UR13, RZ ;  /* 0x0000000d0f0f7c10 */ /* 0x000fca000ff3e0ff */
[----:B------:R-:W-:Y:S02]  /*46470*/  ISETP.NE.U32.AND P0, PT, RZ, UR12, PT ;  /* 0x0000000cff007c0c */ /* 0x000fe4000bf05070 */
[----:B------:R-:W-:Y:S01]  /*46480*/  IADD3 R7, P2, PT, R7, UR13, RZ ;  /* 0x0000000d07077c10 */ /* 0x000fe2000ff5e0ff */
[----:B-1----:R-:W-:Y:S01]  /*46490*/  IMAD.MOV.U32 R4, RZ, RZ, R15 ;  /* 0x000000ffff047224 */ /* 0x002fe200078e000f */
[----:B------:R-:W-:Y:S01]  /*464a0*/  STL [R1+0x15cc], R15 ;  /* 0x0015cc0f01007387 */ /* 0x000fe20000100800 */
[----:B---3--:R-:W-:-:S04]  /*464b0*/  IADD3.X R16, PT, PT, R16, UR7, RZ, P1, !PT ;  /* 0x0000000710107c10 */ /* 0x008fc80008ffe4ff */
[----:B------:R-:W-:Y:S02]  /*464c0*/  MOV R5, R16 ;  /* 0x0000001000057202 */ /* 0x000fe40000000f00 */
[----:B------:R-:W-:-:S03]  /*464d0*/  IADD3.X R12, PT, PT, R12, UR7, RZ, P2, !PT ;  /* 0x000000070c0c7c10 */ /* 0x000fc600097fe4ff */
[----:B------:R1:W-:Y:S04]  /*464e0*/  LDGSTS.E [R2+0x18800], desc[UR14][R4.64], P0 ;  /* 0x1880000004027fae */ /* 0x0003e800081a100e */
[----:B------:R-:W-:Y:S04]  /*464f0*/  STL [R1+0x15c8], R16 ;  /* 0x0015c81001007387 */ /* 0x000fe80000100800 */
[----:B------:R-:W-:Y:S01]  /*46500*/  STL [R1+0x15d4], R7 ;  /* 0x0015d40701007387 */ /* 0x000fe20000100800 */
[----:B-1----:R-:W-:Y:S02]  /*46510*/  IMAD.MOV.U32 R4, RZ, RZ, R7 ;  /* 0x000000ffff047224 */ /* 0x002fe400078e0007 */
[----:B------:R-:W-:Y:S01]  /*46520*/  IMAD.MOV.U32 R5, RZ, RZ, R12 ;  /* 0x000000ffff057224 */ /* 0x000fe200078e000c */
[----:B------:R-:W-:Y:S01]  /*46530*/  IADD3 R9, P1, PT, R9, UR13, RZ ;  /* 0x0000000d09097c10 */ /* 0x000fe2000ff3e0ff */
[----:B------:R1:W-:Y:S03]  /*46540*/  STL [R1+0x15d0], R12 ;  /* 0x0015d00c01007387 */ /* 0x0003e60000100800 */
[----:B------:R-:W-:Y:S01]  /*46550*/  IADD3.X R14, PT, PT, R14, UR7, RZ, P1, !PT ;  /* 0x000000070e0e7c10 */ /* 0x000fe20008ffe4ff */
[----:B------:R3:W-:Y:S01]  /*46560*/  LDGSTS.E [R2+0x18900], desc[UR14][R4.64], P0 ;  /* 0x1890000004027fae */ /* 0x0007e200081a100e */
[----:B------:R-:W-:-:S03]  /*46570*/  IADD3 R3, P2, PT, R3, UR13, RZ ;  /* 0x0000000d03037c10 */ /* 0x000fc6000ff5e0ff */
[----:B-1----:R-:W4:Y:S01]  /*46580*/  LDL.LU R12, [R1+0x15f8] ;  /* 0x0015f800010c7983 */ /* 0x002f220000300800 */
[----:B------:R-:W-:-:S03]  /*46590*/  IADD3.X R13, PT, PT, R13, UR7, RZ, P2, !PT ;  /* 0x000000070d0d7c10 */ /* 0x000fc600097fe4ff */
[----:B------:R-:W4:Y:S01]  /*465a0*/  LDL.LU R7, [R1+0x15fc] ;  /* 0x0015fc0001077983 */ /* 0x000f220000300800 */
[----:B---3--:R-:W-:Y:S01]  /*465b0*/  MOV R4, R9 ;  /* 0x0000000900047202 */ /* 0x008fe20000000f00 */
[----:B------:R-:W-:Y:S02]  /*465c0*/  IMAD.MOV.U32 R5, RZ, RZ, R14 ;  /* 0x000000ffff057224 */ /* 0x000fe400078e000e */
[----:B------:R1:W-:Y:S04]  /*465d0*/  STL [R1+0x15dc], R9 ;  /* 0x0015dc0901007387 */ /* 0x0003e80000100800 */
[----:B------:R-:W-:Y:S04]  /*465e0*/  STL [R1+0x15d8], R14 ;  /* 0x0015d80e01007387 */ /* 0x000fe80000100800 */
[----:B------:R-:W-:Y:S04]  /*465f0*/  STL [R1+0x15e4], R3 ;  /* 0x0015e40301007387 */ /* 0x000fe80000100800 */
[----:B-1----:R-:W3:Y:S04]  /*46600*/  LDL.LU R9, [R1+0x1604] ;  /* 0x0016040001097983 */ /* 0x002ee80000300800 */
[----:B------:R1:W-:Y:S04]  /*46610*/  STL [R1+0x15e0], R13 ;  /* 0x0015e00d01007387 */ /* 0x0003e80000100800 */
[----:B------:R1:W-:Y:S04]  /*46620*/  LDGSTS.E [R2+0x18a00], desc[UR14][R4.64], P0 ;  /* 0x18a0000004027fae */ /* 0x0003e800081a100e */
[----:B------:R-:W3:Y:S01]  /*46630*/  LDL.LU R17, [R1+0x16cc] ;  /* 0x0016cc0001117983 */ /* 0x000ee20000300800 */
[----:B-1----:R-:W-:-:S03]  /*46640*/  MOV R5, R13 ;  /* 0x0000000d00057202 */ /* 0x002fc60000000f00 */
[----:B------:R-:W3:Y:S04]  /*46650*/  LDL.LU R13, [R1+0x1600] ;  /* 0x00160000010d7983 */ /* 0x000ee80000300800 */
[----:B------:R-:W3:Y:S01]  /*46660*/  LDL.LU R18, [R1+0x16c8] ;  /* 0x0016c80001127983 */ /* 0x000ee20000300800 */
[----:B------:R-:W-:Y:S01]  /*46670*/  IADD3 R10, P1, PT, R10, UR13, RZ ;  /* 0x0000000d0a0a7c10 */ /* 0x000fe2000ff3e0ff */
[----:B------:R-:W-:Y:S02]  /*46680*/  IMAD.MOV.U32 R4, RZ, RZ, R3 ;  /* 0x000000ffff047224 */ /* 0x000fe400078e0003 */
[----:B------:R-:W3:Y:S01]  /*46690*/  LDL.LU R15, [R1+0x16d4] ;  /* 0x0016d400010f7983 */ /* 0x000ee20000300800 */
[----:B------:R-:W-:-:S03]  /*466a0*/  IADD3 R6, P2, PT, R6, UR13, RZ ;  /* 0x0000000d06067c10 */ /* 0x000fc6000ff5e0ff */
[----:B------:R-:W3:Y:S04]  /*466b0*/  LDL.LU R3, [R1+0x16dc] ;  /* 0x0016dc0001037983 */ /* 0x000ee80000300800 */
[----:B------:R-:W-:Y:S04]  /*466c0*/  STL [R1+0x15ec], R10 ;  /* 0x0015ec0a01007387 */ /* 0x000fe80000100800 */
[----:B------:R1:W-:Y:S02]  /*466d0*/  LDGSTS.E [R2+0x18b00], desc[UR14][R4.64], P0 ;  /* 0x18b0000004027fae */ /* 0x0003e400081a100e */
[----:B-1----:R-:W-:Y:S01]  /*466e0*/  IMAD.MOV.U32 R4, RZ, RZ, R10 ;  /* 0x000000ffff047224 */ /* 0x002fe200078e000a */
[----:B--2---:R-:W-:-:S02]  /*466f0*/  IADD3.X R11, PT, PT, R11, UR7, RZ, P1, !PT ;  /* 0x000000070b0b7c10 */ /* 0x004fc40008ffe4ff */
[----:B----4-:R-:W-:-:S03]  /*46700*/  IADD3.X R8, PT, PT, R8, UR7, RZ, P2, !PT ;  /* 0x0000000708087c10 */ /* 0x010fc600097fe4ff */
[----:B------:R1:W-:Y:S04]  /*46710*/  STL [R1+0x15e8], R11 ;  /* 0x0015e80b01007387 */ /* 0x0003e80000100800 */
[----:B------:R-:W-:Y:S04]  /*46720*/  STL [R1+0x15f4], R6 ;  /* 0x0015f40601007387 */ /* 0x000fe80000100800 */
[----:B------:R-:W2:Y:S04]  /*46730*/  LDL.LU R16, [R1+0x16d0] ;  /* 0x0016d00001107983 */ /* 0x000ea80000300800 */
[----:B------:R4:W-:Y:S04]  /*46740*/  STL [R1+0x15f0], R8 ;  /* 0x0015f00801007387 */ /* 0x0009e80000100800 */
[----:B------:R-:W2:Y:S01]  /*46750*/  LDL.LU R14, [R1+0x16d8] ;  /* 0x0016d800010e7983 */ /* 0x000ea20000300800 */
[----:B------:R-:W-:-:S03]  /*46760*/  IMAD.MOV.U32 R5, RZ, RZ, R11 ;  /* 0x000000ffff057224 */ /* 0x000fc600078e000b */
[----:B-1----:R-:W2:Y:S04]  /*46770*/  LDL.LU R11, [R1+0x16e4] ;  /* 0x0016e400010b7983 */ /* 0x002ea80000300800 */
[----:B------:R-:W2:Y:S04]  /*46780*/  LDL.LU R10, [R1+0x16e8] ;  /* 0x0016e800010a7983 */ /* 0x000ea80000300800 */
[----:B------:R1:W-:Y:S02]  /*46790*/  LDGSTS.E [R2+0x18c00], desc[UR14][R4.64], P0 ;  /* 0x18c0000004027fae */ /* 0x0003e400081a100e */
[----:B-1----:R-:W-:Y:S01]  /*467a0*/  IMAD.MOV.U32 R5, RZ, RZ, R8 ;  /* 0x000000ffff057224 */ /* 0x002fe200078e0008 */
[----:B------:R-:W-:Y:S01]  /*467b0*/  MOV R4, R6 ;  /* 0x0000000600047202 */ /* 0x000fe20000000f00 */
[----:B----4-:R-:W4:Y:S04]  /*467c0*/  LDL.LU R8, [R1+0x16ec] ;  /* 0x0016ec0001087983 */ /* 0x010f280000300800 */
[----:B------:R-:W4:Y:S04]  /*467d0*/  LDL.LU R6, [R1+0x16f0] ;  /* 0x0016f00001067983 */ /* 0x000f280000300800 */
[----:B------:R1:W-:Y:S01]  /*467e0*/  LDGSTS.E [R2+0x18d00], desc[UR14][R4.64], P0 ;  /* 0x18d0000004027fae */ /* 0x0003e200081a100e */
[----:B------:R-:W-:-:S04]  /*467f0*/  UISETP.GT.AND UP1, UPT, UR17, 0x35, UPT ;  /* 0x000000351100788c */ /* 0x000fc8000bf24270 */
[----:B------:R-:W-:-:S04]  /*46800*/  USEL UR12, URZ, 0x4, !UP1 ;  /* 0x00000004ff0c7887 */ /* 0x000fc8000c800000 */
[----:B------:R-:W-:Y:S01]  /*46810*/  USEL UR12, UR12, URZ, !UP0 ;  /* 0x000000ff0c0c7287 */ /* 0x000fe2000c000000 */
[----:B------:R-:W-:-:S04]  /*46820*/  IADD3 R7, P1, PT, R7, UR13, RZ ;  /* 0x0000000d07077c10 */ /* 0x000fc8000ff3e0ff */
[----:B------:R-:W-:Y:S01]  /*46830*/  IADD3.X R12, PT, PT, R12, UR7, RZ, P1, !PT ;  /* 0x000000070c0c7c10 */ /* 0x000fe20008ffe4ff */
[----:B------:R3:W-:Y:S01]  /*46840*/  STL [R1+0x15fc], R7 ;  /* 0x0015fc0701007387 */ /* 0x0007e20000100800 */
[----:B-1----:R-:W-:Y:S02]  /*46850*/  IMAD.MOV.U32 R4, RZ, RZ, R7 ;  /* 0x000000ffff047224 */ /* 0x002fe400078e0007 */
[----:B------:R-:W-:Y:S01]  /*46860*/  MOV R5, R12 ;  /* 0x0000000c00057202 */ /* 0x000fe20000000f00 */
[----:B------:R1:W-:Y:S04]  /*46870*/  STL [R1+0x15f8], R12 ;  /* 0x0015f80c01007387 */ /* 0x0003e80000100800 */
[----:B------:R3:W-:Y:S02]  /*46880*/  LDGSTS.E [R2+0x18e00], desc[UR14][R4.64], P0 ;  /* 0x18e0000004027fae */ /* 0x0007e400081a100e */
[----:B---3--:R-:W-:-:S02]  /*46890*/  IADD3 R9, P2, PT, R9, UR13, RZ ;  /* 0x0000000d09097c10 */ /* 0x008fc4000ff5e0ff */
[----:B------:R-:W3:Y:S04]  /*468a0*/  LDL.LU R7, [R1+0x16f8] ;  /* 0x0016f80001077983 */ /* 0x000ee80000300800 */
[----:B-1----:R-:W3:Y:S04]  /*468b0*/  LDL.LU R12, [R1+0x1700] ;  /* 0x00170000010c7983 */ /* 0x002ee80000300800 */
[----:B------:R1:W-:Y:S01]  /*468c0*/  STL [R1+0x1604], R9 ;  /* 0x0016040901007387 */ /* 0x0003e20000100800 */
[----:B------:R-:W-:Y:S01]  /*468d0*/  IADD3 R17, P3, PT, R17, UR13, RZ ;  /* 0x0000000d11117c10 */ /* 0x000fe2000ff7e0ff */
[----:B------:R-:W-:Y:S01]  /*468e0*/  IMAD.MOV.U32 R4, RZ, RZ, R9 ;  /* 0x000000ffff047224 */ /* 0x000fe200078e0009 */
[----:B------:R-:W-:-:S05]  /*468f0*/  IADD3.X R13, PT, PT, R13, UR7, RZ, P2, !PT ;  /* 0x000000070d0d7c10 */ /* 0x000fca00097fe4ff */
[----:B------:R1:W-:Y:S01]  /*46900*/  STL [R1+0x1600], R13 ;  /* 0x0016000d01007387 */ /* 0x0003e20000100800 */
[----:B------:R-:W-:-:S03]  /*46910*/  IADD3.X R18, PT, PT, R18, UR7, RZ, P3, !PT ;  /* 0x0000000712127c10 */ /* 0x000fc60009ffe4ff */
[----:B------:R-:W-:Y:S04]  /*46920*/  STL [R1+0x16cc], R17 ;  /* 0x0016cc1101007387 */ /* 0x000fe80000100800 */
[----:B-1----:R-:W3:Y:S01]  /*46930*/  LDL.LU R9, [R1+0x16f4] ;  /* 0x0016f40001097983 */ /* 0x002ee20000300800 */
[----:B------:R-:W-:-:S03]  /*46940*/  IMAD.MOV.U32 R5, RZ, RZ, R13 ;  /* 0x000000ffff057224 */ /* 0x000fc600078e000d */
[----:B------:R1:W-:Y:S04]  /*46950*/  STL [R1+0x16c8], R18 ;  /* 0x0016c81201007387 */ /* 0x0003e80000100800 */
[----:B------:R-:W3:Y:S01]  /*46960*/  LDL.LU R13, [R1+0x16fc] ;  /* 0x0016fc00010d7983 */ /* 0x000ee20000300800 */
[----:B------:R-:W-:-:S03]  /*46970*/  ISETP.NE.U32.AND P1, PT, RZ, UR12, PT ;  /* 0x0000000cff007c0c */ /* 0x000fc6000bf25070 */
[----:B------:R1:W-:Y:S01]  /*46980*/  LDGSTS.E [R2+0x18f00], desc[UR14][R4.64], P0 ;  /* 0x18f0000004027fae */ /* 0x0003e200081a100e */
[----:B------:R-:W-:Y:S02]  /*46990*/  IADD3 R15, P0, PT, R15, UR13, RZ ;  /* 0x0000000d0f0f7c10 */ /* 0x000fe4000ff1e0ff */
[----:B------:R-:W-:Y:S02]  /*469a0*/  IADD3 R3, P2, PT, R3, UR13, RZ ;  /* 0x0000000d03037c10 */ /* 0x000fe4000ff5e0ff */
[----:B-1----:R-:W-:Y:S01]  /*469b0*/  MOV R4, R17 ;  /* 0x0000001100047202 */ /* 0x002fe20000000f00 */
[----:B------:R-:W-:Y:S01]  /*469c0*/  IMAD.MOV.U32 R5, RZ, RZ, R18 ;  /* 0x000000ffff057224 */ /* 0x000fe200078e0012 */
[----:B------:R-:W-:Y:S04]  /*469d0*/  STL [R1+0x16d4], R15 ;  /* 0x0016d40f01007387 */ /* 0x000fe80000100800 */
[----:B------:R1:W-:Y:S02]  /*469e0*/  LDGSTS.E [R2+0x1a800], desc[UR14][R4.64], P1 ;  /* 0x1a80000004027fae */ /* 0x0003e400089a100e */
[----:B-1----:R-:W-:Y:S01]  /*469f0*/  IMAD.MOV.U32 R4, RZ, RZ, R15 ;  /* 0x000000ffff047224 */ /* 0x002fe200078e000f */
[----:B--2---:R-:W-:-:S04]  /*46a00*/  IADD3.X R16, PT, PT, R16, UR7, RZ, P0, !PT ;  /* 0x0000000710107c10 */ /* 0x004fc800087fe4ff */
[----:B------:R-:W-:Y:S01]  /*46a10*/  MOV R5, R16 ;  /* 0x0000001000057202 */ /* 0x000fe20000000f00 */
[----:B------:R-:W-:Y:S01]  /*46a20*/  STL [R1+0x16d0], R16 ;  /* 0x0016d01001007387 */ /* 0x000fe20000100800 */
[----:B------:R-:W-:-:S03]  /*46a30*/  IADD3.X R14, PT, PT, R14, UR7, RZ, P2, !PT ;  /* 0x000000070e0e7c10 */ /* 0x000fc600097fe4ff */
[----:B------:R1:W-:Y:S04]  /*46a40*/  STL [R1+0x16dc], R3 ;  /* 0x0016dc0301007387 */ /* 0x0003e80000100800 */
[----:B------:R2:W-:Y:S04]  /*46a50*/  LDGSTS.E [R2+0x1a900], desc[UR14][R4.64], P1 ;  /* 0x1a90000004027fae */ /* 0x0005e800089a100e */
[----:B------:R1:W-:Y:S04]  /*46a60*/  STL [R1+0x16d8], R14 ;  /* 0x0016d80e01007387 */ /* 0x0003e80000100800 */
[----:B------:R-:W3:Y:S01]  /*46a70*/  LDL.LU R18, [R1+0x1704] ;  /* 0x0017040001127983 */ /* 0x000ee20000300800 */
[----:B--2---:R-:W-:-:S03]  /*46a80*/  IMAD.MOV.U32 R4, RZ, RZ, R3 ;  /* 0x000000ffff047224 */ /* 0x004fc600078e0003 */
[----:B-1----:R-:W2:Y:S01]  /*46a90*/  LDL.LU R3, [R1+0x1708] ;  /* 0x0017080001037983 */ /* 0x002ea20000300800 */
[----:B------:R-:W-:Y:S01]  /*46aa0*/  IADD3 R10, P0, PT, R10, UR13, RZ ;  /* 0x0000000d0a0a7c10 */ /* 0x000fe2000ff1e0ff */
[----:B------:R-:W-:-:S03]  /*46ab0*/  IMAD.MOV.U32 R5, RZ, RZ, R14 ;  /* 0x000000ffff057224 */ /* 0x000fc600078e000e */
[----:B------:R-:W-:Y:S01]  /*46ac0*/  IADD3.X R11, PT, PT, R11, UR7, RZ, P0, !PT ;  /* 0x000000070b0b7c10 */ /* 0x000fe200087fe4ff */
[----:B------:R1:W-:Y:S01]  /*46ad0*/  STL [R1+0x16e8], R10 ;  /* 0x0016e80a01007387 */ /* 0x0003e20000100800 */
[----:B----4-:R-:W-:-:S03]  /*46ae0*/  IADD3 R6, P2, PT, R6, UR13, RZ ;  /* 0x0000000d06067c10 */ /* 0x010fc6000ff5e0ff */
[----:B------:R4:W-:Y:S01]  /*46af0*/  STL [R1+0x16e4], R11 ;  /* 0x0016e40b01007387 */ /* 0x0009e20000100800 */
[----:B------:R-:W-:-:S03]  /*46b00*/  IADD3.X R8, PT, PT, R8, UR7, RZ, P2, !PT ;  /* 0x0000000708087c10 */ /* 0x000fc600097fe4ff */
[----:B------:R-:W-:Y:S04]  /*46b10*/  STL [R1+0x16f0], R6 ;  /* 0x0016f00601007387 */ /* 0x000fe80000100800 */
[----:B------:R-:W2:Y:S04]  /*46b20*/  LDL.LU R14, [R1+0x17d0] ;  /* 0x0017d000010e7983 */ /* 0x000ea80000300800 */
[----:B------:R1:W-:Y:S04]  /*46b30*/  LDGSTS.E [R2+0x1aa00], desc[UR14][R4.64], P1 ;  /* 0x1aa0000004027fae */ /* 0x0003e800089a100e */
[----:B------:R4:W-:Y:S01]  /*46b40*/  STL [R1+0x16ec], R8 ;  /* 0x0016ec0801007387 */ /* 0x0009e20000100800 */
[----:B-1----:R-:W-:-:S03]  /*46b50*/  MOV R4, R10 ;  /* 0x0000000a00047202 */ /* 0x002fc60000000f00 */
[----:B------:R-:W2:Y:S01]  /*46b60*/  LDL.LU R10, [R1+0x17d8] ;  /* 0x0017d800010a7983 */ /* 0x000ea20000300800 */
[----:B------:R-:W-:-:S03]  /*46b70*/  IMAD.MOV.U32 R5, RZ, RZ, R11 ;  /* 0x000000ffff057224 */ /* 0x000fc600078e000b */
[----:B------:R-:W2:Y:S04]  /*46b80*/  LDL.LU R15, [R1+0x17cc] ;  /* 0x0017cc00010f7983 */ /* 0x000ea80000300800 */
[----:B----4-:R-:W4:Y:S04]  /*46b90*/  LDL.LU R11, [R1+0x17d4] ;  /* 0x0017d400010b7983 */ /* 0x010f280000300800 */
[----:B------:R1:W-:Y:S02]  /*46ba0*/  LDGSTS.E [R2+0x1ab00], desc[UR14][R4.64], P1 ;  /* 0x1ab0000004027fae */ /* 0x0003e400089a100e */
[----:B-1----:R-:W-:Y:S01]  /*46bb0*/  IMAD.MOV.U32 R4, RZ, RZ, R6 ;  /* 0x000000ffff047224 */ /* 0x002fe200078e0006 */
[----:B------:R-:W-:-:S02]  /*46bc0*/  MOV R5, R8 ;  /* 0x0000000800057202 */ /* 0x000fc40000000f00 */
[----:B------:R-:W4:Y:S04]  /*46bd0*/  LDL.LU R8, [R1+0x17e0] ;  /* 0x0017e00001087983 */ /* 0x000f280000300800 */
[----:B------:R-:W4:Y:S04]  /*46be0*/  LDL.LU R6, [R1+0x17e8] ;  /* 0x0017e80001067983 */ /* 0x000f280000300800 */
[----:B------:R1:W-:Y:S01]  /*46bf0*/  LDGSTS.E [R2+0x1ac00], desc[UR14][R4.64], P1 ;  /* 0x1ac0000004027fae */ /* 0x0003e200089a100e */
[----:B---3--:R-:W-:Y:S02]  /*46c00*/  IADD3 R7, P0, PT, R7, UR13, RZ ;  /* 0x0000000d07077c10 */ /* 0x008fe4000ff1e0ff */
[----:B------:R-:W-:-:S03]  /*46c10*/  IADD3 R12, P2, PT, R12, UR13, RZ ;  /* 0x0000000d0c0c7c10 */ /* 0x000fc6000ff5e0ff */
[----:B------:R-:W-:Y:S01]  /*46c20*/  STL [R1+0x16f8], R7 ;  /* 0x0016f80701007387 */ /* 0x000fe20000100800 */
[----:B-1----:R-:W-:Y:S01]  /*46c30*/  IMAD.MOV.U32 R4, RZ, RZ, R7 ;  /* 0x000000ffff047224 */ /* 0x002fe200078e0007 */
[----:B------:R-:W-:-:S05]  /*46c40*/  IADD3.X R9, PT, PT, R9, UR7, RZ, P0, !PT ;  /* 0x0000000709097c10 */ /* 0x000fca00087fe4ff */
[----:B------:R1:W-:Y:S01]  /*46c50*/  STL [R1+0x16f4], R9 ;  /* 0x0016f40901007387 */ /* 0x0003e20000100800 */
[----:B------:R-:W-:Y:S01]  /*46c60*/  IMAD.MOV.U32 R5, RZ, RZ, R9 ;  /* 0x000000ffff057224 */ /* 0x000fe200078e0009 */
[----:B------:R-:W-:Y:S02]  /*46c70*/  IADD3.X R13, PT, PT, R13, UR7, RZ, P2, !PT ;  /* 0x000000070d0d7c10 */ /* 0x000fe400097fe4ff */
        /* <DEDUP_REMOVED lines=8> */
[----:B------:R-:W3:Y:S04]  /*46d00*/  LDL.LU R12, [R1+0x17f0] ;  /* 0x0017f000010c7983 */ /* 0x000ee80000300800 */
[----:B------:R-:W3:Y:S04]  /*46d10*/  LDL.LU R17, [R1+0x17f4] ;  /* 0x0017f40001117983 */ /* 0x000ee80000300800 */
[----:B------:R-:W3:Y:S04]  /*46d20*/  LDL.LU R16, [R1+0x17f8] ;  /* 0x0017f80001107983 */ /* 0x000ee80000300800 */
[----:B------:R1:W-:Y:S01]  /*46d30*/  LDGSTS.E [R2+0x1ae00], desc[UR14][R4.64], P1 ;  /* 0x1ae0000004027fae */ /* 0x0003e200089a100e */
[----:B--2---:R-:W-:-:S04]  /*46d40*/  IADD3 R3, P0, PT, R3, UR13, RZ ;  /* 0x0000000d03037c10 */ /* 0x004fc8000ff1e0ff */
[----:B------:R-:W-:Y:S01]  /*46d50*/  IADD3.X R18, PT, PT, R18, UR7, RZ, P0, !PT ;  /* 0x0000000712127c10 */ /* 0x000fe200087fe4ff */
[----:B-1----:R-:W-:-:S03]  /*46d60*/  IMAD.MOV.U32 R4, RZ, RZ, R3 ;  /* 0x000000ffff047224 */ /* 0x002fc600078e0003 */
[----:B------:R-:W-:-:S05]  /*46d70*/  MOV R5, R18 ;  /* 0x0000001200057202 */ /* 0x000fca0000000f00 */
[----:B------:R1:W-:Y:S01]  /*46d80*/  LDGSTS.E [R2+0x1af00], desc[UR14][R4.64], P1 ;  /* 0x1af0000004027fae */ /* 0x0003e200089a100e */
[----:B------:R-:W-:-:S03]  /*46d90*/  IADD3 R14, P1, PT, R14, UR13, RZ ;  /* 0x0000000d0e0e7c10 */ /* 0x000fc6000ff3e0ff */
[----:B------:R2:W-:Y:S04]  /*46da0*/  STL [R1+0x1708], R3 ;  /* 0x0017080301007387 */ /* 0x0005e80000100800 */
[----:B------:R1:W-:Y:S04]  /*46db0*/  STL [R1+0x1704], R18 ;  /* 0x0017041201007387 */ /* 0x0003e80000100800 */
[----:B------:R-:W3:Y:S04]  /*46dc0*/  LDL.LU R20, [R1+0x1800] ;  /* 0x0018000001147983 */ /* 0x000ee80000300800 */
[----:B--2---:R-:W2:Y:S01]  /*46dd0*/  LDL.LU R3, [R1+0x1808] ;  /* 0x0018080001037983 */ /* 0x004ea20000300800 */
[----:B------:R-:W-:-:S02]  /*46de0*/  IADD3 R10, P2, PT, R10, UR13, RZ ;  /* 0x0000000d0a0a7c10 */ /* 0x000fc4000ff5e0ff */
[----:B------:R-:W-:Y:S01]  /*46df0*/  IADD3.X R15, PT, PT, R15, UR7, RZ, P1, !PT ;  /* 0x000000070f0f7c10 */ /* 0x000fe20008ffe4ff */
[----:B------:R-:W-:Y:S01]  /*46e00*/  STL [R1+0x17d0], R14 ;  /* 0x0017d00e01007387 */ /* 0x000fe20000100800 */
[----:B----4-:R-:W-:-:S03]  /*46e10*/  IADD3.X R11, PT, PT, R11, UR7, RZ, P2, !PT ;  /* 0x000000070b0b7c10 */ /* 0x010fc600097fe4ff */
[----:B------:R-:W-:Y:S04]  /*46e20*/  STL [R1+0x17cc], R15 ;  /* 0x0017cc0f01007387 */ /* 0x000fe80000100800 */
[----:B------:R-:W-:Y:S04]  /*46e30*/  STL [R1+0x17d8], R10 ;  /* 0x0017d80a01007387 */ /* 0x000fe80000100800 */
[----:B------:R-:W4:Y:S04]  /*46e40*/  LDL.LU R22, [R1+0x17fc] ;  /* 0x0017fc0001167983 */ /* 0x000f280000300800 */
[----:B------:R-:W-:Y:S04]  /*46e50*/  STL [R1+0x17d4], R11 ;  /* 0x0017d40b01007387 */ /* 0x000fe80000100800 */
[----:B-1----:R-:W4:Y:S01]  /*46e60*/  LDL.LU R18, [R1+0x1804] ;  /* 0x0018040001127983 */ /* 0x002f220000300800 */
[----:B------:R-:W-:-:S04]  /*46e70*/  UISETP.GT.AND UP1, UPT, UR17, 0x39, UPT ;  /* 0x000000391100788c */ /* 0x000fc8000bf24270 */
[----:B------:R-:W-:-:S04]  /*46e80*/  USEL UR12, URZ, 0x4, !UP1 ;  /* 0x00000004ff0c7887 */ /* 0x000fc8000c800000 */
[----:B------:R-:W-:-:S06]  /*46e90*/  USEL UR12, UR12, URZ, !UP0 ;  /* 0x000000ff0c0c7287 */ /* 0x000fcc000c000000 */
[----:B------:R-:W-:Y:S01]  /*46ea0*/  ISETP.NE.U32.AND P0, PT, RZ, UR12, PT ;  /* 0x0000000cff007c0c */ /* 0x000fe2000bf05070 */
[----:B------:R-:W-:Y:S02]  /*46eb0*/  IMAD.MOV.U32 R4, RZ, RZ, R14 ;  /* 0x000000ffff047224 */ /* 0x000fe400078e000e */
[----:B------:R-:W-:Y:S01]  /*46ec0*/  IMAD.MOV.U32 R5, RZ, RZ, R15 ;  /* 0x000000ffff057224 */ /* 0x000fe200078e000f */
[----:B------:R-:W-:Y:S02]  /*46ed0*/  IADD3 R8, P1, PT, R8, UR13, RZ ;  /* 0x0000000d08087c10 */ /* 0x000fe4000ff3e0ff */
[----:B------:R-:W-:-:S07]  /*46ee0*/  IADD3 R6, P2, PT, R6, UR13, RZ ;  /* 0x0000000d06067c10 */ /* 0x000fce000ff5e0ff */
[----:B------:R1:W-:Y:S02]  /*46ef0*/  LDGSTS.E [R2+0x1c800], desc[UR14][R4.64], P0 ;  /* 0x1c80000004027fae */ /* 0x0003e400081a100e */
[----:B-1----:R-:W-:Y:S01]  /*46f00*/  MOV R4, R10 ;  /* 0x0000000a00047202 */ /* 0x002fe20000000f00 */
[----:B------:R-:W-:Y:S01]  /*46f10*/  IMAD.MOV.U32 R5, RZ, RZ, R11 ;  /* 0x000000ffff057224 */ /* 0x000fe200078e000b */
[----:B------:R-:W-:Y:S04]  /*46f20*/  STL [R1+0x17e0], R8 ;  /* 0x0017e00801007387 */ /* 0x000fe80000100800 */
[----:B------:R1:W-:Y:S02]  /*46f30*/  LDGSTS.E [R2+0x1c900], desc[UR14][R4.64], P0 ;  /* 0x1c90000004027fae */ /* 0x0003e400081a100e */
[----:B-1----:R-:W-:Y:S01]  /*46f40*/  IMAD.MOV.U32 R4, RZ, RZ, R8 ;  /* 0x000000ffff047224 */ /* 0x002fe200078e0008 */
[----:B------:R-:W-:-:S04]  /*46f50*/  IADD3.X R9, PT, PT, R9, UR7, RZ, P1, !PT ;  /* 0x0000000709097c10 */ /* 0x000fc80008ffe4ff */
[----:B------:R-:W-:Y:S01]  /*46f60*/  MOV R5, R9 ;  /* 0x0000000900057202 */ /* 0x000fe20000000f00 */
[----:B------:R-:W-:Y:S01]  /*46f70*/  STL [R1+0x17dc], R9 ;  /* 0x0017dc0901007387 */ /* 0x000fe20000100800 */
[----:B------:R-:W-:-:S03]  /*46f80*/  IADD3.X R7, PT, PT, R7, UR7, RZ, P2, !PT ;  /* 0x0000000707077c10 */ /* 0x000fc600097fe4ff */
[----:B------:R-:W-:Y:S04]  /*46f90*/  STL [R1+0x17e8], R6 ;  /* 0x0017e80601007387 */ /* 0x000fe80000100800 */
[----:B------:R1:W-:Y:S04]  /*46fa0*/  LDGSTS.E [R2+0x1ca00], desc[UR14][R4.64], P0 ;  /* 0x1ca0000004027fae */ /* 0x0003e800081a100e */
[----:B------:R3:W-:Y:S02]  /*46fb0*/  STL [R1+0x17e4], R7 ;  /* 0x0017e40701007387 */ /* 0x0007e40000100800 */
[----:B---3--:R-:W-:Y:S01]  /*46fc0*/  IADD3 R12, P1, PT, R12, UR13, RZ ;  /* 0x0000000d0c0c7c10 */ /* 0x008fe2000ff3e0ff */
[----:B-1----:R-:W-:-:S02]  /*46fd0*/  IMAD.MOV.U32 R4, RZ, RZ, R6 ;  /* 0x000000ffff047224 */ /* 0x002fc400078e0006 */
[----:B------:R-:W-:Y:S02]  /*46fe0*/  IMAD.MOV.U32 R5, RZ, RZ, R7 ;  /* 0x000000ffff057224 */ /* 0x000fe400078e0007 */
[----:B------:R-:W3:Y:S01]  /*46ff0*/  LDL.LU.64 R6, [R1+0xd28] ;  /* 0x000d280001067983 */ /* 0x000ee20000300a00 */
[----:B------:R-:W-:-:S03]  /*47000*/  IADD3.X R13, PT, PT, R13, UR7, RZ, P1, !PT ;  /* 0x000000070d0d7c10 */ /* 0x000fc60008ffe4ff */
[----:B------:R-:W3:Y:S01]  /*47010*/  LDL.LU.64 R8, [R1+0xd20] ;  /* 0x000d200001087983 */ /* 0x000ee20000300a00 */
[----:B------:R-:W-:-:S03]  /*47020*/  IADD3 R16, P2, PT, R16, UR13, RZ ;  /* 0x0000000d10107c10 */ /* 0x000fc6000ff5e0ff */
[----:B------:R-:W3:Y:S01]  /*47030*/  LDL.LU.64 R10, [R1+0xd18] ;  /* 0x000d1800010a7983 */ /* 0x000ee20000300a00 */
[----:B------:R-:W-:-:S03]  /*47040*/  IADD3.X R17, PT, PT, R17, UR7, RZ, P2, !PT ;  /* 0x0000000711117c10 */ /* 0x000fc600097fe4ff */
[----:B------:R-:W-:Y:S04]  /*47050*/  STL [R1+0x17f0], R12 ;  /* 0x0017f00c01007387 */ /* 0x000fe80000100800 */
[----:B------:R1:W-:Y:S04]  /*47060*/  LDGSTS.E [R2+0x1cb00], desc[UR14][R4.64], P0 ;  /* 0x1cb0000004027fae */ /* 0x0003e800081a100e */
[----:B------:R1:W-:Y:S04]  /*47070*/  STL [R1+0x17ec], R13 ;  /* 0x0017ec0d01007387 */ /* 0x0003e80000100800 */
[----:B------:R-:W-:Y:S01]  /*47080*/  STL [R1+0x17f8], R16 ;  /* 0x0017f81001007387 */ /* 0x000fe20000100800 */
[----:B-1----:R-:W-:Y:S01]  /*47090*/  MOV R4, R12 ;  /* 0x0000000c00047202 */ /* 0x002fe20000000f00 */
[----:B------:R-:W-:-:S02]  /*470a0*/  IMAD.MOV.U32 R5, RZ, RZ, R13 ;  /* 0x000000ffff057224 */ /* 0x000fc400078e000d */
[----:B------:R-:W3:Y:S04]  /*470b0*/  LDL.LU.64 R12, [R1+0xd10] ;  /* 0x000d1000010c7983 */ /* 0x000ee80000300a00 */
[----:B------:R1:W-:Y:S04]  /*470c0*/  STL [R1+0x17f4], R17 ;  /* 0x0017f41101007387 */ /* 0x0003e80000100800 */
[----:B------:R-:W3:Y:S04]  /*470d0*/  LDL.LU.64 R14, [R1+0xd08] ;  /* 0x000d0800010e7983 */ /* 0x000ee80000300a00 */
[----:B------:R1:W-:Y:S02]  /*470e0*/  LDGSTS.E [R2+0x1cc00], desc[UR14][R4.64], P0 ;  /* 0x1cc0000004027fae */ /* 0x0003e400081a100e */
[----:B-1----:R-:W-:Y:S01]  /*470f0*/  IMAD.MOV.U32 R4, RZ, RZ, R16 ;  /* 0x000000ffff047224 */ /* 0x002fe200078e0010 */
[----:B------:R-:W-:-:S02]  /*47100*/  MOV R5, R17 ;  /* 0x0000001100057202 */ /* 0x000fc40000000f00 */
[----:B------:R-:W3:Y:S04]  /*47110*/  LDL.LU.64 R16, [R1+0xd00] ;  /* 0x000d000001107983 */ /* 0x000ee80000300a00 */
[----:B------:R-:W3:Y:S04]  /*47120*/  LDL.LU.64 R32, [R1+0xcf8] ;  /* 0x000cf80001207983 */ /* 0x000ee80000300a00 */
[----:B------:R-:W3:Y:S04]  /*47130*/  LDL.LU.64 R30, [R1+0xcf0] ;  /* 0x000cf000011e7983 */ /* 0x000ee80000300a00 */
[----:B------:R1:W-:Y:S01]  /*47140*/  LDGSTS.E [R2+0x1cd00], desc[UR14][R4.64], P0 ;  /* 0x1cd0000004027fae */ /* 0x0003e200081a100e */
[----:B------:R-:W-:-:S02]  /*47150*/  IADD3 R20, P1, PT, R20, UR13, RZ ;  /* 0x0000000d14147c10 */ /* 0x000fc4000ff3e0ff */
[----:B--2---:R-:W-:-:S03]  /*47160*/  IADD3 R3, P2, PT, R3, UR13, RZ ;  /* 0x0000000d03037c10 */ /* 0x004fc6000ff5e0ff */
[----:B------:R-:W-:Y:S01]  /*47170*/  STL [R1+0x1800], R20 ;  /* 0x0018001401007387 */ /* 0x000fe20000100800 */
[----:B----4-:R-:W-:-:S05]  /*47180*/  IADD3.X R22, PT, PT, R22, UR7, RZ, P1, !PT ;  /* 0x0000000716167c10 */ /* 0x010fca0008ffe4ff */
[----:B------:R2:W-:Y:S01]  /*47190*/  STL [R1+0x17fc], R22 ;  /* 0x0017fc1601007387 */ /* 0x0005e20000100800 */
[----:B------:R-:W-:-:S03]  /*471a0*/  IADD3.X R18, PT, PT, R18, UR7, RZ, P2, !PT ;  /* 0x0000000712127c10 */ /* 0x000fc600097fe4ff */
[----:B------:R4:W-:Y:S04]  /*471b0*/  STL [R1+0x1808], R3 ;  /* 0x0018080301007387 */ /* 0x0009e80000100800 */
[----:B------:R1:W-:Y:S04]  /*471c0*/  STL [R1+0x1804], R18 ;  /* 0x0018041201007387 */ /* 0x0003e80000100800 */
[----:B------:R-:W3:Y:S04]  /*471d0*/  LDL.LU R28, [R1+0x1c08] ;  /* 0x001c0800011c7983 */ /* 0x000ee80000300800 */
[----:B------:R-:W3:Y:S04]  /*471e0*/  LDL.LU R27, [R1+0x1c14] ;  /* 0x001c1400011b7983 */ /* 0x000ee80000300800 */
[----:B------:R-:W3:Y:S04]  /*471f0*/  LDL.LU R26, [R1+0x1c00] ;  /* 0x001c0000011a7983 */ /* 0x000ee80000300800 */
[----:B------:R-:W3:Y:S01]  /*47200*/  LDL.LU R25, [R1+0x1c0c] ;  /* 0x001c0c0001197983 */ /* 0x000ee20000300800 */
[----:B-1----:R-:W-:-:S02]  /*47210*/  IMAD.MOV.U32 R4, RZ, RZ, R20 ;  /* 0x000000ffff047224 */ /* 0x002fc400078e0014 */
[----:B------:R-:W-:Y:S01]  /*47220*/  IMAD.MOV.U32 R5, RZ, RZ, R22 ;  /* 0x000000ffff057224 */ /* 0x000fe200078e0016 */
[----:B------:R-:W3:Y:S04]  /*47230*/  LDL.LU R24, [R1+0x1bf8] ;  /* 0x001bf80001187983 */ /* 0x000ee80000300800 */
[----:B------:R1:W-:Y:S04]  /*47240*/  LDGSTS.E [R2+0x1ce00], desc[UR14][R4.64], P0 ;  /* 0x1ce0000004027fae */ /* 0x0003e800081a100e */
[----:B------:R-:W3:Y:S04]  /*47250*/  LDL.LU R23, [R1+0x1c04] ;  /* 0x001c040001177983 */ /* 0x000ee80000300800 */
[----:B--2---:R-:W2:Y:S01]  /*47260*/  LDL.LU R22, [R1+0x1bf0] ;  /* 0x001bf00001167983 */ /* 0x004ea20000300800 */
[----:B-1----:R-:W-:Y:S01]  /*47270*/  MOV R4, R3 ;  /* 0x0000000300047202 */ /* 0x002fe20000000f00 */
[----:B------:R-:W-:-:S02]  /*47280*/  IMAD.MOV.U32 R5, RZ, RZ, R18 ;  /* 0x000000ffff057224 */ /* 0x000fc400078e0012 */
[----:B------:R-:W2:Y:S04]  /*47290*/  LDL.LU R20, [R1+0x1bfc] ;  /* 0x001bfc0001147983 */ /* 0x000ea80000300800 */
[----:B------:R3:W-:Y:S02]  /*472a0*/  LDGSTS.E [R2+0x1cf00], desc[UR14][R4.64], P0 ;  /* 0x1cf0000004027fae */ /* 0x0007e400081a100e */
[----:B---3--:R-:W-:-:S04]  /*472b0*/  IADD3 R4, P0, PT, R6, UR13, RZ ;  /* 0x0000000d06047c10 */ /* 0x008fc8000ff1e0ff */
[----:B----4-:R-:W-:Y:S02]  /*472c0*/  IADD3.X R3, PT, PT, R7, UR7, RZ, P0, !PT ;  /* 0x0000000707037c10 */ /* 0x010fe400087fe4ff */
[----:B------:R-:W-:-:S04]  /*472d0*/  IADD3 R6, P0, PT, R8, UR13, RZ ;  /* 0x0000000d08067c10 */ /* 0x000fc8000ff1e0ff */
[----:B------:R-:W-:Y:S02]  /*472e0*/  IADD3.X R5, PT, PT, R9, UR7, RZ, P0, !PT ;  /* 0x0000000709057c10 */ /* 0x000fe400087fe4ff */
[----:B------:R-:W-:-:S04]  /*472f0*/  IADD3 R8, P0, PT, R10, UR13, RZ ;  /* 0x0000000d0a087c10 */ /* 0x000fc8000ff1e0ff */
[----:B------:R-:W-:Y:S02]  /*47300*/  IADD3.X R7, PT, PT, R11, UR7, RZ, P0, !PT ;  /* 0x000000070b077c10 */ /* 0x000fe400087fe4ff */
[----:B------:R-:W-:-:S04]  /*47310*/  IADD3 R10, P0, PT, R12, UR13, RZ ;  /* 0x0000000d0c0a7c10 */ /* 0x000fc8000ff1e0ff */
[----:B------:R-:W-:Y:S02]  /*47320*/  IADD3.X R9, PT, PT, R13, UR7, RZ, P0, !PT ;  /* 0x000000070d097c10 */ /* 0x000fe400087fe4ff */
[----:B------:R-:W-:-:S04]  /*47330*/  IADD3 R12, P0, PT, R14, UR13, RZ ;  /* 0x0000000d0e0c7c10 */ /* 0x000fc8000ff1e0ff */
[----:B------:R-:W-:Y:S01]  /*47340*/  IADD3.X R11, PT, PT, R15, UR7, RZ, P0, !PT ;  /* 0x000000070f0b7c10 */ /* 0x000fe200087fe4ff */
[----:B------:R-:W-:Y:S01]  /*47350*/  IMAD.MOV.U32 R84, RZ, RZ, R4 ;  /* 0x000000ffff547224 */ /* 0x000fe200078e0004 */
[----:B------:R-:W-:Y:S02]  /*47360*/  MOV R85, R3 ;  /* 0x0000000300557202 */ /* 0x000fe40000000f00 */
[----:B------:R-:W-:-:S04]  /*47370*/  IADD3 R14, P0, PT, R16, UR13, RZ ;  /* 0x0000000d100e7c10 */ /* 0x000fc8000ff1e0ff */
[----:B------:R-:W-:Y:S02]  /*47380*/  IADD3.X R13, PT, PT, R17, UR7, RZ, P0, !PT ;  /* 0x00000007110d7c10 */ /* 0x000fe400087fe4ff */
[----:B------:R-:W-:-:S04]  /*47390*/  IADD3 R16, P0, PT, R32, UR13, RZ ;  /* 0x0000000d20107c10 */ /* 0x000fc8000ff1e0ff */
[----:B------:R-:W-:Y:S02]  /*473a0*/  IADD3.X R15, PT, PT, R33, UR7, RZ, P0, !PT ;  /* 0x00000007210f7c10 */ /* 0x000fe400087fe4ff */
[----:B------:R-:W-:Y:S01]  /*473b0*/  IADD3 R18, P0, PT, R30, UR13, RZ ;  /* 0x0000000d1e127c10 */ /* 0x000fe2000ff1e0ff */
[----:B------:R-:W-:Y:S01]  /*473c0*/  IMAD.MOV.U32 R82, RZ, RZ, R6 ;  /* 0x000000ffff527224 */ /* 0x000fe200078e0006 */
[----:B------:R-:W-:Y:S01]  /*473d0*/  MOV R80, R8 ;  /* 0x0000000800507202 */ /* 0x000fe20000000f00 */
[----:B------:R-:W-:Y:S01]  /*473e0*/  IMAD.MOV.U32 R83, RZ, RZ, R5 ;  /* 0x000000ffff537224 */ /* 0x000fe200078e0005 */
[----:B------:R-:W-:Y:S01]  /*473f0*/  IADD3.X R17, PT, PT, R31, UR7, RZ, P0, !PT ;  /* 0x000000071f117c10 */ /* 0x000fe200087fe4ff */
[----:B------:R-:W-:Y:S01]  /*47400*/  IMAD.MOV.U32 R81, RZ, RZ, R7 ;  /* 0x000000ffff517224 */ /* 0x000fe200078e0007 */
[----:B------:R-:W-:Y:S01]  /*47410*/  MOV R79, R9 ;  /* 0x00000009004f7202 */ /* 0x000fe20000000f00 */
[----:B------:R-:W-:Y:S01]  /*47420*/  IMAD.MOV.U32 R78, RZ, RZ, R10 ;  /* 0x000000ffff4e7224 */ /* 0x000fe200078e000a */
[----:B------:R-:W-:Y:S01]  /*47430*/  STL.64 [R1+0xd28], R84 ;  /* 0x000d285401007387 */ /* 0x000fe20000100a00 */
        /* <DEDUP_REMOVED lines=8> */
[----:B------:R-:W-:-:S02]  /*474c0*/  IMAD.MOV.U32 R30, RZ, RZ, R18 ;  /* 0x000000ffff1e7224 */ /* 0x000fc400078e0012 */
[----:B------:R-:W-:Y:S01]  /*474d0*/  IMAD.MOV.U32 R31, RZ, RZ, R17 ;  /* 0x000000ffff1f7224 */ /* 0x000fe200078e0011 */
[----:B------:R-:W-:Y:S04]  /*474e0*/  STL.64 [R1+0xd10], R78 ;  /* 0x000d104e01007387 */ /* 0x000fe80000100a00 */
[----:B------:R-:W-:Y:S04]  /*474f0*/  STL.64 [R1+0xd08], R76 ;  /* 0x000d084c01007387 */ /* 0x000fe80000100a00 */
[----:B------:R-:W-:Y:S04]  /*47500*/  STL.64 [R1+0xd00], R34 ;  /* 0x000d002201007387 */ /* 0x000fe80000100a00 */
[----:B------:R-:W-:Y:S04]  /*47510*/  STL.64 [R1+0xcf8], R32 ;  /* 0x000cf82001007387 */ /* 0x000fe80000100a00 */
[----:B------:R-:W-:Y:S04]  /*47520*/  STL.64 [R1+0xcf0], R30 ;  /* 0x000cf01e01007387 */ /* 0x000fe80000100a00 */
[----:B------:R-:W3:Y:S04]  /*47530*/  LDL.LU R8, [R1+0x1bf4] ;  /* 0x001bf40001087983 */ /* 0x000ee80000300800 */
[----:B------:R-:W4:Y:S04]  /*47540*/  LDL.LU R6, [R1+0x1bec] ;  /* 0x001bec0001067983 */ /* 0x000f280000300800 */
[----:B------:R-:W4:Y:S04]  /*47550*/  LDL.LU R13, [R1+0x1be8] ;  /* 0x001be800010d7983 */ /* 0x000f280000300800 */
[----:B------:R-:W4:Y:S01]  /*47560*/  LDL.LU R11, [R1+0x1be0] ;  /* 0x001be000010b7983 */ /* 0x000f220000300800 */
[----:B------:R-:W-:-:S04]  /*47570*/  IADD3 R27, P1, PT, R27, UR13, RZ ;  /* 0x0000000d1b1b7c10 */ /* 0x000fc8000ff3e0ff */
[----:B------:R-:W-:Y:S01]  /*47580*/  IADD3.X R28, PT, PT, R28, UR7, RZ, P1, !PT ;  /* 0x000000071c1c7c10 */ /* 0x000fe20008ffe4ff */
[----:B------:R-:W-:Y:S01]  /*47590*/  STL [R1+0x1c14], R27 ;  /* 0x001c141b01007387 */ /* 0x000fe20000100800 */
[----:B------:R-:W-:-:S03]  /*475a0*/  IADD3 R25, P2, PT, R25, UR13, RZ ;  /* 0x0000000d19197c10 */ /* 0x000fc6000ff5e0ff */
[----:B------:R-:W-:Y:S01]  /*475b0*/  STL [R1+0x1c08], R28 ;  /* 0x001c081c01007387 */ /* 0x000fe20000100800 */
[----:B------:R-:W-:-:S03]  /*475c0*/  IADD3.X R26, PT, PT, R26, UR7, RZ, P2, !PT ;  /* 0x000000071a1a7c10 */ /* 0x000fc600097fe4ff */
[----:B------:R-:W-:Y:S04]  /*475d0*/  STL [R1+0x1c0c], R25 ;  /* 0x001c0c1901007387 */ /* 0x000fe80000100800 */
[----:B------:R-:W4:Y:S04]  /*475e0*/  LDL.LU R7, [R1+0x1be4] ;  /* 0x001be40001077983 */ /* 0x000f280000300800 */
[----:B------:R-:W-:Y:S04]  /*475f0*/  STL [R1+0x1c00], R26 ;  /* 0x001c001a01007387 */ /* 0x000fe80000100800 */
[----:B------:R-:W4:Y:S01]  /*47600*/  LDL.LU R9, [R1+0x1bd8] ;  /* 0x001bd80001097983 */ /* 0x000f220000300800 */
[----:B------:R-:W-:-:S04]  /*47610*/  UISETP.GT.AND UP1, UPT, UR17, 0x3d, UPT ;  /* 0x0000003d1100788c */ /* 0x000fc8000bf24270 */
[----:B------:R-:W-:-:S04]  /*47620*/  USEL UR12, URZ, 0x4, !UP1 ;  /* 0x00000004ff0c7887 */ /* 0x000fc8000c800000 */
[----:B------:R-:W-:-:S06]  /*47630*/  USEL UR12, UR12, URZ, !UP0 ;  /* 0x000000ff0c0c7287 */ /* 0x000fcc000c000000 */
[----:B------:R-:W-:Y:S01]  /*47640*/  ISETP.NE.U32.AND P0, PT, RZ, UR12, PT ;  /* 0x0000000cff007c0c */ /* 0x000fe2000bf05070 */
[----:B------:R-:W-:-:S04]  /*47650*/  UISETP.GT.AND UP1, UPT, UR17, 0x2, UPT ;  /* 0x000000021100788c */ /* 0x000fc8000bf24270 */
[----:B------:R-:W-:-:S04]  /*47660*/  USEL UR12, URZ, 0x4, !UP1 ;  /* 0x00000004ff0c7887 */ /* 0x000fc8000c800000 */
[----:B------:R-:W-:-:S04]  /*47670*/  USEL UR12, UR12, URZ, !UP0 ;  /* 0x000000ff0c0c7287 */ /* 0x000fc8000c000000 */
[----:B------:R-:W-:Y:S04]  /*47680*/  LDGSTS.E [R2+0x1e800], desc[UR14][R84.64], P0 ;  /* 0x1e80000054027fae */ /* 0x000fe800081a100e */
[----:B------:R-:W-:Y:S04]  /*47690*/  LDGSTS.E [R2+0x1e900], desc[UR14][R82.64], P0 ;  /* 0x1e90000052027fae */ /* 0x000fe800081a100e */
[----:B------:R-:W-:Y:S04]  /*476a0*/  LDGSTS.E [R2+0x1ea00], desc[UR14][R80.64], P0 ;  /* 0x1ea0000050027fae */ /* 0x000fe800081a100e */
[----:B------:R-:W-:Y:S04]  /*476b0*/  LDGSTS.E [R2+0x1eb00], desc[UR14][R78.64], P0 ;  /* 0x1eb000004e027fae */ /* 0x000fe800081a100e */
[----:B------:R-:W-:Y:S04]  /*476c0*/  LDGSTS.E [R2+0x1ec00], desc[UR14][R76.64], P0 ;  /* 0x1ec000004c027fae */ /* 0x000fe800081a100e */
[----:B------:R-:W-:Y:S04]  /*476d0*/  LDGSTS.E [R2+0x1ed00], desc[UR14][R34.64], P0 ;  /* 0x1ed0000022027fae */ /* 0x000fe800081a100e */
[----:B------:R-:W-:Y:S04]  /*476e0*/  LDGSTS.E [R2+0x1ee00], desc[UR14][R32.64], P0 ;  /* 0x1ee0000020027fae */ /* 0x000fe800081a100e */
[----:B------:R1:W-:Y:S01]  /*476f0*/  LDGSTS.E [R2+0x1ef00], desc[UR14][R30.64], P0 ;  /* 0x1ef000001e027fae */ /* 0x0003e200081a100e */
[----:B------:R-:W-:-:S02]  /*47700*/  ISETP.NE.U32.AND P0, PT, RZ, UR12, PT ;  /* 0x0000000cff007c0c */ /* 0x000fc4000bf05070 */
[----:B------:R-:W-:Y:S01]  /*47710*/  IADD3 R23, P1, PT, R23, UR13, RZ ;  /* 0x0000000d17177c10 */ /* 0x000fe2000ff3e0ff */
[----:B------:R-:W-:Y:S01]  /*47720*/  IMAD.MOV.U32 R4, RZ, RZ, R27 ;  /* 0x000000ffff047224 */ /* 0x000fe200078e001b */
[----:B--2---:R-:W-:Y:S01]  /*47730*/  IADD3 R20, P2, PT, R20, UR13, RZ ;  /* 0x0000000d14147c10 */ /* 0x004fe2000ff5e0ff */
[----:B------:R-:W-:Y:S01]  /*47740*/  IMAD.MOV.U32 R5, RZ, RZ, R28 ;  /* 0x000000ffff057224 */ /* 0x000fe200078e001c */
[----:B------:R-:W-:Y:S02]  /*47750*/  IADD3.X R24, PT, PT, R24, UR7, RZ, P1, !PT ;  /* 0x0000000718187c10 */ /* 0x000fe40008ffe4ff */
[----:B-1----:R-:W-:Y:S01]  /*47760*/  LOP3.LUT R2, R19, 0x40, RZ, 0x3c, !PT ;  /* 0x0000004013027812 */ /* 0x002fe200078e3cff */
[----:B------:R-:W-:Y:S03]  /*47770*/  STL [R1+0x1c04], R23 ;  /* 0x001c041701007387 */ /* 0x000fe60000100800 */
[----:B------:R-:W-:Y:S01]  /*47780*/  IADD3 R2, PT, PT, R2, UR18, RZ ;  /* 0x0000001202027c10 */ /* 0x000fe2000fffe0ff */
[----:B------:R-:W-:Y:S01]  /*47790*/  STL [R1+0x1bf8], R24 ;  /* 0x001bf81801007387 */ /* 0x000fe20000100800 */
[----:B------:R-:W-:-:S03]  /*477a0*/  IADD3.X R22, PT, PT, R22, UR7, RZ, P2, !PT ;  /* 0x0000000716167c10 */ /* 0x000fc600097fe4ff */
[----:B------:R1:W-:Y:S04]  /*477b0*/  LDGSTS.E [R2+0x1000], desc[UR14][R4.64], P0 ;  /* 0x0100000004027fae */ /* 0x0003e800081a100e */
[----:B------:R-:W-:Y:S04]  /*477c0*/  STL [R1+0x1bfc], R20 ;  /* 0x001bfc1401007387 */ /* 0x000fe80000100800 */
[----:B------:R-:W2:Y:S01]  /*477d0*/  LDL.LU R10, [R1+0x1bdc] ;  /* 0x001bdc00010a7983 */ /* 0x000ea20000300800 */
[----:B-1----:R-:W-:Y:S01]  /*477e0*/  MOV R4, R25 ;  /* 0x0000001900047202 */ /* 0x002fe20000000f00 */
[----:B------:R-:W-:-:S02]  /*477f0*/  IMAD.MOV.U32 R5, RZ, RZ, R26 ;  /* 0x000000ffff057224 */ /* 0x000fc400078e001a */
[----:B------:R-:W-:Y:S04]  /*47800*/  STL [R1+0x1bf0], R22 ;  /* 0x001bf01601007387 */ /* 0x000fe80000100800 */
[----:B------:R-:W2:Y:S04]  /*47810*/  LDL.LU R17, [R1+0x1b94] ;  /* 0x001b940001117983 */ /* 0x000ea80000300800 */
[----:B------:R-:W2:Y:S04]  /*47820*/  LDL.LU R16, [R1+0x1bd0] ;  /* 0x001bd00001107983 */ /* 0x000ea80000300800 */
[----:B------:R1:W-:Y:S04]  /*47830*/  LDGSTS.E [R2+0x1100], desc[UR14][R4.64], P0 ;  /* 0x0110000004027fae */ /* 0x0003e800081a100e */
[----:B------:R-:W2:Y:S04]  /*47840*/  LDL.LU R18, [R1+0x1b08] ;  /* 0x001b080001127983 */ /* 0x000ea80000300800 */
[----:B------:R-:W2:Y:S01]  /*47850*/  LDL.LU R12, [R1+0x1b0c] ;  /* 0x001b0c00010c7983 */ /* 0x000ea20000300800 */
[----:B-1----:R-:W-:Y:S01]  /*47860*/  IMAD.MOV.U32 R4, RZ, RZ, R23 ;  /* 0x000000ffff047224 */ /* 0x002fe200078e0017 */
[----:B------:R-:W-:-:S02]  /*47870*/  MOV R5, R24 ;  /* 0x0000001800057202 */ /* 0x000fc40000000f00 */
[----:B------:R-:W2:Y:S04]  /*47880*/  LDL.LU R3, [R1+0x1b04] ;  /* 0x001b040001037983 */ /* 0x000ea80000300800 */
[----:B------:R1:W-:Y:S02]  /*47890*/  LDGSTS.E [R2+0x1200], desc[UR14][R4.64], P0 ;  /* 0x0120000004027fae */ /* 0x0003e400081a100e */
[----:B-1----:R-:W-:Y:S02]  /*478a0*/  IMAD.MOV.U32 R4, RZ, RZ, R20 ;  /* 0x000000ffff047224 */ /* 0x002fe400078e0014 */
[----:B------:R-:W-:-:S05]  /*478b0*/  IMAD.MOV.U32 R5, RZ, RZ, R22 ;  /* 0x000000ffff057224 */ /* 0x000fca00078e0016 */
[----:B------:R1:W-:Y:S01]  /*478c0*/  LDGSTS.E [R2+0x1300], desc[UR14][R4.64], P0 ;  /* 0x0130000004027fae */ /* 0x0003e200081a100e */
[----:B---3--:R-:W-:Y:S02]  /*478d0*/  IADD3 R8, P1, PT, R8, UR13, RZ ;  /* 0x0000000d08087c10 */ /* 0x008fe4000ff3e0ff */
[----:B----4-:R-:W-:Y:S02]  /*478e0*/  IADD3 R6, P2, PT, R6, UR13, RZ ;  /* 0x0000000d06067c10 */ /* 0x010fe4000ff5e0ff */
[----:B------:R-:W-:Y:S01]  /*478f0*/  IADD3.X R13, PT, PT, R13, UR7, RZ, P1, !PT ;  /* 0x000000070d0d7c10 */ /* 0x000fe20008ffe4ff */
[----:B------:R-:W-:Y:S01]  /*47900*/  STL [R1+0x1bf4], R8 ;  /* 0x001bf40801007387 */ /* 0x000fe20000100800 */
[----:B------:R-:W-:-:S03]  /*47910*/  IADD3.X R11, PT, PT, R11, UR7, RZ, P2, !PT ;  /* 0x000000070b0b7c10 */ /* 0x000fc600097fe4ff */
[----:B------:R3:W-:Y:S01]  /*47920*/  STL [R1+0x1be8], R13 ;  /* 0x001be80d01007387 */ /* 0x0007e20000100800 */
[----:B-1----:R-:W-:-:S03]  /*47930*/  IMAD.MOV.U32 R5, RZ, RZ, R13 ;  /* 0x000000ffff057224 */ /* 0x002fc600078e000d */
[----:B------:R-:W-:Y:S01]  /*47940*/  STL [R1+0x1bec], R6 ;  /* 0x001bec0601007387 */ /* 0x000fe20000100800 */
[----:B------:R-:W-:-:S03]  /*47950*/  MOV R4, R8 ;  /* 0x0000000800047202 */ /* 0x000fc60000000f00 */
[----:B---3--:R-:W3:Y:S04]  /*47960*/  LDL.LU R13, [R1+0x1b00] ;  /* 0x001b0000010d7983 */ /* 0x008ee80000300800 */
[----:B------:R1:W-:Y:S04]  /*47970*/  STL [R1+0x1be0], R11 ;  /* 0x001be00b01007387 */ /* 0x0003e80000100800 */
[----:B------:R-:W4:Y:S04]  /*47980*/  LDL.LU R8, [R1+0x1af8] ;  /* 0x001af80001087983 */ /* 0x000f280000300800 */
[----:B------:R1:W-:Y:S02]  /*47990*/  LDGSTS.E [R2+0x1400], desc[UR14][R4.64], P0 ;  /* 0x0140000004027fae */ /* 0x0003e400081a100e */
[----:B-1----:R-:W-:Y:S01]  /*479a0*/  MOV R5, R11 ;  /* 0x0000000b00057202 */ /* 0x002fe20000000f00 */
[----:B------:R-:W-:Y:S01]  /*479b0*/  IMAD.MOV.U32 R4, RZ, RZ, R6 ;  /* 0x000000ffff047224 */ /* 0x000fe200078e0006 */
[----:B------:R-:W4:Y:S04]  /*479c0*/  LDL.LU R11, [R1+0x1afc] ;  /* 0x001afc00010b7983 */ /* 0x000f280000300800 */
[----:B------:R-:W4:Y:S01]  /*479d0*/  LDL.LU R6, [R1+0x1af4] ;  /* 0x001af40001067983 */ /* 0x000f220000300800 */
[----:B------:R-:W-:-:S03]  /*479e0*/  UISETP.GT.AND UP1, UPT, UR17, 0x6, UPT ;  /* 0x000000061100788c */ /* 0x000fc6000bf24270 */
[----:B------:R1:W-:Y:S01]  /*479f0*/  LDGSTS.E [R2+0x1500], desc[UR14][R4.64], P0 ;  /* 0x0150000004027fae */ /* 0x0003e200081a100e */
[----:B------:R-:W-:-:S04]  /*47a00*/  IADD3 R7, P1, PT, R7, UR13, RZ ;  /* 0x0000000d07077c10 */ /* 0x000fc8000ff3e0ff */
[----:B------:R-:W-:Y:S01]  /*47a10*/  IADD3.X R9, PT, PT, R9, UR7, RZ, P1, !PT ;  /* 0x0000000709097c10 */ /* 0x000fe20008ffe4ff */
[----:B------:R-:W-:Y:S04]  /*47a20*/  STL [R1+0x1be4], R7 ;  /* 0x001be40701007387 */ /* 0x000fe80000100800 */
[----:B------:R1:W-:Y:S04]  /*47a30*/  STL [R1+0x1bd8], R9 ;  /* 0x001bd80901007387 */ /* 0x0003e80000100800 */
[----:B------:R-:W4:Y:S04]  /*47a40*/  LDL.LU R14, [R1+0x1af0] ;  /* 0x001af000010e7983 */ /* 0x000f280000300800 */
[----:B------:R-:W4:Y:S01]  /*47a50*/  LDL.LU R15, [R1+0x1ae8] ;  /* 0x001ae800010f7983 */ /* 0x000f220000300800 */
[----:B------:R-:W-:Y:S01]  /*47a60*/  USEL UR12, URZ, 0x4, !UP1 ;  /* 0x00000004ff0c7887 */ /* 0x000fe2000c800000 */
[----:B-1----:R-:W-:-:S02]  /*47a70*/  IMAD.MOV.U32 R4, RZ, RZ, R7 ;  /* 0x000000ffff047224 */ /* 0x002fc400078e0007 */
[----:B------:R-:W-:Y:S01]  /*47a80*/  IMAD.MOV.U32 R5, RZ, RZ, R9 ;  /* 0x000000ffff057224 */ /* 0x000fe200078e0009 */
[----:B------:R-:W-:Y:S01]  /*47a90*/  USEL UR12, UR12, URZ, !UP0 ;  /* 0x000000ff0c0c7287 */ /* 0x000fe2000c000000 */
[----:B------:R-:W4:Y:S04]  /*47aa0*/  LDL.LU R9, [R1+0x1aec] ;  /* 0x001aec0001097983 */ /* 0x000f280000300800 */
[----:B------:R1:W-:Y:S01]  /*47ab0*/  LDGSTS.E [R2+0x1600], desc[UR14][R4.64], P0 ;  /* 0x0160000004027fae */ /* 0x0003e200081a100e */
[----:B------:R-:W-:-:S03]  /*47ac0*/  ISETP.NE.U32.AND P1, PT, RZ, UR12, PT ;  /* 0x0000000cff007c0c */ /* 0x000fc6000bf25070 */
[----:B------:R-:W4:Y:S01]  /*47ad0*/  LDL.LU R7, [R1+0x1ae4] ;  /* 0x001ae40001077983 */ /* 0x000f220000300800 */
[----:B--2---:R-:W-:-:S04]  /*47ae0*/  IADD3 R10, P2, PT, R10, UR13, RZ ;  /* 0x0000000d0a0a7c10 */ /* 0x004fc8000ff5e0ff */
[----:B-1----:R-:W-:Y:S01]  /*47af0*/  MOV R4, R10 ;  /* 0x0000000a00047202 */ /* 0x002fe20000000f00 */
[----:B------:R-:W-:Y:S01]  /*47b00*/  STL [R1+0x1bdc], R10 ;  /* 0x001bdc0a01007387 */ /* 0x000fe20000100800 */
[----:B------:R-:W-:Y:S02]  /*47b10*/  IADD3.X R16, PT, PT, R16, UR7, RZ, P2, !PT ;  /* 0x0000000710107c10 */ /* 0x000fe400097fe4ff */
[----:B------:R-:W-:-:S03]  /*47b20*/  IADD3 R17, P3, PT, R17, UR13, RZ ;  /* 0x0000000d11117c10 */ /* 0x000fc6000ff7e0ff */
[----:B------:R-:W-:Y:S01]  /*47b30*/  IMAD.MOV.U32 R5, RZ, RZ, R16 ;  /* 0x000000ffff057224 */ /* 0x000fe200078e0010 */
[----:B------:R1:W-:Y:S01]  /*47b40*/  STL [R1+0x1bd0], R16 ;  /* 0x001bd01001007387 */ /* 0x0003e20000100800 */
[----:B------:R-:W-:-:S03]  /*47b50*/  IADD3.X R18, PT, PT, R18, UR7, RZ, P3, !PT ;  /* 0x0000000712127c10 */ /* 0x000fc60009ffe4ff */
[----:B------:R-:W-:Y:S04]  /*47b60*/  STL [R1+0x1b94], R17 ;  /* 0x001b941101007387 */ /* 0x000fe80000100800 */
[----:B------:R2:W-:Y:S01]  /*47b70*/  LDGSTS.E [R2+0x1700], desc[UR14][R4.64], P0 ;  /* 0x0170000004027fae */ /* 0x0005e200081a100e */
[----:B------:R-:W-:-:S03]  /*47b80*/  IADD3 R12, P0, PT, R12, UR13, RZ ;  /* 0x0000000d0c0c7c10 */ /* 0x000fc6000ff1e0ff */
[----:B-1----:R-:W4:Y:S01]  /*47b90*/  LDL.LU R16, [R1+0x1ae0] ;  /* 0x001ae00001107983 */ /* 0x002f220000300800 */
[----:B------:R-:W-:-:S03]  /*47ba0*/  IADD3 R3, P2, PT, R3, UR13, RZ ;  /* 0x0000000d03037c10 */ /* 0x000fc6000ff5e0ff */
[----:B------:R-:W-:Y:S01]  /*47bb0*/  STL [R1+0x1b08], R18 ;  /* 0x001b081201007387 */ /* 0x000fe20000100800 */
[----:B--2---:R-:W-:Y:S01]  /*47bc0*/  IMAD.MOV.U32 R4, RZ, RZ, R17 ;  /* 0x000000ffff047224 */ /* 0x004fe200078e0011 */
[----:B------:R-:W-:Y:S02]  /*47bd0*/  MOV R5, R18 ;  /* 0x0000001200057202 */ /* 0x000fe40000000f00 */
[----:B------:R-:W2:Y:S04]  /*47be0*/  LDL.LU R10, [R1+0x1ad8] ;  /* 0x001ad800010a7983 */ /* 0x000ea80000300800 */
[----:B------:R1:W-:Y:S04]  /*47bf0*/  STL [R1+0x1b0c], R12 ;  /* 0x001b0c0c01007387 */ /* 0x0003e80000100800 */
[----:B------:R1:W-:Y:S02]  /*47c00*/  LDGSTS.E [R2+0x3000], desc[UR14][R4.64], P1 ;  /* 0x0300000004027fae */ /* 0x0003e400089a100e */
[----:B-1----:R-:W-:Y:S01]  /*47c10*/  IMAD.MOV.U32 R4, RZ, RZ, R12 ;  /* 0x000000ffff047224 */ /* 0x002fe200078e000c */
[----:B---3--:R-:W-:-:S05]  /*47c20*/  IADD3.X R13, PT, PT, R13, UR7, RZ, P0, !PT ;  /* 0x000000070d0d7c10 */ /* 0x008fca00087fe4ff */
[----:B------:R1:W-:Y:S01]  /*47c30*/  STL [R1+0x1b00], R13 ;  /* 0x001b000d01007387 */ /* 0x0003e20000100800 */
[----:B----4-:R-:W-:-:S03]  /*47c40*/  IADD3.X R8, PT, PT, R8, UR7, RZ, P2, !PT ;  /* 0x0000000708087c10 */ /* 0x010fc600097fe4ff */
[----:B------:R-:W-:Y:S01]  /*47c50*/  STL [R1+0x1b04], R3 ;  /* 0x001b040301007387 */ /* 0x000fe20000100800 */
[----:B------:R-:W-:-:S03]  /*47c60*/  IMAD.MOV.U32 R5, RZ, RZ, R13 ;  /* 0x000000ffff057224 */ /* 0x000fc600078e000d */
[----:B------:R-:W3:Y:S04]  /*47c70*/  LDL.LU R12, [R1+0x1adc] ;  /* 0x001adc00010c7983 */ /* 0x000ee80000300800 */
[----:B------:R4:W-:Y:S04]  /*47c80*/  STL [R1+0x1af8], R8 ;  /* 0x001af80801007387 */ /* 0x0009e80000100800 */
[----:B-1----:R-:W3:Y:S04]  /*47c90*/  LDL.LU R13, [R1+0x1ad0] ;  /* 0x001ad000010d7983 */ /* 0x002ee80000300800 */
[----:B------:R1:W-:Y:S01]  /*47ca0*/  LDGSTS.E [R2+0x3100], desc[UR14][R4.64], P1 ;  /* 0x0310000004027fae */ /* 0x0003e200089a100e */
[----:B------:R-:W-:-:S02]  /*47cb0*/  IADD3 R11, P0, PT, R11, UR13, RZ ;  /* 0x0000000d0b0b7c10 */ /* 0x000fc4000ff1e0ff */
[----:B------:R-:W-:Y:S02]  /*47cc0*/  IADD3 R6, P2, PT, R6, UR13, RZ ;  /* 0x0000000d06067c10 */ /* 0x000fe4000ff5e0ff */
[----:B-1----:R-:W-:Y:S01]  /*47cd0*/  MOV R4, R3 ;  /* 0x0000000300047202 */ /* 0x002fe20000000f00 */
[----:B------:R-:W-:Y:S02]  /*47ce0*/  IMAD.MOV.U32 R5, RZ, RZ, R8 ;  /* 0x000000ffff057224 */ /* 0x000fe400078e0008 */
[----:B----4-:R-:W4:Y:S04]  /*47cf0*/  LDL.LU R8, [R1+0x1a90] ;  /* 0x001a900001087983 */ /* 0x010f280000300800 */
[----:B------:R-:W4:Y:S04]  /*47d00*/  LDL.LU R3, [R1+0x1a08] ;  /* 0x001a080001037983 */ /* 0x000f280000300800 */
        /* <DEDUP_REMOVED lines=8> */
[----:B------:R-:W-:-:S03]  /*47d90*/  IADD3 R9, P0, PT, R9, UR13, RZ ;  /* 0x0000000d09097c10 */ /* 0x000fc6000ff1e0ff */
[----:B------:R1:W-:Y:S04]  /*47da0*/  LDGSTS.E [R2+0x3300], desc[UR14][R4.64], P1 ;  /* 0x0330000004027fae */ /* 0x0003e800089a100e */
[----:B-1----:R-:W4:Y:S04]  /*47db0*/  LDL.LU R14, [R1+0x1a04] ;  /* 0x001a0400010e7983 */ /* 0x002f280000300800 */
[----:B------:R1:W-:Y:S04]  /*47dc0*/  STL [R1+0x1ae8], R15 ;  /* 0x001ae80f01007387 */ /* 0x0003e80000100800 */
[----:B------:R-:W4:Y:S01]  /*47dd0*/  LDL.LU R11, [R1+0x19fc] ;  /* 0x0019fc00010b7983 */ /* 0x000f220000300800 */
[----:B------:R-:W-:Y:S01]  /*47de0*/  IMAD.MOV.U32 R4, RZ, RZ, R6 ;  /* 0x000000ffff047224 */ /* 0x000fe200078e0006 */
[----:B------:R-:W-:Y:S01]  /*47df0*/  IADD3 R7, P2, PT, R7, UR13, RZ ;  /* 0x0000000d07077c10 */ /* 0x000fe2000ff5e0ff */
[----:B------:R-:W-:-:S02]  /*47e00*/  IMAD.MOV.U32 R5, RZ, RZ, R15 ;  /* 0x000000ffff057224 */ /* 0x000fc400078e000f */
[----:B-1----:R-:W4:Y:S04]  /*47e10*/  LDL.LU R15, [R1+0x1a00] ;  /* 0x001a0000010f7983 */ /* 0x002f280000300800 */
[----:B------:R-:W4:Y:S04]  /*47e20*/  LDL.LU R6, [R1+0x19f8] ;  /* 0x0019f80001067983 */ /* 0x000f280000300800 */
[----:B------:R-:W-:Y:S04]  /*47e30*/  STL [R1+0x1aec], R9 ;  /* 0x001aec0901007387 */ /* 0x000fe80000100800 */
[----:B------:R1:W-:Y:S02]  /*47e40*/  LDGSTS.E [R2+0x3400], desc[UR14][R4.64], P1 ;  /* 0x0340000004027fae */ /* 0x0003e400089a100e */
[----:B-1----:R-:W-:-:S02]  /*47e50*/  MOV R4, R9 ;  /* 0x0000000900047202 */ /* 0x002fc40000000f00 */
[----:B------:R-:W-:-:S05]  /*47e60*/  IADD3.X R16, PT, PT, R16, UR7, RZ, P0, !PT ;  /* 0x0000000710107c10 */ /* 0x000fca00087fe4ff */
[----:B------:R1:W-:Y:S01]  /*47e70*/  STL [R1+0x1ae0], R16 ;  /* 0x001ae01001007387 */ /* 0x0003e20000100800 */
[----:B------:R-:W-:-:S03]  /*47e80*/  IMAD.MOV.U32 R5, RZ, RZ, R16 ;  /* 0x000000ffff057224 */ /* 0x000fc600078e0010 */
[----:B------:R-:W-:Y:S01]  /*47e90*/  STL [R1+0x1ae4], R7 ;  /* 0x001ae40701007387 */ /* 0x000fe20000100800 */
[----:B--2---:R-:W-:-:S03]  /*47ea0*/  IADD3.X R10, PT, PT, R10, UR7, RZ, P2, !PT ;  /* 0x000000070a0a7c10 */ /* 0x004fc600097fe4ff */
[----:B------:R2:W-:Y:S04]  /*47eb0*/  LDGSTS.E [R2+0x3500], desc[UR14][R4.64], P1 ;  /* 0x0350000004027fae */ /* 0x0005e800089a100e */
[----:B-1----:R-:W4:Y:S04]  /*47ec0*/  LDL.LU R16, [R1+0x19f4] ;  /* 0x0019f40001107983 */ /* 0x002f280000300800 */
[----:B------:R1:W-:Y:S01]  /*47ed0*/  STL [R1+0x1ad8], R10 ;  /* 0x001ad80a01007387 */ /* 0x0003e20000100800 */
[----:B--2---:R-:W-:Y:S01]  /*47ee0*/  IMAD.MOV.U32 R4, RZ, RZ, R7 ;  /* 0x000000ffff047224 */ /* 0x004fe200078e0007 */
[----:B------:R-:W-:-:S02]  /*47ef0*/  MOV R5, R10 ;  /* 0x0000000a00057202 */ /* 0x000fc40000000f00 */
[----:B------:R-:W2:Y:S04]  /*47f00*/  LDL.LU R9, [R1+0x19ec] ;  /* 0x0019ec0001097983 */ /* 0x000ea80000300800 */
[----:B-1----:R-:W2:Y:S04]  /*47f10*/  LDL.LU R10, [R1+0x19f0] ;  /* 0x0019f000010a7983 */ /* 0x002ea80000300800 */
[----:B------:R-:W2:Y:S04]  /*47f20*/  LDL.LU R7, [R1+0x19e8] ;  /* 0x0019e80001077983 */ /* 0x000ea80000300800 */
[----:B------:R1:W-:Y:S01]  /*47f30*/  LDGSTS.E [R2+0x3600], desc[UR14][R4.64], P1 ;  /* 0x0360000004027fae */ /* 0x0003e200089a100e */
[----:B---3--:R-:W-:-:S04]  /*47f40*/  IADD3 R12, P0, PT, R12, UR13, RZ ;  /* 0x0000000d0c0c7c10 */ /* 0x008fc8000ff1e0ff */
[----:B------:R-:W-:Y:S01]  /*47f50*/  IADD3.X R13, PT, PT, R13, UR7, RZ, P0, !PT ;  /* 0x000000070d0d7c10 */ /* 0x000fe200087fe4ff */
[----:B------:R-:W-:Y:S01]  /*47f60*/  STL [R1+0x1adc], R12 ;  /* 0x001adc0c01007387 */ /* 0x000fe20000100800 */
[----:B-1----:R-:W-:-:S03]  /*47f70*/  IMAD.MOV.U32 R4, RZ, RZ, R12 ;  /* 0x000000ffff047224 */ /* 0x002fc600078e000c */
[----:B------:R1:W-:Y:S01]  /*47f80*/  STL [R1+0x1ad0], R13 ;  /* 0x001ad00d01007387 */ /* 0x0003e20000100800 */
[----:B------:R-:W-:-:S05]  /*47f90*/  IMAD.MOV.U32 R5, RZ, RZ, R13 ;  /* 0x000000ffff057224 */ /* 0x000fca00078e000d */
[----:B------:R3:W-:Y:S04]  /*47fa0*/  LDGSTS.E [R2+0x3700], desc[UR14][R4.64], P1 ;  /* 0x0370000004027fae */ /* 0x0007e800089a100e */
[----:B-1----:R-:W2:Y:S04]  /*47fb0*/  LDL.LU R13, [R1+0x19e4] ;  /* 0x0019e400010d7983 */ /* 0x002ea80000300800 */
[----:B------:R-:W2:Y:S01]  /*47fc0*/  LDL.LU R12, [R1+0x19dc] ;  /* 0x0019dc00010c7983 */ /* 0x000ea20000300800 */
[----:B----4-:R-:W-:Y:S02]  /*47fd0*/  IADD3 R8, P1, PT, R8, UR13, RZ ;  /* 0x0000000d08087c10 */ /* 0x010fe4000ff3e0ff */
[----:B------:R-:W-:-:S03]  /*47fe0*/  IADD3 R3, P2, PT, R3, UR13, RZ ;  /* 0x0000000d03037c10 */ /* 0x000fc6000ff5e0ff */
[----:B------:R1:W-:Y:S01]  /*47ff0*/  STL [R1+0x1a90], R8 ;  /* 0x001a900801007387 */ /* 0x0003e20000100800 */
[----:B---3--:R-:W-:Y:S02]  /*48000*/  MOV R4, R8 ;  /* 0x0000000800047202 */ /* 0x008fe40000000f00 */
[----:B------:R-:W-:-:S05]  /*48010*/  IADD3.X R14, PT, PT, R14, UR7, RZ, P1, !PT ;  /* 0x000000070e0e7c10 */ /* 0x000fca0008ffe4ff */
[----:B------:R3:W-:Y:S01]  /*48020*/  STL [R1+0x1a04], R14 ;  /* 0x001a040e01007387 */ /* 0x0007e20000100800 */
[----:B------:R-:W-:-:S03]  /*48030*/  IADD3.X R11, PT, PT, R11, UR7, RZ, P2, !PT ;  /* 0x000000070b0b7c10 */ /* 0x000fc600097fe4ff */
[----:B------:R4:W-:Y:S01]  /*48040*/  STL [R1+0x1a08], R3 ;  /* 0x001a080301007387 */ /* 0x0009e20000100800 */
[----:B------:R-:W-:-:S03]  /*48050*/  IMAD.MOV.U32 R5, RZ, RZ, R14 ;  /* 0x000000ffff057224 */ /* 0x000fc600078e000e */
[----:B-1----:R-:W2:Y:S04]  /*48060*/  LDL.LU R8, [R1+0x19e0] ;  /* 0x0019e00001087983 */ /* 0x002ea80000300800 */
[----:B------:R1:W-:Y:S04]  /*48070*/  STL [R1+0x19fc], R11 ;  /* 0x0019fc0b01007387 */ /* 0x0003e80000100800 */
[----:B---3--:R-:W3:Y:S01]  /*48080*/  LDL.LU R14, [R1+0x19d4] ;  /* 0x0019d400010e7983 */ /* 0x008ee20000300800 */
[----:B------:R-:W-:-:S04]  /*48090*/  UISETP.GT.AND UP1, UPT, UR17, 0xa, UPT ;  /* 0x0000000a1100788c */ /* 0x000fc8000bf24270 */
[----:B------:R-:W-:-:S04]  /*480a0*/  USEL UR12, URZ, 0x4, !UP1 ;  /* 0x00000004ff0c7887 */ /* 0x000fc8000c800000 */
[----:B------:R-:W-:-:S06]  /*480b0*/  USEL UR12, UR12, URZ, !UP0 ;  /* 0x000000ff0c0c7287 */ /* 0x000fcc000c000000 */
[----:B------:R-:W-:Y:S02]  /*480c0*/  ISETP.NE.U32.AND P0, PT, RZ, UR12, PT ;  /* 0x0000000cff007c0c */ /* 0x000fe4000bf05070 */
[----:B------:R-:W-:Y:S02]  /*480d0*/  IADD3 R15, P1, PT, R15, UR13, RZ ;  /* 0x0000000d0f0f7c10 */ /* 0x000fe4000ff3e0ff */
[----:B------:R-:W-:-:S09]  /*480e0*/  IADD3 R6, P2, PT, R6, UR13, RZ ;  /* 0x0000000d06067c10 */ /* 0x000fd2000ff5e0ff */
[----:B------:R1:W-:Y:S02]  /*480f0*/  LDGSTS.E [R2+0x5000], desc[UR14][R4.64], P0 ;  /* 0x0500000004027fae */ /* 0x0003e400081a100e */
[----:B-1----:R-:W-:Y:S01]  /*48100*/  IMAD.MOV.U32 R4, RZ, RZ, R3 ;  /* 0x000000ffff047224 */ /* 0x002fe200078e0003 */
[----:B------:R-:W-:Y:S01]  /*48110*/  MOV R5, R11 ;  /* 0x0000000b00057202 */ /* 0x000fe20000000f00 */
[----:B----4-:R-:W4:Y:S04]  /*48120*/  LDL.LU R3, [R1+0x19d8] ;  /* 0x0019d80001037983 */ /* 0x010f280000300800 */
[----:B------:R-:W4:Y:S04]  /*48130*/  LDL.LU R11, [R1+0x1954] ;  /* 0x00195400010b7983 */ /* 0x000f280000300800 */
[----:B------:R-:W-:Y:S04]  /*48140*/  STL [R1+0x1a00], R15 ;  /* 0x001a000f01007387 */ /* 0x000fe80000100800 */
[----:B------:R1:W-:Y:S02]  /*48150*/  LDGSTS.E [R2+0x5100], desc[UR14][R4.64], P0 ;  /* 0x0510000004027fae */ /* 0x0003e400081a100e */
[----:B-1----:R-:W-:Y:S01]  /*48160*/  IMAD.MOV.U32 R4, RZ, RZ, R15 ;  /* 0x000000ffff047224 */ /* 0x002fe200078e000f */
[----:B------:R-:W-:-:S05]  /*48170*/  IADD3.X R16, PT, PT, R16, UR7, RZ, P1, !PT ;  /* 0x0000000710107c10 */ /* 0x000fca0008ffe4ff */
[----:B------:R1:W-:Y:S01]  /*48180*/  STL [R1+0x19f4], R16 ;  /* 0x0019f41001007387 */ /* 0x0003e20000100800 */
[----:B------:R-:W-:-:S03]  /*48190*/  IMAD.MOV.U32 R5, RZ, RZ, R16 ;  /* 0x000000ffff057224 */ /* 0x000fc600078e0010 */
[----:B------:R-:W-:Y:S01]  /*481a0*/  STL [R1+0x19f8], R6 ;  /* 0x0019f80601007387 */ /* 0x000fe20000100800 */
[----:B--2---:R-:W-:-:S03]  /*481b0*/  IADD3.X R9, PT, PT, R9, UR7, RZ, P2, !PT ;  /* 0x0000000709097c10 */ /* 0x004fc600097fe4ff */
[----:B------:R2:W-:Y:S01]  /*481c0*/  LDGSTS.E [R2+0x5200], desc[UR14][R4.64], P0 ;  /* 0x0520000004027fae */ /* 0x0005e200081a100e */
[----:B------:R-:W-:-:S03]  /*481d0*/  IADD3 R10, P1, PT, R10, UR13, RZ ;  /* 0x0000000d0a0a7c10 */ /* 0x000fc6000ff3e0ff */
[----:B-1----:R-:W4:Y:S01]  /*481e0*/  LDL.LU R16, [R1+0x19cc] ;  /* 0x0019cc0001107983 */ /* 0x002f220000300800 */
[----:B------:R-:W-:-:S03]  /*481f0*/  IADD3 R7, P2, PT, R7, UR13, RZ ;  /* 0x0000000d07077c10 */ /* 0x000fc6000ff5e0ff */
[----:B------:R1:W-:Y:S04]  /*48200*/  STL [R1+0x19ec], R9 ;  /* 0x0019ec0901007387 */ /* 0x0003e80000100800 */
[----:B------:R-:W4:Y:S01]  /*48210*/  LDL.LU R15, [R1+0x1950] ;  /* 0x00195000010f7983 */ /* 0x000f220000300800 */
[----:B--2---:R-:W-:Y:S01]  /*48220*/  MOV R4, R6 ;  /* 0x0000000600047202 */ /* 0x004fe20000000f00 */
[----:B------:R-:W-:Y:S02]  /*48230*/  IMAD.MOV.U32 R5, RZ, RZ, R9 ;  /* 0x000000ffff057224 */ /* 0x000fe400078e0009 */
[----:B-1----:R-:W2:Y:S04]  /*48240*/  LDL.LU R9, [R1+0x195c] ;  /* 0x00195c0001097983 */ /* 0x002ea80000300800 */
        /* <DEDUP_REMOVED lines=19> */
[----:B---3--:R-:W-:Y:S01]  /*48380*/  IADD3.X R14, PT, PT, R14, UR7, RZ, P1, !PT ;  /* 0x000000070e0e7c10 */ /* 0x008fe20008ffe4ff */
[----:B------:R-:W-:Y:S04]  /*48390*/  STL [R1+0x19e0], R8 ;  /* 0x0019e00801007387 */ /* 0x000fe80000100800 */
[----:B------:R3:W-:Y:S01]  /*483a0*/  STL [R1+0x19d4], R14 ;  /* 0x0019d40e01007387 */ /* 0x0007e20000100800 */
[----:B-1----:R-:W-:Y:S01]  /*483b0*/  IMAD.MOV.U32 R5, RZ, RZ, R14 ;  /* 0x000000ffff057224 */ /* 0x002fe200078e000e */
[----:B------:R-:W-:Y:S01]  /*483c0*/  MOV R4, R8 ;  /* 0x0000000800047202 */ /* 0x000fe20000000f00 */
[----:B------:R-:W-:Y:S01]  /*483d0*/  UISETP.GT.AND UP1, UPT, UR17, 0xe, UPT ;  /* 0x0000000e1100788c */ /* 0x000fe2000bf24270 */
[----:B---3--:R-:W3:Y:S04]  /*483e0*/  LDL.LU R14, [R1+0x1968] ;  /* 0x00196800010e7983 */ /* 0x008ee80000300800 */
[----:B------:R-:W3:Y:S01]  /*483f0*/  LDL.LU R8, [R1+0x1970] ;  /* 0x0019700001087983 */ /* 0x000ee20000300800 */
[----:B------:R-:W-:-:S03]  /*48400*/  USEL UR12, URZ, 0x4, !UP1 ;  /* 0x00000004ff0c7887 */ /* 0x000fc6000c800000 */
[----:B------:R1:W-:Y:S01]  /*48410*/  LDGSTS.E [R2+0x5600], desc[UR14][R4.64], P0 ;  /* 0x0560000004027fae */ /* 0x0003e200081a100e */
[----:B------:R-:W-:-:S06]  /*48420*/  USEL UR12, UR12, URZ, !UP0 ;  /* 0x000000ff0c0c7287 */ /* 0x000fcc000c000000 */
[----:B------:R-:W-:Y:S02]  /*48430*/  ISETP.NE.U32.AND P1, PT, RZ, UR12, PT ;  /* 0x0000000cff007c0c */ /* 0x000fe4000bf25070 */
[----:B----4-:R-:W-:Y:S02]  /*48440*/  IADD3 R3, P2, PT, R3, UR13, RZ ;  /* 0x0000000d03037c10 */ /* 0x010fe4000ff5e0ff */
[----:B------:R-:W-:-:S03]  /*48450*/  IADD3 R11, P3, PT, R11, UR13, RZ ;  /* 0x0000000d0b0b7c10 */ /* 0x000fc6000ff7e0ff */
[----:B-1----:R-:W-:Y:S01]  /*48460*/  IMAD.MOV.U32 R4, RZ, RZ, R3 ;  /* 0x000000ffff047224 */ /* 0x002fe200078e0003 */
[----:B------:R1:W-:Y:S01]  /*48470*/  STL [R1+0x19d8], R3 ;  /* 0x0019d80301007387 */ /* 0x0003e20000100800 */
[----:B------:R-:W-:-:S04]  /*48480*/  IADD3.X R16, PT, PT, R16, UR7, RZ, P2, !PT ;  /* 0x0000000710107c10 */ /* 0x000fc800097fe4ff */
[----:B------:R-:W-:Y:S01]  /*48490*/  MOV R5, R16 ;  /* 0x0000001000057202 */ /* 0x000fe20000000f00 */
[----:B------:R-:W-:Y:S01]  /*484a0*/  STL [R1+0x19cc], R16 ;  /* 0x0019cc1001007387 */ /* 0x000fe20000100800 */
[----:B------:R-:W-:-:S03]  /*484b0*/  IADD3.X R15, PT, PT, R15, UR7, RZ, P3, !PT ;  /* 0x000000070f0f7c10 */ /* 0x000fc60009ffe4ff */
[----:B------:R4:W-:Y:S04]  /*484c0*/  STL [R1+0x1954], R11 ;  /* 0x0019540b01007387 */ /* 0x0009e80000100800 */
[----:B------:R1:W-:Y:S01]  /*484d0*/  LDGSTS.E [R2+0x5700], desc[UR14][R4.64], P0 ;  /* 0x0570000004027fae */ /* 0x0003e200081a100e */
[----:B--2---:R-:W-:-:S03]  /*484e0*/  IADD3 R9, P0, PT, R9, UR13, RZ ;  /* 0x0000000d09097c10 */ /* 0x004fc6000ff1e0ff */
[----:B------:R-:W2:Y:S01]  /*484f0*/  LDL.LU R17, [R1+0x197c] ;  /* 0x00197c0001117983 */ /* 0x000ea20000300800 */
[----:B------:R-:W-:-:S03]  /*48500*/  IADD3 R6, P2, PT, R6, UR13, RZ ;  /* 0x0000000d06067c10 */ /* 0x000fc6000ff5e0ff */
[----:B------:R-:W-:Y:S04]  /*48510*/  STL [R1+0x1950], R15 ;  /* 0x0019500f01007387 */ /* 0x000fe80000100800 */
[----:B-1----:R-:W2:Y:S01]  /*48520*/  LDL.LU R3, [R1+0x1984] ;  /* 0x0019840001037983 */ /* 0x002ea20000300800 */
[----:B------:R-:W-:Y:S02]  /*48530*/  IMAD.MOV.U32 R4, RZ, RZ, R11 ;  /* 0x000000ffff047224 */ /* 0x000fe400078e000b */
[----:B------:R-:W-:Y:S01]  /*48540*/  IMAD.MOV.U32 R5, RZ, RZ, R15 ;  /* 0x000000ffff057224 */ /* 0x000fe200078e000f */
[----:B------:R-:W2:Y:S04]  /*48550*/  LDL.LU R18, [R1+0x1978] ;  /* 0x0019780001127983 */ /* 0x000ea80000300800 */
[----:B----4-:R-:W4:Y:S04]  /*48560*/  LDL.LU R11, [R1+0x1980] ;  /* 0x00198000010b7983 */ /* 0x010f280000300800 */
        /* <DEDUP_REMOVED lines=11> */
[----:B------:R-:W-:Y:S02]  /*48620*/  IADD3 R12, P0, PT, R12, UR13, RZ ;  /* 0x0000000d0c0c7c10 */ /* 0x000fe4000ff1e0ff */
[----:B------:R-:W-:Y:S01]  /*48630*/  IADD3 R7, P2, PT, R7, UR13, RZ ;  /* 0x0000000d07077c10 */ /* 0x000fe2000ff5e0ff */
[----:B------:R1:W-:Y:S02]  /*48640*/  LDGSTS.E [R2+0x7100], desc[UR14][R4.64], P1 ;  /* 0x0710000004027fae */ /* 0x0003e400089a100e */
[----:B-1----:R-:W-:Y:S01]  /*48650*/  IMAD.MOV.U32 R4, RZ, RZ, R6 ;  /* 0x000000ffff047224 */ /* 0x002fe200078e0006 */
[----:B------:R-:W-:Y:S01]  /*48660*/  MOV R5, R10 ;  /* 0x0000000a00057202 */ /* 0x000fe20000000f00 */
[----:B------:R-:W4:Y:S04]  /*48670*/  LDL.LU R6, [R1+0xe08] ;  /* 0x000e080001067983 */ /* 0x000f280000300800 */
[----:B------:R-:W4:Y:S04]  /*48680*/  LDL.LU R10, [R1+0xe10] ;  /* 0x000e1000010a7983 */ /* 0x000f280000300800 */
[----:B------:R-:W-:Y:S04]  /*48690*/  STL [R1+0x196c], R12 ;  /* 0x00196c0c01007387 */ /* 0x000fe80000100800 */
[----:B------:R1:W-:Y:S01]  /*486a0*/  LDGSTS.E [R2+0x7200], desc[UR14][R4.64], P1 ;  /* 0x0720000004027fae */ /* 0x0003e200089a100e */
[----:B---3--:R-:W-:-:S02]  /*486b0*/  IADD3.X R14, PT, PT, R14, UR7, RZ, P0, !PT ;  /* 0x000000070e0e7c10 */ /* 0x008fc400087fe4ff */
[----:B------:R-:W-:-:S03]  /*486c0*/  IADD3.X R8, PT, PT, R8, UR7, RZ, P2, !PT ;  /* 0x0000000708087c10 */ /* 0x000fc600097fe4ff */
[----:B------:R3:W-:Y:S04]  /*486d0*/  STL [R1+0x1968], R14 ;  /* 0x0019680e01007387 */ /* 0x0007e80000100800 */
[----:B------:R-:W-:Y:S04]  /*486e0*/  STL [R1+0x1974], R7 ;  /* 0x0019740701007387 */ /* 0x000fe80000100800 */
[----:B------:R-:W4:Y:S04]  /*486f0*/  LDL.LU R16, [R1+0xe04] ;  /* 0x000e040001107983 */ /* 0x000f280000300800 */
[----:B------:R3:W-:Y:S04]  /*48700*/  STL [R1+0x1970], R8 ;  /* 0x0019700801007387 */ /* 0x0007e80000100800 */
[----:B------:R-:W4:Y:S01]  /*48710*/  LDL.LU R15, [R1+0xe0c] ;  /* 0x000e0c00010f7983 */ /* 0x000f220000300800 */
[----:B-1----:R-:W-:-:S02]  /*48720*/  IMAD.MOV.U32 R4, RZ, RZ, R12 ;  /* 0x000000ffff047224 */ /* 0x002fc400078e000c */
[----:B------:R-:W-:Y:S02]  /*48730*/  IMAD.MOV.U32 R5, RZ, RZ, R14 ;  /* 0x000000ffff057224 */ /* 0x000fe400078e000e */
[----:B---3--:R-:W3:Y:S04]  /*48740*/  LDL.LU R14, [R1+0xe14] ;  /* 0x000e1400010e7983 */ /* 0x008ee80000300800 */
[----:B------:R1:W-:Y:S02]  /*48750*/  LDGSTS.E [R2+0x7300], desc[UR14][R4.64], P1 ;  /* 0x0730000004027fae */ /* 0x0003e400089a100e */
[----:B-1----:R-:W-:Y:S02]  /*48760*/  IMAD.MOV.U32 R5, RZ, RZ, R8 ;  /* 0x000000ffff057224 */ /* 0x002fe400078e0008 */
[----:B------:R-:W3:Y:S01]  /*48770*/  LDL.LU R8, [R1+0xe18] ;  /* 0x000e180001087983 */ /* 0x000ee20000300800 */
[----:B------:R-:W-:-:S03]  /*48780*/  MOV R4, R7 ;  /* 0x0000000700047202 */ /* 0x000fc60000000f00 */
[----:B------:R-:W3:Y:S04]  /*48790*/  LDL.LU R12, [R1+0xe1c] ;  /* 0x000e1c00010c7983 */ /* 0x000ee80000300800 */
[----:B------:R-:W3:Y:S04]  /*487a0*/  LDL.LU R7, [R1+0xe20] ;  /* 0x000e200001077983 */ /* 0x000ee80000300800 */
[----:B------:R1:W-:Y:S01]  /*487b0*/  LDGSTS.E [R2+0x7400], desc[UR14][R4.64], P1 ;  /* 0x0740000004027fae */ /* 0x0003e200089a100e */
[----:B------:R-:W-:-:S04]  /*487c0*/  UISETP.GT.AND UP1, UPT, UR17, 0x12, UPT ;  /* 0x000000121100788c */ /* 0x000fc8000bf24270 */
[----:B------:R-:W-:-:S04]  /*487d0*/  USEL UR12, URZ, 0x4, !UP1 ;  /* 0x00000004ff0c7887 */ /* 0x000fc8000c800000 */
[----:B------:R-:W-:Y:S01]  /*487e0*/  USEL UR12, UR12, URZ, !UP0 ;  /* 0x000000ff0c0c7287 */ /* 0x000fe2000c000000 */
[----:B--2---:R-:W-:-:S05]  /*487f0*/  IADD3 R17, P0, PT, R17, UR13, RZ ;  /* 0x0000000d11117c10 */ /* 0x004fca000ff1e0ff */
[----:B-1----:R-:W-:Y:S01]  /*48800*/  IMAD.MOV.U32 R4, RZ, RZ, R17 ;  /* 0x000000ffff047224 */ /* 0x002fe200078e0011 */
[----:B------:R-:W-:Y:S02]  /*48810*/  IADD3 R3, P2, PT, R3, UR13, RZ ;  /* 0x0000000d03037c10 */ /* 0x000fe4000ff5e0ff */
[----:B------:R-:W-:-:S04]  /*48820*/  IADD3.X R18, PT, PT, R18, UR7, RZ, P0, !PT ;  /* 0x0000000712127c10 */ /* 0x000fc800087fe4ff */
[----:B------:R-:W-:Y:S02]  /*48830*/  MOV R5, R18 ;  /* 0x0000001200057202 */ /* 0x000fe40000000f00 */
[----:B----4-:R-:W-:Y:S01]  /*48840*/  IADD3.X R11, PT, PT, R11, UR7, RZ, P2, !PT ;  /* 0x000000070b0b7c10 */ /* 0x010fe200097fe4ff */
        /* <DEDUP_REMOVED lines=8> */
[----:B-1----:R-:W4:Y:S04]  /*488d0*/  LDL.LU R11, [R1+0xe28] ;  /* 0x000e2800010b7983 */ /* 0x002f280000300800 */
[----:B------:R-:W4:Y:S01]  /*488e0*/  LDL.LU R3, [R1+0xe30] ;  /* 0x000e300001037983 */ /* 0x000f220000300800 */
[----:B------:R-:W-:-:S04]  /*488f0*/  IADD3 R9, P0, PT, R9, UR13, RZ ;  /* 0x0000000d09097c10 */ /* 0x000fc8000ff1e0ff */
[----:B------:R-:W-:Y:S01]  /*48900*/  IADD3.X R13, PT, PT, R13, UR7, RZ, P0, !PT ;  /* 0x000000070d0d7c10 */ /* 0x000fe200087fe4ff */
[----:B------:R-:W-:Y:S01]  /*48910*/  STL [R1+0x198c], R9 ;  /* 0x00198c0901007387 */ /* 0x000fe20000100800 */
[----:B--2---:R-:W-:-:S03]  /*48920*/  MOV R4, R9 ;  /* 0x0000000900047202 */ /* 0x004fc60000000f00 */
[----:B------:R1:W-:Y:S01]  /*48930*/  STL [R1+0x1988], R13 ;  /* 0x0019880d01007387 */ /* 0x0003e20000100800 */
[----:B------:R-:W-:Y:S01]  /*48940*/  IMAD.MOV.U32 R5, RZ, RZ, R13 ;  /* 0x000000ffff057224 */ /* 0x000fe200078e000d */
[----:B------:R-:W-:-:S04]  /*48950*/  ISETP.NE.U32.AND P0, PT, RZ, UR12, PT ;  /* 0x0000000cff007c0c */ /* 0x000fc8000bf05070 */
[----:B------:R2:W-:Y:S04]  /*48960*/  LDGSTS.E [R2+0x7700], desc[UR14][R4.64], P1 ;  /* 0x0770000004027fae */ /* 0x0005e800089a100e */
[----:B-1----:R-:W4:Y:S01]  /*48970*/  LDL.LU R13, [R1+0xe24] ;  /* 0x000e2400010d7983 */ /* 0x002f220000300800 */
[----:B------:R-:W-:-:S03]  /*48980*/  IADD3 R6, P1, PT, R6, UR13, RZ ;  /* 0x0000000d06067c10 */ /* 0x000fc6000ff3e0ff */
[----:B------:R-:W4:Y:S01]  /*48990*/  LDL.LU R9, [R1+0xe2c] ;  /* 0x000e2c0001097983 */ /* 0x000f220000300800 */
[----:B------:R-:W-:-:S03]  /*489a0*/  IADD3 R10, P2, PT, R10, UR13, RZ ;  /* 0x0000000d0a0a7c10 */ /* 0x000fc6000ff5e0ff */
[----:B------:R1:W-:Y:S01]  /*489b0*/  STL [R1+0xe08], R6 ;  /* 0x000e080601007387 */ /* 0x0003e20000100800 */
[----:B--2---:R-:W-:Y:S01]  /*489c0*/  IMAD.MOV.U32 R4, RZ, RZ, R6 ;  /* 0x000000ffff047224 */ /* 0x004fe200078e0006 */
[----:B------:R-:W-:-:S04]  /*489d0*/  IADD3.X R16, PT, PT, R16, UR7, RZ, P1, !PT ;  /* 0x0000000710107c10 */ /* 0x000fc80008ffe4ff */
[----:B------:R-:W-:Y:S01]  /*489e0*/  MOV R5, R16 ;  /* 0x0000001000057202 */ /* 0x000fe20000000f00 */
[----:B------:R-:W-:Y:S01]  /*489f0*/  STL [R1+0xe04], R16 ;  /* 0x000e041001007387 */ /* 0x000fe20000100800 */
[----:B------:R-:W-:-:S03]  /*48a00*/  IADD3.X R15, PT, PT, R15, UR7, RZ, P2, !PT ;  /* 0x000000070f0f7c10 */ /* 0x000fc600097fe4ff */
[----:B------:R2:W-:Y:S04]  /*48a10*/  STL [R1+0xe10], R10 ;  /* 0x000e100a01007387 */ /* 0x0005e80000100800 */
[----:B-1----:R-:W4:Y:S04]  /*48a20*/  LDL.LU R6, [R1+0xe38] ;  /* 0x000e380001067983 */ /* 0x002f280000300800 */
[----:B------:R1:W-:Y:S04]  /*48a30*/  LDGSTS.E [R2+0x9000], desc[UR14][R4.64], P0 ;  /* 0x0900000004027fae */ /* 0x0003e800081a100e */
[----:B------:R-:W-:Y:S01]  /*48a40*/  STL [R1+0xe0c], R15 ;  /* 0x000e0c0f01007387 */ /* 0x000fe20000100800 */
[----:B-1----:R-:W-:-:S03]  /*48a50*/  IMAD.MOV.U32 R4, RZ, RZ, R10 ;  /* 0x000000ffff047224 */ /* 0x002fc600078e000a */
[----:B--2---:R-:W2:Y:S01]  /*48a60*/  LDL.LU R10, [R1+0xe34] ;  /* 0x000e3400010a7983 */ /* 0x004ea20000300800 */
        /* <DEDUP_REMOVED lines=9> */
[----:B---3--:R-:W-:-:S03]  /*48b00*/  MOV R4, R8 ;  /* 0x0000000800047202 */ /* 0x008fc60000000f00 */
[----:B-1----:R-:W3:Y:S04]  /*48b10*/  LDL.LU R8, [R1+0xe40] ;  /* 0x000e400001087983 */ /* 0x002ee80000300800 */
[----:B------:R1:W-:Y:S01]  /*48b20*/  STL [R1+0xe1c], R12 ;  /* 0x000e1c0c01007387 */ /* 0x0003e20000100800 */
[----:B------:R-:W-:-:S03]  /*48b30*/  IMAD.MOV.U32 R5, RZ, RZ, R14 ;  /* 0x000000ffff057224 */ /* 0x000fc600078e000e */
[----:B------:R-:W3:Y:S04]  /*48b40*/  LDL.LU R17, [R1+0xf08] ;  /* 0x000f080001117983 */ /* 0x000ee80000300800 */
[----:B------:R-:W3:Y:S04]  /*48b50*/  LDL.LU R16, [R1+0xe3c] ;  /* 0x000e3c0001107983 */ /* 0x000ee80000300800 */
[----:B------:R1:W-:Y:S04]  /*48b60*/  LDGSTS.E [R2+0x9200], desc[UR14][R4.64], P0 ;  /* 0x0920000004027fae */ /* 0x0003e800081a100e */
[----:B------:R-:W3:Y:S01]  /*48b70*/  LDL.LU R18, [R1+0xf04] ;  /* 0x000f040001127983 */ /* 0x000ee20000300800 */
[----:B-1----:R-:W-:Y:S01]  /*48b80*/  IMAD.MOV.U32 R4, RZ, RZ, R7 ;  /* 0x000000ffff047224 */ /* 0x002fe200078e0007 */
[----:B------:R-:W-:-:S02]  /*48b90*/  MOV R5, R12 ;  /* 0x0000000c00057202 */ /* 0x000fc40000000f00 */
[----:B------:R-:W3:Y:S04]  /*48ba0*/  LDL.LU R12, [R1+0xf10] ;  /* 0x000f1000010c7983 */ /* 0x000ee80000300800 */
[----:B------:R-:W3:Y:S04]  /*48bb0*/  LDL.LU R7, [R1+0xf18] ;  /* 0x000f180001077983 */ /* 0x000ee80000300800 */
[----:B------:R1:W-:Y:S01]  /*48bc0*/  LDGSTS.E [R2+0x9300], desc[UR14][R4.64], P0 ;  /* 0x0930000004027fae */ /* 0x0003e200081a100e */
[----:B----4-:R-:W-:Y:S02]  /*48bd0*/  IADD3 R11, P1, PT, R11, UR13, RZ ;  /* 0x0000000d0b0b7c10 */ /* 0x010fe4000ff3e0ff */
[----:B------:R-:W-:-:S03]  /*48be0*/  IADD3 R3, P2, PT, R3, UR13, RZ ;  /* 0x0000000d03037c10 */ /* 0x000fc6000ff5e0ff */
[----:B------:R-:W-:Y:S01]  /*48bf0*/  STL [R1+0xe28], R11 ;  /* 0x000e280b01007387 */ /* 0x000fe20000100800 */
[----:B-1----:R-:W-:Y:S01]  /*48c00*/  IMAD.MOV.U32 R4, RZ, RZ, R11 ;  /* 0x000000ffff047224 */ /* 0x002fe200078e000b */
[----:B------:R-:W-:Y:S02]  /*48c10*/  IADD3.X R13, PT, PT, R13, UR7, RZ, P1, !PT ;  /* 0x000000070d0d7c10 */ /* 0x000fe40008ffe4ff */
        /* <DEDUP_REMOVED lines=8> */
[----:B----4-:R-:W-:Y:S01]  /*48ca0*/  IMAD.MOV.U32 R5, RZ, RZ, R9 ;  /* 0x000000ffff057224 */ /* 0x010fe200078e0009 */
[----:B------:R-:W-:-:S02]  /*48cb0*/  MOV R4, R3 ;  /* 0x0000000300047202 */ /* 0x000fc40000000f00 */
[----:B-1----:R-:W4:Y:S04]  /*48cc0*/  LDL.LU R9, [R1+0xf20] ;  /* 0x000f200001097983 */ /* 0x002f280000300800 */
[----:B------:R-:W4:Y:S01]  /*48cd0*/  LDL.LU R3, [R1+0xf28] ;  /* 0x000f280001037983 */ /* 0x000f220000300800 */
[----:B------:R-:W-:-:S03]  /*48ce0*/  UISETP.GT.AND UP1, UPT, UR17, 0x16, UPT ;  /* 0x000000161100788c */ /* 0x000fc6000bf24270 */
[----:B------:R1:W-:Y:S01]  /*48cf0*/  LDGSTS.E [R2+0x9500], desc[UR14][R4.64], P0 ;  /* 0x0950000004027fae */ /* 0x0003e200081a100e */
[----:B------:R-:W-:-:S05]  /*48d00*/  IADD3 R6, P1, PT, R6, UR13, RZ ;  /* 0x0000000d06067c10 */ /* 0x000fca000ff3e0ff */
[----:B------:R-:W-:Y:S01]  /*48d10*/  STL [R1+0xe38], R6 ;  /* 0x000e380601007387 */ /* 0x000fe20000100800 */
[----:B--2---:R-:W-:-:S05]  /*48d20*/  IADD3.X R10, PT, PT, R10, UR7, RZ, P1, !PT ;  /* 0x000000070a0a7c10 */ /* 0x004fca0008ffe4ff */
[----:B------:R2:W-:Y:S04]  /*48d30*/  STL [R1+0xe34], R10 ;  /* 0x000e340a01007387 */ /* 0x0005e80000100800 */
[----:B------:R-:W4:Y:S04]  /*48d40*/  LDL.LU R14, [R1+0xf1c] ;  /* 0x000f1c00010e7983 */ /* 0x000f280000300800 */
[----:B------:R-:W4:Y:S01]  /*48d50*/  LDL.LU R15, [R1+0xf24] ;  /* 0x000f2400010f7983 */ /* 0x000f220000300800 */
[----:B------:R-:W-:Y:S01]  /*48d60*/  USEL UR12, URZ, 0x4, !UP1 ;  /* 0x00000004ff0c7887 */ /* 0x000fe2000c800000 */
[----:B-1----:R-:W-:Y:S01]  /*48d70*/  IMAD.MOV.U32 R4, RZ, RZ, R6 ;  /* 0x000000ffff047224 */ /* 0x002fe200078e0006 */
[----:B------:R-:W-:-:S02]  /*48d80*/  MOV R5, R10 ;  /* 0x0000000a00057202 */ /* 0x000fc40000000f00 */
[----:B------:R-:W-:Y:S01]  /*48d90*/  USEL UR12, UR12, URZ, !UP0 ;  /* 0x000000ff0c0c7287 */ /* 0x000fe2000c000000 */
[----:B--2---:R-:W2:Y:S04]  /*48da0*/  LDL.LU R10, [R1+0xf30] ;  /* 0x000f3000010a7983 */ /* 0x004ea80000300800 */
[----:B------:R1:W-:Y:S01]  /*48db0*/  LDGSTS.E [R2+0x9600], desc[UR14][R4.64], P0 ;  /* 0x0960000004027fae */ /* 0x0003e200081a100e */
[----:B---3--:R-:W-:-:S03]  /*48dc0*/  IADD3 R8, P2, PT, R8, UR13, RZ ;  /* 0x0000000d08087c10 */ /* 0x008fc6000ff5e0ff */
[----:B------:R-:W3:Y:S01]  /*48dd0*/  LDL.LU R6, [R1+0xf38] ;  /* 0x000f380001067983 */ /* 0x000ee20000300800 */
[----:B------:R-:W-:-:S03]  /*48de0*/  ISETP.NE.U32.AND P1, PT, RZ, UR12, PT ;  /* 0x0000000cff007c0c */ /* 0x000fc6000bf25070 */
[----:B------:R-:W-:Y:S01]  /*48df0*/  STL [R1+0xe40], R8 ;  /* 0x000e400801007387 */ /* 0x000fe20000100800 */
[----:B------:R-:W-:Y:S02]  /*48e00*/  IADD3 R17, P3, PT, R17, UR13, RZ ;  /* 0x0000000d11117c10 */ /* 0x000fe4000ff7e0ff */
[----:B------:R-:W-:Y:S01]  /*48e10*/  IADD3.X R16, PT, PT, R16, UR7, RZ, P2, !PT ;  /* 0x0000000710107c10 */ /* 0x000fe200097fe4ff */
[----:B-1----:R-:W-:-:S04]  /*48e20*/  IMAD.MOV.U32 R4, RZ, RZ, R8 ;  /* 0x000000ffff047224 */ /* 0x002fc800078e0008 */
[----:B------:R-:W-:Y:S01]  /*48e30*/  IMAD.MOV.U32 R5, RZ, RZ, R16 ;  /* 0x000000ffff057224 */ /* 0x000fe200078e0010 */
[----:B------:R1:W-:Y:S01]  /*48e40*/  STL [R1+0xe3c], R16 ;  /* 0x000e3c1001007387 */ /* 0x0003e20000100800 */
[----:B------:R-:W-:-:S03]  /*48e50*/  IADD3.X R18, PT, PT, R18, UR7, RZ, P3, !PT ;  /* 0x0000000712127c10 */ /* 0x000fc60009ffe4ff */
[----:B------:R-:W-:Y:S04]  /*48e60*/  STL [R1+0xf08], R17 ;  /* 0x000f081101007387 */ /* 0x000fe80000100800 */
[----:B------:R1:W-:Y:S04]  /*48e70*/  LDGSTS.E [R2+0x9700], desc[UR14][R4.64], P0 ;  /* 0x0970000004027fae */ /* 0x0003e800081a100e */
[----:B-1----:R-:W3:Y:S01]  /*48e80*/  LDL.LU R16, [R1+0xf2c] ;  /* 0x000f2c0001107983 */ /* 0x002ee20000300800 */
[----:B------:R-:W-:-:S03]  /*48e90*/  IADD3 R12, P0, PT, R12, UR13, RZ ;  /* 0x0000000d0c0c7c10 */ /* 0x000fc6000ff1e0ff */
[----:B------:R-:W-:Y:S01]  /*48ea0*/  STL [R1+0xf04], R18 ;  /* 0x000f041201007387 */ /* 0x000fe20000100800 */
[----:B------:R-:W-:Y:S02]  /*48eb0*/  IADD3 R7, P2, PT, R7, UR13, RZ ;  /* 0x0000000d07077c10 */ /* 0x000fe4000ff5e0ff */
[----:B------:R-:W-:Y:S01]  /*48ec0*/  MOV R4, R17 ;  /* 0x0000001100047202 */ /* 0x000fe20000000f00 */
[----:B------:R-:W-:Y:S01]  /*48ed0*/  IMAD.MOV.U32 R5, RZ, RZ, R18 ;  /* 0x000000ffff057224 */ /* 0x000fe200078e0012 */
[----:B------:R-:W3:Y:S04]  /*48ee0*/  LDL.LU R8, [R1+0xf34] ;  /* 0x000f340001087983 */ /* 0x000ee80000300800 */
        /* <DEDUP_REMOVED lines=8> */
[----:B------:R-:W3:Y:S04]  /*48f70*/  LDL.LU R12, [R1+0xf40] ;  /* 0x000f4000010c7983 */ /* 0x000ee80000300800 */
[----:B------:R4:W-:Y:S04]  /*48f80*/  STL [R1+0xf14], R11 ;  /* 0x000f140b01007387 */ /* 0x0009e80000100800 */
[----:B-1----:R-:W3:Y:S01]  /*48f90*/  LDL.LU R13, [R1+0xf3c] ;  /* 0x000f3c00010d7983 */ /* 0x002ee20000300800 */
[----:B----4-:R-:W-:-:S03]  /*48fa0*/  IADD3 R9, P0, PT, R9, UR13, RZ ;  /* 0x0000000d09097c10 */ /* 0x010fc6000ff1e0ff */
[----:B------:R1:W-:Y:S01]  /*48fb0*/  LDGSTS.E [R2+0xb100], desc[UR14][R4.64], P1 ;  /* 0x0b10000004027fae */ /* 0x0003e200089a100e */
        /* <DEDUP_REMOVED lines=12> */
[----:B------:R-:W-:Y:S01]  /*49080*/  STL [R1+0xf28], R3 ;  /* 0x000f280301007387 */ /* 0x000fe20000100800 */
[----:B--2---:R-:W-:-:S03]  /*49090*/  IADD3 R10, P0, PT, R10, UR13, RZ ;  /* 0x0000000d0a0a7c10 */ /* 0x004fc6000ff1e0ff */
[----:B------:R2:W-:Y:S04]  /*490a0*/  LDGSTS.E [R2+0xb300], desc[UR14][R4.64], P1 ;  /* 0x0b30000004027fae */ /* 0x0005e800089a100e */
[----:B-1----:R-:W4:Y:S04]  /*490b0*/  LDL.LU R14, [R1+0x1004] ;  /* 0x00100400010e7983 */ /* 0x002f280000300800 */
[----:B------:R1:W-:Y:S04]  /*490c0*/  STL [R1+0xf24], R15 ;  /* 0x000f240f01007387 */ /* 0x0003e80000100800 */
[----:B------:R-:W4:Y:S01]  /*490d0*/  LDL.LU R9, [R1+0x100c] ;  /* 0x00100c0001097983 */ /* 0x000f220000300800 */
[----:B--2---:R-:W-:Y:S01]  /*490e0*/  IMAD.MOV.U32 R4, RZ, RZ, R3 ;  /* 0x000000ffff047224 */ /* 0x004fe200078e0003 */
[----:B------:R-:W-:-:S02]  /*490f0*/  MOV R5, R15 ;  /* 0x0000000f00057202 */ /* 0x000fc40000000f00 */
[----:B---3--:R-:W-:Y:S01]  /*49100*/  IADD3 R6, P2, PT, R6, UR13, RZ ;  /* 0x0000000d06067c10 */ /* 0x008fe2000ff5e0ff */
[----:B-1----:R-:W2:Y:S04]  /*49110*/  LDL.LU R15, [R1+0x1018] ;  /* 0x00101800010f7983 */ /* 0x002ea80000300800 */
[----:B------:R-:W3:Y:S04]  /*49120*/  LDL.LU R3, [R1+0x1020] ;  /* 0x0010200001037983 */ /* 0x000ee80000300800 */
        /* <DEDUP_REMOVED lines=8> */
[----:B------:R-:W3:Y:S04]  /*491b0*/  LDL.LU R16, [R1+0x1014] ;  /* 0x0010140001107983 */ /* 0x000ee80000300800 */
[----:B------:R1:W-:Y:S04]  /*491c0*/  STL [R1+0xf34], R8 ;  /* 0x000f340801007387 */ /* 0x0003e80000100800 */
[----:B------:R1:W-:Y:S04]  /*491d0*/  LDGSTS.E [R2+0xb500], desc[UR14][R4.64], P1 ;  /* 0x0b50000004027fae */ /* 0x0003e800089a100e */
[----:B------:R-:W3:Y:S01]  /*491e0*/  LDL.LU R10, [R1+0x101c] ;  /* 0x00101c00010a7983 */ /* 0x000ee20000300800 */
[----:B-1----:R-:W-:Y:S01]  /*491f0*/  MOV R4, R6 ;  /* 0x0000000600047202 */ /* 0x002fe20000000f00 */
[----:B------:R-:W-:-:S02]  /*49200*/  IMAD.MOV.U32 R5, RZ, RZ, R8 ;  /* 0x000000ffff057224 */ /* 0x000fc400078e0008 */
[----:B------:R-:W3:Y:S04]  /*49210*/  LDL.LU R8, [R1+0x1028] ;  /* 0x0010280001087983 */ /* 0x000ee80000300800 */
[----:B------:R-:W3:Y:S04]  /*49220*/  LDL.LU R6, [R1+0x1030] ;  /* 0x0010300001067983 */ /* 0x000ee80000300800 */
[----:B------:R1:W-:Y:S01]  /*49230*/  LDGSTS.E [R2+0xb600], desc[UR14][R4.64], P1 ;  /* 0x0b60000004027fae */ /* 0x0003e200089a100e */
[----:B------:R-:W-:-:S04]  /*49240*/  IADD3 R12, P0, PT, R12, UR13, RZ ;  /* 0x0000000d0c0c7c10 */ /* 0x000fc8000ff1e0ff */
[----:B------:R-:W-:Y:S01]  /*49250*/  IADD3.X R13, PT, PT, R13, UR7, RZ, P0, !PT ;  /* 0x000000070d0d7c10 */ /* 0x000fe200087fe4ff */
[----:B------:R-:W-:Y:S01]  /*49260*/  STL [R1+0xf40], R12 ;  /* 0x000f400c01007387 */ /* 0x000fe20000100800 */
[----:B-1----:R-:W-:Y:S02]  /*49270*/  IMAD.MOV.U32 R4, RZ, RZ, R12 ;  /* 0x000000ffff047224 */ /* 0x002fe400078e000c */
[----:B------:R-:W-:Y:S01]  /*49280*/  MOV R5, R13 ;  /* 0x0000000d00057202 */ /* 0x000fe20000000f00 */
[----:B------:R1:W-:Y:S04]  /*49290*/  STL [R1+0xf3c], R13 ;  /* 0x000f3c0d01007387 */ /* 0x0003e80000100800 */
[----:B------:R4:W-:Y:S04]  /*492a0*/  LDGSTS.E [R2+0xb700], desc[UR14][R4.64], P1 ;  /* 0x0b70000004027fae */ /* 0x0009e800089a100e */
[----:B-1----:R-:W3:Y:S04]  /*492b0*/  LDL.LU R13, [R1+0x1024] ;  /* 0x00102400010d7983 */ /* 0x002ee80000300800 */
[----:B------:R-:W3:Y:S01]  /*492c0*/  LDL.LU R12, [R1+0x102c] ;  /* 0x00102c00010c7983 */ /* 0x000ee20000300800 */
[----:B----4-:R-:W-:-:S02]  /*492d0*/  IADD3 R11, P1, PT, R11, UR13, RZ ;  /* 0x0000000d0b0b7c10 */ /* 0x010fc4000ff3e0ff */
[----:B------:R-:W-:-:S03]  /*492e0*/  IADD3 R7, P2, PT, R7, UR13, RZ ;  /* 0x0000000d07077c10 */ /* 0x000fc6000ff5e0ff */
[----:B------:R1:W-:Y:S01]  /*492f0*/  STL [R1+0x1008], R11 ;  /* 0x0010080b01007387 */ /* 0x0003e20000100800 */
[----:B------:R-:W-:Y:S01]  /*49300*/  IMAD.MOV.U32 R4, RZ, RZ, R11 ;  /* 0x000000ffff047224 */ /* 0x000fe200078e000b */
[----:B------:R-:W-:-:S05]  /*49310*/  IADD3.X R14, PT, PT, R14, UR7, RZ, P1, !PT ;  /* 0x000000070e0e7c10 */ /* 0x000fca0008ffe4ff */
[----:B------:R4:W-:Y:S01]  /*49320*/  STL [R1+0x1004], R14 ;  /* 0x0010040e01007387 */ /* 0x0009e20000100800 */
[----:B------:R-:W-:-:S03]  /*49330*/  IADD3.X R9, PT, PT, R9, UR7, RZ, P2, !PT ;  /* 0x0000000709097c10 */ /* 0x000fc600097fe4ff */
[----:B------:R2:W-:Y:S01]  /*49340*/  STL [R1+0x1010], R7 ;  /* 0x0010100701007387 */ /* 0x0005e20000100800 */
[----:B------:R-:W-:-:S03]  /*49350*/  IMAD.MOV.U32 R5, RZ, RZ, R14 ;  /* 0x000000ffff057224 */ /* 0x000fc600078e000e */
[----:B-1----:R-:W3:Y:S04]  /*49360*/  LDL.LU R11, [R1+0x1038] ;  /* 0x00103800010b7983 */ /* 0x002ee80000300800 */
[----:B------:R1:W-:Y:S04]  /*49370*/  STL [R1+0x100c], R9 ;  /* 0x00100c0901007387 */ /* 0x0003e80000100800 */
[----:B----4-:R-:W4:Y:S01]  /*49380*/  LDL.LU R14, [R1+0x1034] ;  /* 0x00103400010e7983 */ /* 0x010f220000300800 */
[----:B------:R-:W-:-:S04]  /*49390*/  UISETP.GT.AND UP1, UPT, UR17, 0x1a, UPT ;  /* 0x0000001a1100788c */ /* 0x000fc8000bf24270 */
[----:B------:R-:W-:-:S04]  /*493a0*/  USEL UR12, URZ, 0x4, !UP1 ;  /* 0x00000004ff0c7887 */ /* 0x000fc8000c800000 */
[----:B------:R-:W-:-:S06]  /*493b0*/  USEL UR12, UR12, URZ, !UP0 ;  /* 0x000000ff0c0c7287 */ /* 0x000fcc000c000000 */
[----:B------:R-:W-:Y:S02]  /*493c0*/  ISETP.NE.U32.AND P0, PT, RZ, UR12, PT ;  /* 0x0000000cff007c0c */ /* 0x000fe4000bf05070 */
[----:B--2---:R-:W-:Y:S02]  /*493d0*/  IADD3 R15, P1, PT, R15, UR13, RZ ;  /* 0x0000000d0f0f7c10 */ /* 0x004fe4000ff3e0ff */
[----:B---3--:R-:W-:Y:S02]  /*493e0*/  IADD3 R3, P2, PT, R3, UR13, RZ ;  /* 0x0000000d03037c10 */ /* 0x008fe4000ff5e0ff */
[----:B------:R-:W-:-:S07]  /*493f0*/  IADD3.X R16, PT, PT, R16, UR7, RZ, P1, !PT ;  /* 0x0000000710107c10 */ /* 0x000fce0008ffe4ff */
[----:B------:R2:W-:Y:S02]  /*49400*/  LDGSTS.E [R2+0xd000], desc[UR14][R4.64], P0 ;  /* 0x0d00000004027fae */ /* 0x0005e400081a100e */
[----:B--2---:R-:W-:Y:S01]  /*49410*/  MOV R4, R7 ;  /* 0x0000000700047202 */ /* 0x004fe20000000f00 */
[----:B------:R-:W-:Y:S01]  /*49420*/  IMAD.MOV.U32 R5, RZ, RZ, R9 ;  /* 0x000000ffff057224 */ /* 0x000fe200078e0009 */
[----:B------:R-:W2:Y:S04]  /*49430*/  LDL.LU R7, [R1+0x1040] ;  /* 0x0010400001077983 */ /* 0x000ea80000300800 */
[----:B-1----:R-:W3:Y:S04]  /*49440*/  LDL.LU R9, [R1+0x1108] ;  /* 0x0011080001097983 */ /* 0x002ee80000300800 */
[----:B------:R-:W-:Y:S01]  /*49450*/  STL [R1+0x1018], R15 ;  /* 0x0010180f01007387 */ /* 0x000fe20000100800 */
[----:B------:R-:W-:-:S03]  /*49460*/  IADD3.X R10, PT, PT, R10, UR7, RZ, P2, !PT ;  /* 0x000000070a0a7c10 */ /* 0x000fc600097fe4ff */
[----:B------:R1:W-:Y:S04]  /*49470*/  LDGSTS.E [R2+0xd100], desc[UR14][R4.64], P0 ;  /* 0x0d10000004027fae */ /* 0x0003e800081a100e */
[----:B------:R1:W-:Y:S04]  /*49480*/  STL [R1+0x1014], R16 ;  /* 0x0010141001007387 */ /* 0x0003e80000100800 */
[----:B------:R-:W-:Y:S01]  /*49490*/  STL [R1+0x1020], R3 ;  /* 0x0010200301007387 */ /* 0x000fe20000100800 */
[----:B-1----:R-:W-:-:S03]  /*494a0*/  MOV R5, R16 ;  /* 0x0000001000057202 */ /* 0x002fc60000000f00 */
[----:B------:R-:W3:Y:S01]  /*494b0*/  LDL.LU R16, [R1+0x103c] ;  /* 0x00103c0001107983 */ /* 0x000ee20000300800 */
[----:B------:R-:W-:Y:S01]  /*494c0*/  IMAD.MOV.U32 R4, RZ, RZ, R15 ;  /* 0x000000ffff047224 */ /* 0x000fe200078e000f */
[----:B------:R-:W-:Y:S02]  /*494d0*/  IADD3 R8, P1, PT, R8, UR13, RZ ;  /* 0x0000000d08087c10 */ /* 0x000fe4000ff3e0ff */
[----:B------:R1:W-:Y:S01]  /*494e0*/  STL [R1+0x101c], R10 ;  /* 0x00101c0a01007387 */ /* 0x0003e20000100800 */
[----:B------:R-:W-:-:S03]  /*494f0*/  IADD3 R6, P2, PT, R6, UR13, RZ ;  /* 0x0000000d06067c10 */ /* 0x000fc6000ff5e0ff */
[----:B------:R-:W3:Y:S04]  /*49500*/  LDL.LU R15, [R1+0x1104] ;  /* 0x00110400010f7983 */ /* 0x000ee80000300800 */
[----:B------:R1:W-:Y:S02]  /*49510*/  LDGSTS.E [R2+0xd200], desc[UR14][R4.64], P0 ;  /* 0x0d20000004027fae */ /* 0x0003e400081a100e */
[----:B-1----:R-:W-:Y:S02]  /*49520*/  IMAD.MOV.U32 R4, RZ, RZ, R3 ;  /* 0x000000ffff047224 */ /* 0x002fe400078e0003 */
[----:B------:R-:W-:Y:S02]  /*49530*/  IMAD.MOV.U32 R5, RZ, RZ, R10 ;  /* 0x000000ffff057224 */ /* 0x000fe400078e000a */
[----:B------:R-:W3:Y:S04]  /*49540*/  LDL.LU R10, [R1+0x1110] ;  /* 0x00111000010a7983 */ /* 0x000ee80000300800 */
[----:B------:R-:W3:Y:S04]  /*49550*/  LDL.LU R3, [R1+0x1118] ;  /* 0x0011180001037983 */ /* 0x000ee80000300800 */
        /* <DEDUP_REMOVED lines=12> */
[----:B------:R-:W-:Y:S01]  /*49620*/  IMAD.MOV.U32 R4, RZ, RZ, R6 ;  /* 0x000000ffff047224 */ /* 0x000fe200078e0006 */
[----:B------:R-:W-:-:S02]  /*49630*/  MOV R5, R12 ;  /* 0x0000000c00057202 */ /* 0x000fc40000000f00 */
[----:B-1----:R-:W3:Y:S04]  /*49640*/  LDL.LU R12, [R1+0x1120] ;  /* 0x00112000010c7983 */ /* 0x002ee80000300800 */
[----:B------:R-:W3:Y:S04]  /*49650*/  LDL.LU R6, [R1+0x1128] ;  /* 0x0011280001067983 */ /* 0x000ee80000300800 */
[----:B------:R1:W-:Y:S01]  /*49660*/  LDGSTS.E [R2+0xd500], desc[UR14][R4.64], P0 ;  /* 0x0d50000004027fae */ /* 0x0003e200081a100e */
[----:B------:R-:W-:-:S04]  /*49670*/  IADD3 R11, P1, PT, R11, UR13, RZ ;  /* 0x0000000d0b0b7c10 */ /* 0x000fc8000ff3e0ff */
[----:B----4-:R-:W-:Y:S01]  /*49680*/  IADD3.X R14, PT, PT, R14, UR7, RZ, P1, !PT ;  /* 0x000000070e0e7c10 */ /* 0x010fe20008ffe4ff */
[----:B------:R-:W-:Y:S04]  /*49690*/  STL [R1+0x1038], R11 ;  /* 0x0010380b01007387 */ /* 0x000fe80000100800 */
[----:B------:R4:W-:Y:S01]  /*496a0*/  STL [R1+0x1034], R14 ;  /* 0x0010340e01007387 */ /* 0x0009e20000100800 */
[----:B-1----:R-:W-:Y:S02]  /*496b0*/  IMAD.MOV.U32 R5, RZ, RZ, R14 ;  /* 0x000000ffff057224 */ /* 0x002fe400078e000e */
[----:B------:R-:W-:Y:S01]  /*496c0*/  IMAD.MOV.U32 R4, RZ, RZ, R11 ;  /* 0x000000ffff047224 */ /* 0x000fe200078e000b */
[----:B------:R-:W-:Y:S01]  /*496d0*/  UISETP.GT.AND UP1, UPT, UR17, 0x1e, UPT ;  /* 0x0000001e1100788c */ /* 0x000fe2000bf24270 */
[----:B----4-:R-:W4:Y:S04]  /*496e0*/  LDL.LU R14, [R1+0x111c] ;  /* 0x00111c00010e7983 */ /* 0x010f280000300800 */
[----:B------:R-:W4:Y:S01]  /*496f0*/  LDL.LU R11, [R1+0x1124] ;  /* 0x00112400010b7983 */ /* 0x000f220000300800 */
[----:B------:R-:W-:-:S03]  /*49700*/  USEL UR12, URZ, 0x4, !UP1 ;  /* 0x00000004ff0c7887 */ /* 0x000fc6000c800000 */
[----:B------:R1:W-:Y:S01]  /*49710*/  LDGSTS.E [R2+0xd600], desc[UR14][R4.64], P0 ;  /* 0x0d60000004027fae */ /* 0x0003e200081a100e */
[----:B------:R-:W-:-:S06]  /*49720*/  USEL UR12, UR12, URZ, !UP0 ;  /* 0x000000ff0c0c7287 */ /* 0x000fcc000c000000 */
[----:B------:R-:W-:Y:S02]  /*49730*/  ISETP.NE.U32.AND P1, PT, RZ, UR12, PT ;  /* 0x0000000cff007c0c */ /* 0x000fe4000bf25070 */
[----:B--2---:R-:W-:Y:S02]  /*49740*/  IADD3 R7, P2, PT, R7, UR13, RZ ;  /* 0x0000000d07077c10 */ /* 0x004fe4000ff5e0ff */
[----:B---3--:R-:W-:Y:S02]  /*49750*/  IADD3 R9, P3, PT, R9, UR13, RZ ;  /* 0x0000000d09097c10 */ /* 0x008fe4000ff7e0ff */
[----:B-1----:R-:W-:Y:S01]  /*49760*/  MOV R4, R7 ;  /* 0x0000000700047202 */ /* 0x002fe20000000f00 */
        /* <DEDUP_REMOVED lines=12> */
[----:B--2---:R-:W-:Y:S01]  /*49830*/  IMAD.MOV.U32 R4, RZ, RZ, R9 ;  /* 0x000000ffff047224 */ /* 0x004fe200078e0009 */
        /* <DEDUP_REMOVED lines=23> */
[----:B----4-:R-:W-:-:S05]  /*499b0*/  IADD3.X R14, PT, PT, R14, UR7, RZ, P0, !PT ;  /* 0x000000070e0e7c10 */ /* 0x010fca00087fe4ff */
        /* <DEDUP_REMOVED lines=8> */
[----:B----4-:R-:W4:Y:S04]  /*49a40*/  LDL.LU R14, [R1+0x1214] ;  /* 0x00121400010e7983 */ /* 0x010f280000300800 */
[----:B------:R1:W-:Y:S02]  /*49a50*/  LDGSTS.E [R2+0xf300], desc[UR14][R4.64], P1 ;  /* 0x0f30000004027fae */ /* 0x0003e400089a100e */
[----:B-1----:R-:W-:Y:S02]  /*49a60*/  IMAD.MOV.U32 R5, RZ, RZ, R11 ;  /* 0x000000ffff057224 */ /* 0x002fe400078e000b */
[----:B------:R-:W4:Y:S01]  /*49a70*/  LDL.LU R11, [R1+0x1218] ;  /* 0x00121800010b7983 */ /* 0x000f220000300800 */
[----:B------:R-:W-:-:S03]  /*49a80*/  IMAD.MOV.U32 R4, RZ, RZ, R6 ;  /* 0x000000ffff047224 */ /* 0x000fc600078e0006 */
[----:B------:R-:W4:Y:S04]  /*49a90*/  LDL.LU R12, [R1+0x121c] ;  /* 0x00121c00010c7983 */ /* 0x000f280000300800 */
[----:B------:R-:W4:Y:S04]  /*49aa0*/  LDL.LU R6, [R1+0x1220] ;  /* 0x0012200001067983 */ /* 0x000f280000300800 */
[----:B------:R1:W-:Y:S01]  /*49ab0*/  LDGSTS.E [R2+0xf400], desc[UR14][R4.64], P1 ;  /* 0x0f40000004027fae */ /* 0x0003e200089a100e */
[----:B---3--:R-:W-:-:S04]  /*49ac0*/  IADD3 R17, P0, PT, R17, UR13, RZ ;  /* 0x0000000d11117c10 */ /* 0x008fc8000ff1e0ff */
[----:B-1----:R-:W-:Y:S01]  /*49ad0*/  MOV R4, R17 ;  /* 0x0000001100047202 */ /* 0x002fe20000000f00 */
[----:B------:R-:W-:Y:S01]  /*49ae0*/  STL [R1+0x1130], R17 ;  /* 0x0011301101007387 */ /* 0x000fe20000100800 */
[----:B------:R-:W-:Y:S02]  /*49af0*/  IADD3 R7, P2, PT, R7, UR13, RZ ;  /* 0x0000000d07077c10 */ /* 0x000fe4000ff5e0ff */
[----:B------:R-:W-:-:S05]  /*49b00*/  IADD3.X R18, PT, PT, R18, UR7, RZ, P0, !PT ;  /* 0x0000000712127c10 */ /* 0x000fca00087fe4ff */
[----:B------:R-:W-:Y:S01]  /*49b10*/  IMAD.MOV.U32 R5, RZ, RZ, R18 ;  /* 0x000000ffff057224 */ /* 0x000fe200078e0012 */
[----:B--2---:R-:W-:Y:S01]  /*49b20*/  IADD3.X R9, PT, PT, R9, UR7, RZ, P2, !PT ;  /* 0x0000000709097c10 */ /* 0x004fe200097fe4ff */
[----:B------:R-:W-:Y:S01]  /*49b30*/  STL [R1+0x112c], R18 ;  /* 0x00112c1201007387 */ /* 0x000fe20000100800 */
[----:B------:R-:W-:-:S03]  /*49b40*/  UISETP.GT.AND UP1, UPT, UR17, 0x22, UPT ;  /* 0x000000221100788c */ /* 0x000fc6000bf24270 */
[----:B------:R1:W-:Y:S04]  /*49b50*/  LDGSTS.E [R2+0xf500], desc[UR14][R4.64], P1 ;  /* 0x0f50000004027fae */ /* 0x0003e800089a100e */
[----:B------:R-:W-:Y:S01]  /*49b60*/  STL [R1+0x1138], R7 ;  /* 0x0011380701007387 */ /* 0x000fe20000100800 */
[----:B------:R-:W-:-:S03]  /*49b70*/  USEL UR12, URZ, 0x4, !UP1 ;  /* 0x00000004ff0c7887 */ /* 0x000fc6000c800000 */
[----:B------:R2:W-:Y:S01]  /*49b80*/  STL [R1+0x1134], R9 ;  /* 0x0011340901007387 */ /* 0x0005e20000100800 */
[----:B-1----:R-:W-:Y:S01]  /*49b90*/  IMAD.MOV.U32 R4, RZ, RZ, R7 ;  /* 0x000000ffff047224 */ /* 0x002fe200078e0007 */
[----:B------:R-:W-:Y:S02]  /*49ba0*/  MOV R5, R9 ;  /* 0x0000000900057202 */ /* 0x000fe40000000f00 */
[----:B--2---:R-:W2:Y:S04]  /*49bb0*/  LDL.LU R9, [R1+0x1228] ;  /* 0x0012280001097983 */ /* 0x004ea80000300800 */
[----:B------:R-:W3:Y:S04]  /*49bc0*/  LDL.LU R7, [R1+0x1230] ;  /* 0x0012300001077983 */ /* 0x000ee80000300800 */
[----:B------:R1:W-:Y:S01]  /*49bd0*/  LDGSTS.E [R2+0xf600], desc[UR14][R4.64], P1 ;  /* 0x0f60000004027fae */ /* 0x0003e200089a100e */
[----:B------:R-:W-:Y:S01]  /*49be0*/  USEL UR12, UR12, URZ, !UP0 ;  /* 0x000000ff0c0c7287 */ /* 0x000fe2000c000000 */
[----:B------:R-:W-:-:S04]  /*49bf0*/  IADD3 R10, P0, PT, R10, UR13, RZ ;  /* 0x0000000d0a0a7c10 */ /* 0x000fc8000ff1e0ff */
[----:B------:R-:W-:Y:S01]  /*49c00*/  IADD3.X R13, PT, PT, R13, UR7, RZ, P0, !PT ;  /* 0x000000070d0d7c10 */ /* 0x000fe200087fe4ff */
[----:B------:R-:W-:Y:S01]  /*49c10*/  STL [R1+0x1140], R10 ;  /* 0x0011400a01007387 */ /* 0x000fe20000100800 */
[----:B-1----:R-:W-:-:S03]  /*49c20*/  IMAD.MOV.U32 R4, RZ, RZ, R10 ;  /* 0x000000ffff047224 */ /* 0x002fc600078e000a */
[----:B------:R1:W-:Y:S01]  /*49c30*/  STL [R1+0x113c], R13 ;  /* 0x00113c0d01007387 */ /* 0x0003e20000100800 */
[----:B------:R-:W-:Y:S01]  /*49c40*/  IMAD.MOV.U32 R5, RZ, RZ, R13 ;  /* 0x000000ffff057224 */ /* 0x000fe200078e000d */
[----:B------:R-:W-:-:S04]  /*49c50*/  ISETP.NE.U32.AND P0, PT, RZ, UR12, PT ;  /* 0x0000000cff007c0c */ /* 0x000fc8000bf05070 */
[----:B------:R1:W-:Y:S04]  /*49c60*/  LDGSTS.E [R2+0xf700], desc[UR14][R4.64], P1 ;  /* 0x0f70000004027fae */ /* 0x0003e800089a100e */
[----:B-1----:R-:W3:Y:S01]  /*49c70*/  LDL.LU R13, [R1+0x1224] ;  /* 0x00122400010d7983 */ /* 0x002ee20000300800 */
[----:B------:R-:W-:-:S03]  /*49c80*/  IADD3 R3, P1, PT, R3, UR13, RZ ;  /* 0x0000000d03037c10 */ /* 0x000fc6000ff3e0ff */
[----:B------:R-:W3:Y:S01]  /*49c90*/  LDL.LU R10, [R1+0x122c] ;  /* 0x00122c00010a7983 */ /* 0x000ee20000300800 */
[----:B------:R-:W-:-:S03]  /*49ca0*/  IADD3 R8, P2, PT, R8, UR13, RZ ;  /* 0x0000000d08087c10 */ /* 0x000fc6000ff5e0ff */
[----:B------:R1:W-:Y:S01]  /*49cb0*/  STL [R1+0x1208], R3 ;  /* 0x0012080301007387 */ /* 0x0003e20000100800 */
[----:B------:R-:W-:Y:S02]  /*49cc0*/  MOV R4, R3 ;  /* 0x0000000300047202 */ /* 0x000fe40000000f00 */
[----:B------:R-:W-:-:S05]  /*49cd0*/  IADD3.X R16, PT, PT, R16, UR7, RZ, P1, !PT ;  /* 0x0000000710107c10 */ /* 0x000fca0008ffe4ff */
[----:B------:R-:W-:Y:S01]  /*49ce0*/  IMAD.MOV.U32 R5, RZ, RZ, R16 ;  /* 0x000000ffff057224 */ /* 0x000fe200078e0010 */
[----:B------:R-:W-:Y:S01]  /*49cf0*/  STL [R1+0x1204], R16 ;  /* 0x0012041001007387 */ /* 0x000fe20000100800 */
[----:B------:R-:W-:-:S03]  /*49d00*/  IADD3.X R15, PT, PT, R15, UR7, RZ, P2, !PT ;  /* 0x000000070f0f7c10 */ /* 0x000fc600097fe4ff */
[----:B------:R4:W-:Y:S04]  /*49d10*/  STL [R1+0x1210], R8 ;  /* 0x0012100801007387 */ /* 0x0009e80000100800 */
[----:B-1----:R-:W3:Y:S04]  /*49d20*/  LDL.LU R3, [R1+0x1238] ;  /* 0x0012380001037983 */ /* 0x002ee80000300800 */
[----:B------:R1:W-:Y:S04]  /*49d30*/  LDGSTS.E [R2+0x11000], desc[UR14][R4.64], P0 ;  /* 0x1100000004027fae */ /* 0x0003e800081a100e */
[----:B------:R-:W-:Y:S01]  /*49d40*/  STL [R1+0x120c], R15 ;  /* 0x00120c0f01007387 */ /* 0x000fe20000100800 */
[----:B-1----:R-:W-:-:S03]  /*49d50*/  IMAD.MOV.U32 R4, RZ, RZ, R8 ;  /* 0x000000ffff047224 */ /* 0x002fc600078e0008 */
[----:B----4-:R-:W4:Y:S01]  /*49d60*/  LDL.LU R8, [R1+0x1234] ;  /* 0x0012340001087983 */ /* 0x010f220000300800 */
        /* <DEDUP_REMOVED lines=10> */
[----:B------:R-:W4:Y:S04]  /*49e10*/  LDL.LU R11, [R1+0x1240] ;  /* 0x00124000010b7983 */ /* 0x000f280000300800 */
[----:B------:R1:W-:Y:S01]  /*49e20*/  STL [R1+0x121c], R12 ;  /* 0x00121c0c01007387 */ /* 0x0003e20000100800 */
        /* <DEDUP_REMOVED lines=10> */
[----:B--2---:R-:W-:Y:S02]  /*49ed0*/  IADD3 R9, P1, PT, R9, UR13, RZ ;  /* 0x0000000d09097c10 */ /* 0x004fe4000ff3e0ff */
[----:B---3--:R-:W-:-:S03]  /*49ee0*/  IADD3 R7, P2, PT, R7, UR13, RZ ;  /* 0x0000000d07077c10 */ /* 0x008fc6000ff5e0ff */
[----:B------:R2:W-:Y:S01]  /*49ef0*/  STL [R1+0x1228], R9 ;  /* 0x0012280901007387 */ /* 0x0005e20000100800 */
[----:B-1----:R-:W-:Y:S01]  /*49f00*/  IMAD.MOV.U32 R4, RZ, RZ, R9 ;  /* 0x000000ffff047224 */ /* 0x002fe200078e0009 */
[----:B------:R-:W-:Y:S02]  /*49f10*/  IADD3.X R13, PT, PT, R13, UR7, RZ, P1, !PT ;  /* 0x000000070d0d7c10 */ /* 0x000fe40008ffe4ff */
[----:B------:R-:W-:-:S03]  /*49f20*/  IADD3.X R10, PT, PT, R10, UR7, RZ, P2, !PT ;  /* 0x000000070a0a7c10 */ /* 0x000fc600097fe4ff */
[----:B------:R-:W-:Y:S04]  /*49f30*/  STL [R1+0x1224], R13 ;  /* 0x0012240d01007387 */ /* 0x000fe80000100800 */
[----:B------:R-:W-:Y:S04]  /*49f40*/  STL [R1+0x1230], R7 ;  /* 0x0012300701007387 */ /* 0x000fe80000100800 */
[----:B------:R-:W3:Y:S04]  /*49f50*/  LDL.LU R14, [R1+0x130c] ;  /* 0x00130c00010e7983 */ /* 0x000ee80000300800 */
[----:B------:R1:W-:Y:S04]  /*49f60*/  STL [R1+0x122c], R10 ;  /* 0x00122c0a01007387 */ /* 0x0003e80000100800 */
[----:B--2---:R-:W2:Y:S01]  /*49f70*/  LDL.LU R9, [R1+0x1314] ;  /* 0x0013140001097983 */ /* 0x004ea20000300800 */
[----:B------:R-:W-:-:S05]  /*49f80*/  MOV R5, R13 ;  /* 0x0000000d00057202 */ /* 0x000fca0000000f00 */
[----:B------:R1:W-:Y:S02]  /*49f90*/  LDGSTS.E [R2+0x11400], desc[UR14][R4.64], P0 ;  /* 0x1140000004027fae */ /* 0x0003e400081a100e */
[----:B-1----:R-:W-:Y:S02]  /*49fa0*/  IMAD.MOV.U32 R5, RZ, RZ, R10 ;  /* 0x000000ffff057224 */ /* 0x002fe400078e000a */
[----:B------:R-:W-:Y:S01]  /*49fb0*/  IMAD.MOV.U32 R4, RZ, RZ, R7 ;  /* 0x000000ffff047224 */ /* 0x000fe200078e0007 */
[----:B------:R-:W2:Y:S04]  /*49fc0*/  LDL.LU R10, [R1+0x1320] ;  /* 0x00132000010a7983 */ /* 0x000ea80000300800 */
[----:B------:R-:W2:Y:S01]  /*49fd0*/  LDL.LU R7, [R1+0x1328] ;  /* 0x0013280001077983 */ /* 0x000ea20000300800 */
[----:B------:R-:W-:-:S03]  /*49fe0*/  UISETP.GT.AND UP1, UPT, UR17, 0x26, UPT ;  /* 0x000000261100788c */ /* 0x000fc6000bf24270 */
[----:B------:R1:W-:Y:S01]  /*49ff0*/  LDGSTS.E [R2+0x11500], desc[UR14][R4.64], P0 ;  /* 0x1150000004027fae */ /* 0x0003e200081a100e */
[----:B------:R-:W-:-:S05]  /*4a000*/  IADD3 R3, P1, PT, R3, UR13, RZ ;  /* 0x0000000d03037c10 */ /* 0x000fca000ff3e0ff */
[----:B------:R-:W-:Y:S01]  /*4a010*/  STL [R1+0x1238], R3 ;  /* 0x0012380301007387 */ /* 0x000fe20000100800 */
[----:B----4-:R-:W-:-:S05]  /*4a020*/  IADD3.X R8, PT, PT, R8, UR7, RZ, P1, !PT ;  /* 0x0000000708087c10 */ /* 0x010fca0008ffe4ff */
[----:B------:R4:W-:Y:S04]  /*4a030*/  STL [R1+0x1234], R8 ;  /* 0x0012340801007387 */ /* 0x0009e80000100800 */
[----:B------:R-:W2:Y:S04]  /*4a040*/  LDL.LU R13, [R1+0x131c] ;  /* 0x00131c00010d7983 */ /* 0x000ea80000300800 */
[----:B------:R-:W2:Y:S01]  /*4a050*/  LDL.LU R15, [R1+0x1324] ;  /* 0x00132400010f7983 */ /* 0x000ea20000300800 */
[----:B------:R-:W-:Y:S01]  /*4a060*/  USEL UR12, URZ, 0x4, !UP1 ;  /* 0x00000004ff0c7887 */ /* 0x000fe2000c800000 */
[----:B-1----:R-:W-:Y:S01]  /*4a070*/  MOV R4, R3 ;  /* 0x0000000300047202 */ /* 0x002fe20000000f00 */
[----:B------:R-:W-:-:S02]  /*4a080*/  IMAD.MOV.U32 R5, RZ, RZ, R8 ;  /* 0x000000ffff057224 */ /* 0x000fc400078e0008 */
[----:B------:R-:W-:Y:S01]  /*4a090*/  USEL UR12, UR12, URZ, !UP0 ;  /* 0x000000ff0c0c7287 */ /* 0x000fe2000c000000 */
[----:B----4-:R-:W4:Y:S04]  /*4a0a0*/  LDL.LU R8, [R1+0x1330] ;  /* 0x0013300001087983 */ /* 0x010f280000300800 */
[----:B------:R1:W-:Y:S01]  /*4a0b0*/  LDGSTS.E [R2+0x11600], desc[UR14][R4.64], P0 ;  /* 0x1160000004027fae */ /* 0x0003e200081a100e */
[----:B------:R-:W-:-:S03]  /*4a0c0*/  IADD3 R11, P2, PT, R11, UR13, RZ ;  /* 0x0000000d0b0b7c10 */ /* 0x000fc6000ff5e0ff */
[----:B------:R-:W4:Y:S01]  /*4a0d0*/  LDL.LU R3, [R1+0x1338] ;  /* 0x0013380001037983 */ /* 0x000f220000300800 */
        /* <DEDUP_REMOVED lines=10> */
[----:B-1----:R-:W4:Y:S01]  /*4a180*/  LDL.LU R16, [R1+0x132c] ;  /* 0x00132c0001107983 */ /* 0x002f220000300800 */
[----:B------:R-:W-:-:S03]  /*4a190*/  IADD3 R12, P0, PT, R12, UR13, RZ ;  /* 0x0000000d0c0c7c10 */ /* 0x000fc6000ff1e0ff */
[----:B------:R-:W-:Y:S01]  /*4a1a0*/  STL [R1+0x1304], R18 ;  /* 0x0013041201007387 */ /* 0x000fe20000100800 */
[----:B------:R-:W-:Y:S01]  /*4a1b0*/  IADD3 R6, P2, PT, R6, UR13, RZ ;  /* 0x0000000d06067c10 */ /* 0x000fe2000ff5e0ff */
[----:B------:R-:W-:Y:S02]  /*4a1c0*/  IMAD.MOV.U32 R4, RZ, RZ, R17 ;  /* 0x000000ffff047224 */ /* 0x000fe400078e0011 */
[----:B------:R-:W4:Y:S01]  /*4a1d0*/  LDL.LU R11, [R1+0x1334] ;  /* 0x00133400010b7983 */ /* 0x000f220000300800 */
[----:B------:R-:W-:-:S03]  /*4a1e0*/  IMAD.MOV.U32 R5, RZ, RZ, R18 ;  /* 0x000000ffff057224 */ /* 0x000fc600078e0012 */
[----:B------:R1:W-:Y:S04]  /*4a1f0*/  STL [R1+0x1310], R12 ;  /* 0x0013100c01007387 */ /* 0x0003e80000100800 */
[----:B------:R1:W-:Y:S02]  /*4a200*/  LDGSTS.E [R2+0x13000], desc[UR14][R4.64], P1 ;  /* 0x1300000004027fae */ /* 0x0003e400089a100e */
[----:B-1----:R-:W-:Y:S02]  /*4a210*/  MOV R4, R12 ;  /* 0x0000000c00047202 */ /* 0x002fe40000000f00 */
[----:B---3--:R-:W-:-:S05]  /*4a220*/  IADD3.X R14, PT, PT, R14, UR7, RZ, P0, !PT ;  /* 0x000000070e0e7c10 */ /* 0x008fca00087fe4ff */
[----:B------:R1:W-:Y:S01]  /*4a230*/  STL [R1+0x130c], R14 ;  /* 0x00130c0e01007387 */ /* 0x0003e20000100800 */
[----:B--2---:R-:W-:-:S03]  /*4a240*/  IADD3.X R9, PT, PT, R9, UR7, RZ, P2, !PT ;  /* 0x0000000709097c10 */ /* 0x004fc600097fe4ff */
[----:B------:R-:W-:Y:S01]  /*4a250*/  STL [R1+0x1318], R6 ;  /* 0x0013180601007387 */ /* 0x000fe20000100800 */
[----:B------:R-:W-:-:S03]  /*4a260*/  IMAD.MOV.U32 R5, RZ, RZ, R14 ;  /* 0x000000ffff057224 */ /* 0x000fc600078e000e */
[----:B------:R-:W2:Y:S04]  /*4a270*/  LDL.LU R12, [R1+0x1340] ;  /* 0x00134000010c7983 */ /* 0x000ea80000300800 */
[----:B------:R3:W-:Y:S04]  /*4a280*/  STL [R1+0x1314], R9 ;  /* 0x0013140901007387 */ /* 0x0007e80000100800 */
[----:B-1----:R-:W2:Y:S04]  /*4a290*/  LDL.LU R14, [R1+0x133c] ;  /* 0x00133c00010e7983 */ /* 0x002ea80000300800 */
[----:B------:R1:W-:Y:S01]  /*4a2a0*/  LDGSTS.E [R2+0x13100], desc[UR14][R4.64], P1 ;  /* 0x1310000004027fae */ /* 0x0003e200089a100e */
[----:B------:R-:W-:-:S02]  /*4a2b0*/  IADD3 R10, P0, PT, R10, UR13, RZ ;  /* 0x0000000d0a0a7c10 */ /* 0x000fc4000ff1e0ff */
[----:B------:R-:W-:Y:S01]  /*4a2c0*/  IADD3 R7, P2, PT, R7, UR13, RZ ;  /* 0x0000000d07077c10 */ /* 0x000fe2000ff5e0ff */
[----:B-1----:R-:W-:Y:S01]  /*4a2d0*/  IMAD.MOV.U32 R4, RZ, RZ, R6 ;  /* 0x000000ffff047224 */ /* 0x002fe200078e0006 */
[----:B------:R-:W-:Y:S02]  /*4a2e0*/  MOV R5, R9 ;  /* 0x0000000900057202 */ /* 0x000fe40000000f00 */
[----:B---3--:R-:W3:Y:S04]  /*4a2f0*/  LDL.LU R9, [R1+0x1408] ;  /* 0x0014080001097983 */ /* 0x008ee80000300800 */
[----:B------:R-:W3:Y:S04]  /*4a300*/  LDL.LU R6, [R1+0x1410] ;  /* 0x0014100001067983 */ /* 0x000ee80000300800 */
        /* <DEDUP_REMOVED lines=8> */
[----:B----4-:R-:W-:-:S03]  /*4a390*/  IADD3 R8, P0, PT, R8, UR13, RZ ;  /* 0x0000000d08087c10 */ /* 0x010fc6000ff1e0ff */
[----:B------:R4:W-:Y:S04]  /*4a3a0*/  LDGSTS.E [R2+0x13300], desc[UR14][R4.64], P1 ;  /* 0x1330000004027fae */ /* 0x0009e800089a100e */
[----:B-1----:R-:W3:Y:S04]  /*4a3b0*/  LDL.LU R13, [R1+0x1404] ;  /* 0x00140400010d7983 */ /* 0x002ee80000300800 */
[----:B------:R1:W-:Y:S04]  /*4a3c0*/  STL [R1+0x1324], R15 ;  /* 0x0013240f01007387 */ /* 0x0003e80000100800 */
[----:B------:R-:W3:Y:S01]  /*4a3d0*/  LDL.LU R10, [R1+0x140c] ;  /* 0x00140c00010a7983 */ /* 0x000ee20000300800 */
[----:B----4-:R-:W-:Y:S01]  /*4a3e0*/  MOV R4, R7 ;  /* 0x0000000700047202 */ /* 0x010fe20000000f00 */
[----:B------:R-:W-:Y:S01]  /*4a3f0*/  IMAD.MOV.U32 R5, RZ, RZ, R15 ;  /* 0x000000ffff057224 */ /* 0x000fe200078e000f */
[----:B------:R-:W-:Y:S01]  /*4a400*/  IADD3 R3, P2, PT, R3, UR13, RZ ;  /* 0x0000000d03037c10 */ /* 0x000fe2000ff5e0ff */
[----:B-1----:R-:W4:Y:S04]  /*4a410*/  LDL.LU R15, [R1+0x1418] ;  /* 0x00141800010f7983 */ /* 0x002f280000300800 */
[----:B------:R-:W4:Y:S04]  /*4a420*/  LDL.LU R7, [R1+0x1420] ;  /* 0x0014200001077983 */ /* 0x000f280000300800 */
[----:B------:R-:W-:Y:S04]  /*4a430*/  STL [R1+0x1330], R8 ;  /* 0x0013300801007387 */ /* 0x000fe80000100800 */
[----:B------:R1:W-:Y:S01]  /*4a440*/  LDGSTS.E [R2+0x13400], desc[UR14][R4.64], P1 ;  /* 0x1340000004027fae */ /* 0x0003e200089a100e */
[----:B------:R-:W-:-:S05]  /*4a450*/  IADD3.X R16, PT, PT, R16, UR7, RZ, P0, !PT ;  /* 0x0000000710107c10 */ /* 0x000fca00087fe4ff */
[----:B------:R1:W-:Y:S02]  /*4a460*/  STL [R1+0x132c], R16 ;  /* 0x00132c1001007387 */ /* 0x0003e40000100800 */
[----:B-1----:R-:W-:Y:S02]  /*4a470*/  MOV R5, R16 ;  /* 0x0000001000057202 */ /* 0x002fe40000000f00 */
[----:B------:R-:W-:Y:S01]  /*4a480*/  STL [R1+0x1338], R3 ;  /* 0x0013380301007387 */ /* 0x000fe20000100800 */
[----:B------:R-:W-:Y:S01]  /*4a490*/  IADD3.X R11, PT, PT, R11, UR7, RZ, P2, !PT ;  /* 0x000000070b0b7c10 */ /* 0x000fe200097fe4ff */
[----:B------:R-:W-:Y:S02]  /*4a4a0*/  IMAD.MOV.U32 R4, RZ, RZ, R8 ;  /* 0x000000ffff047224 */ /* 0x000fe400078e0008 */
[----:B------:R-:W4:Y:S04]  /*4a4b0*/  LDL.LU R16, [R1+0x1414] ;  /* 0x0014140001107983 */ /* 0x000f280000300800 */
[----:B------:R1:W-:Y:S04]  /*4a4c0*/  STL [R1+0x1334], R11 ;  /* 0x0013340b01007387 */ /* 0x0003e80000100800 */
[----:B------:R1:W-:Y:S04]  /*4a4d0*/  LDGSTS.E [R2+0x13500], desc[UR14][R4.64], P1 ;  /* 0x1350000004027fae */ /* 0x0003e800089a100e */
[----:B------:R-:W4:Y:S01]  /*4a4e0*/  LDL.LU R8, [R1+0x141c] ;  /* 0x00141c0001087983 */ /* 0x000f220000300800 */
[----:B-1----:R-:W-:-:S02]  /*4a4f0*/  IMAD.MOV.U32 R4, RZ, RZ, R3 ;  /* 0x000000ffff047224 */ /* 0x002fc400078e0003 */
[----:B------:R-:W-:Y:S02]  /*4a500*/  IMAD.MOV.U32 R5, RZ, RZ, R11 ;  /* 0x000000ffff057224 */ /* 0x000fe400078e000b */
[----:B------:R-:W4:Y:S04]  /*4a510*/  LDL.LU R11, [R1+0x1428] ;  /* 0x00142800010b7983 */ /* 0x000f280000300800 */
[----:B------:R-:W4:Y:S04]  /*4a520*/  LDL.LU R3, [R1+0x1430] ;  /* 0x0014300001037983 */ /* 0x000f280000300800 */
[----:B------:R1:W-:Y:S01]  /*4a530*/  LDGSTS.E [R2+0x13600], desc[UR14][R4.64], P1 ;  /* 0x1360000004027fae */ /* 0x0003e200089a100e */
[----:B--2---:R-:W-:-:S04]  /*4a540*/  IADD3 R12, P0, PT, R12, UR13, RZ ;  /* 0x0000000d0c0c7c10 */ /* 0x004fc8000ff1e0ff */
[----:B------:R-:W-:Y:S01]  /*4a550*/  IADD3.X R14, PT, PT, R14, UR7, RZ, P0, !PT ;  /* 0x000000070e0e7c10 */ /* 0x000fe200087fe4ff */
[----:B------:R-:W-:Y:S01]  /*4a560*/  STL [R1+0x1340], R12 ;  /* 0x0013400c01007387 */ /* 0x000fe20000100800 */
[----:B-1----:R-:W-:-:S03]  /*4a570*/  MOV R4, R12 ;  /* 0x0000000c00047202 */ /* 0x002fc60000000f00 */
[----:B------:R1:W-:Y:S01]  /*4a580*/  STL [R1+0x133c], R14 ;  /* 0x00133c0e01007387 */ /* 0x0003e20000100800 */
[----:B------:R-:W-:-:S05]  /*4a590*/  IMAD.MOV.U32 R5, RZ, RZ, R14 ;  /* 0x000000ffff057224 */ /* 0x000fca00078e000e */
[----:B------:R2:W-:Y:S04]  /*4a5a0*/  LDGSTS.E [R2+0x13700], desc[UR14][R4.64], P1 ;  /* 0x1370000004027fae */ /* 0x0005e800089a100e */
[----:B-1----:R-:W4:Y:S04]  /*4a5b0*/  LDL.LU R14, [R1+0x1424] ;  /* 0x00142400010e7983 */ /* 0x002f280000300800 */
[----:B------:R-:W4:Y:S01]  /*4a5c0*/  LDL.LU R12, [R1+0x142c] ;  /* 0x00142c00010c7983 */ /* 0x000f220000300800 */
[----:B---3--:R-:W-:Y:S02]  /*4a5d0*/  IADD3 R9, P1, PT, R9, UR13, RZ ;  /* 0x0000000d09097c10 */ /* 0x008fe4000ff3e0ff */
[----:B------:R-:W-:-:S03]  /*4a5e0*/  IADD3 R6, P2, PT, R6, UR13, RZ ;  /* 0x0000000d06067c10 */ /* 0x000fc6000ff5e0ff */
[----:B------:R1:W-:Y:S01]  /*4a5f0*/  STL [R1+0x1408], R9 ;  /* 0x0014080901007387 */ /* 0x0003e20000100800 */
[----:B--2---:R-:W-:Y:S01]  /*4a600*/  IMAD.MOV.U32 R4, RZ, RZ, R9 ;  /* 0x000000ffff047224 */ /* 0x004fe200078e0009 */
[----:B------:R-:W-:-:S05]  /*4a610*/  IADD3.X R13, PT, PT, R13, UR7, RZ, P1, !PT ;  /* 0x000000070d0d7c10 */ /* 0x000fca0008ffe4ff */
[----:B------:R2:W-:Y:S01]  /*4a620*/  STL [R1+0x1404], R13 ;  /* 0x0014040d01007387 */ /* 0x0005e20000100800 */
[----:B------:R-:W-:-:S03]  /*4a630*/  IADD3.X R10, PT, PT, R10, UR7, RZ, P2, !PT ;  /* 0x000000070a0a7c10 */ /* 0x000fc600097fe4ff */
[----:B------:R3:W-:Y:S01]  /*4a640*/  STL [R1+0x1410], R6 ;  /* 0x0014100601007387 */ /* 0x0007e20000100800 */
[----:B------:R-:W-:-:S03]  /*4a650*/  MOV R5, R13 ;  /* 0x0000000d00057202 */ /* 0x000fc60000000f00 */
[----:B-1----:R-:W4:Y:S04]  /*4a660*/  LDL.LU R9, [R1+0x1438] ;  /* 0x0014380001097983 */ /* 0x002f280000300800 */
[----:B------:R1:W-:Y:S04]  /*4a670*/  STL [R1+0x140c], R10 ;  /* 0x00140c0a01007387 */ /* 0x0003e80000100800 */
[----:B--2---:R-:W2:Y:S01]  /*4a680*/  LDL.LU R13, [R1+0x1434] ;  /* 0x00143400010d7983 */ /* 0x004ea20000300800 */
[----:B------:R-:W-:-:S04]  /*4a690*/  UISETP.GT.AND UP1, UPT, UR17, 0x2a, UPT ;  /* 0x0000002a1100788c */ /* 0x000fc8000bf24270 */
[----:B------:R-:W-:-:S04]  /*4a6a0*/  USEL UR12, URZ, 0x4, !UP1 ;  /* 0x00000004ff0c7887 */ /* 0x000fc8000c800000 */
[----:B------:R-:W-:-:S06]  /*4a6b0*/  USEL UR12, UR12, URZ, !UP0 ;  /* 0x000000ff0c0c7287 */ /* 0x000fcc000c000000 */
[----:B------:R-:W-:Y:S02]  /*4a6c0*/  ISETP.NE.U32.AND P0, PT, RZ, UR12, PT ;  /* 0x0000000cff007c0c */ /* 0x000fe4000bf05070 */
[----:B----4-:R-:W-:Y:S02]  /*4a6d0*/  IADD3 R15, P1, PT, R15, UR13, RZ ;  /* 0x0000000d0f0f7c10 */ /* 0x010fe4000ff3e0ff */
[----:B------:R-:W-:Y:S02]  /*4a6e0*/  IADD3 R7, P2, PT, R7, UR13, RZ ;  /* 0x0000000d07077c10 */ /* 0x000fe4000ff5e0ff */
[----:B------:R-:W-:-:S07]  /*4a6f0*/  IADD3.X R16, PT, PT, R16, UR7, RZ, P1, !PT ;  /* 0x0000000710107c10 */ /* 0x000fce0008ffe4ff */
[----:B------:R4:W-:Y:S02]  /*4a700*/  LDGSTS.E [R2+0x15000], desc[UR14][R4.64], P0 ;  /* 0x1500000004027fae */ /* 0x0009e400081a100e */
[----:B----4-:R-:W-:Y:S02]  /*4a710*/  IMAD.MOV.U32 R4, RZ, RZ, R6 ;  /* 0x000000ffff047224 */ /* 0x010fe400078e0006 */
[----:B------:R-:W-:Y:S01]  /*4a720*/  IMAD.MOV.U32 R5, RZ, RZ, R10 ;  /* 0x000000ffff057224 */ /* 0x000fe200078e000a */
[----:B---3--:R-:W3:Y:S04]  /*4a730*/  LDL.LU R6, [R1+0x1440] ;  /* 0x0014400001067983 */ /* 0x008ee80000300800 */
[----:B-1----:R-:W4:Y:S04]  /*4a740*/  LDL.LU R10, [R1+0x150c] ;  /* 0x00150c00010a7983 */ /* 0x002f280000300800 */
[----:B------:R-:W-:Y:S01]  /*4a750*/  STL [R1+0x1418], R15 ;  /* 0x0014180f01007387 */ /* 0x000fe20000100800 */
[----:B------:R-:W-:-:S03]  /*4a760*/  IADD3.X R8, PT, PT, R8, UR7, RZ, P2, !PT ;  /* 0x0000000708087c10 */ /* 0x000fc600097fe4ff */
[----:B------:R1:W-:Y:S04]  /*4a770*/  LDGSTS.E [R2+0x15100], desc[UR14][R4.64], P0 ;  /* 0x1510000004027fae */ /* 0x0003e800081a100e */
[----:B------:R1:W-:Y:S04]  /*4a780*/  STL [R1+0x1414], R16 ;  /* 0x0014141001007387 */ /* 0x0003e80000100800 */
[----:B------:R-:W-:Y:S01]  /*4a790*/  STL [R1+0x1420], R7 ;  /* 0x0014200701007387 */ /* 0x000fe20000100800 */
[----:B-1----:R-:W-:-:S03]  /*4a7a0*/  IMAD.MOV.U32 R5, RZ, RZ, R16 ;  /* 0x000000ffff057224 */ /* 0x002fc600078e0010 */
[----:B------:R-:W4:Y:S01]  /*4a7b0*/  LDL.LU R16, [R1+0x143c] ;  /* 0x00143c0001107983 */ /* 0x000f220000300800 */
[----:B------:R-:W-:Y:S02]  /*4a7c0*/  MOV R4, R15 ;  /* 0x0000000f00047202 */ /* 0x000fe40000000f00 */
[----:B------:R-:W-:Y:S01]  /*4a7d0*/  IADD3 R11, P1, PT, R11, UR13, RZ ;  /* 0x0000000d0b0b7c10 */ /* 0x000fe2000ff3e0ff */
[----:B------:R1:W-:Y:S01]  /*4a7e0*/  STL [R1+0x141c], R8 ;  /* 0x00141c0801007387 */ /* 0x0003e20000100800 */
[----:B------:R-:W-:-:S03]  /*4a7f0*/  IADD3 R3, P2, PT, R3, UR13, RZ ;  /* 0x0000000d03037c10 */ /* 0x000fc6000ff5e0ff */
[----:B------:R-:W4:Y:S04]  /*4a800*/  LDL.LU R15, [R1+0x1508] ;  /* 0x00150800010f7983 */ /* 0x000f280000300800 */
[----:B------:R1:W-:Y:S02]  /*4a810*/  LDGSTS.E [R2+0x15200], desc[UR14][R4.64], P0 ;  /* 0x1520000004027fae */ /* 0x0003e400081a100e */
        /* <DEDUP_REMOVED lines=16> */
[----:B------:R-:W-:Y:S01]  /*4a920*/  MOV R4, R3 ;  /* 0x0000000300047202 */ /* 0x000fe20000000f00 */
[----:B------:R-:W-:-:S02]  /*4a930*/  IMAD.MOV.U32 R5, RZ, RZ, R12 ;  /* 0x000000ffff057224 */ /* 0x000fc400078e000c */
[----:B-1----:R-:W4:Y:S04]  /*4a940*/  LDL.LU R12, [R1+0x1524] ;  /* 0x00152400010c7983 */ /* 0x002f280000300800 */
[----:B------:R-:W4:Y:S04]  /*4a950*/  LDL.LU R3, [R1+0x152c] ;  /* 0x00152c0001037983 */ /* 0x000f280000300800 */
[----:B------:R1:W-:Y:S01]  /*4a960*/  LDGSTS.E [R2+0x15500], desc[UR14][R4.64], P0 ;  /* 0x1550000004027fae */ /* 0x0003e200081a100e */
[----:B------:R-:W-:-:S04]  /*4a970*/  IADD3 R9, P1, PT, R9, UR13, RZ ;  /* 0x0000000d09097c10 */ /* 0x000fc8000ff3e0ff */
[----:B--2---:R-:W-:Y:S01]  /*4a980*/  IADD3.X R13, PT, PT, R13, UR7, RZ, P1, !PT ;  /* 0x000000070d0d7c10 */ /* 0x004fe20008ffe4ff */
        /* <DEDUP_REMOVED lines=9> */
[----:B------:R-:W-:-:S06]  /*4aa20*/  USEL UR12, UR12, URZ, !UP0 ;  /* 0x000000ff0c0c7287 */ /* 0x000fcc000c000000 */
[----:B------:R-:W-:Y:S02]  /*4aa30*/  ISETP.NE.U32.AND P1, PT, RZ, UR12, PT ;  /* 0x0000000cff007c0c */ /* 0x000fe4000bf25070 */
[----:B---3--:R-:W-:Y:S02]  /*4aa40*/  IADD3 R6, P2, PT, R6, UR13, RZ ;  /* 0x0000000d06067c10 */ /* 0x008fe4000ff5e0ff */
[----:B----4-:R-:W-:-:S03]  /*4aa50*/  IADD3 R10, P3, PT, R10, UR13, RZ ;  /* 0x0000000d0a0a7c10 */ /* 0x010fc6000ff7e0ff */
[----:B-1----:R-:W-:Y:S01]  /*4aa60*/  IMAD.MOV.U32 R4, RZ, RZ, R6 ;  /* 0x000000ffff047224 */ /* 0x002fe200078e0006 */
[----:B------:R1:W-:Y:S01]  /*4aa70*/  STL [R1+0x1440], R6 ;  /* 0x0014400601007387 */ /* 0x0003e20000100800 */
        /* <DEDUP_REMOVED lines=8> */
[----:B-1----:R-:W4:Y:S01]  /*4ab00*/  LDL.LU R6, [R1+0x153c] ;  /* 0x00153c0001067983 */ /* 0x002f220000300800 */
[----:B------:R-:W-:-:S02]  /*4ab10*/  IADD3 R8, P0, PT, R8, UR13, RZ ;  /* 0x0000000d08087c10 */ /* 0x000fc4000ff1e0ff */
[----:B---3--:R-:W-:Y:S01]  /*4ab20*/  MOV R4, R10 ;  /* 0x0000000a00047202 */ /* 0x008fe20000000f00 */
[----:B------:R-:W-:Y:S01]  /*4ab30*/  IMAD.MOV.U32 R5, RZ, RZ, R15 ;  /* 0x000000ffff057224 */ /* 0x000fe200078e000f */
[----:B------:R-:W3:Y:S01]  /*4ab40*/  LDL.LU R18, [R1+0x1530] ;  /* 0x0015300001127983 */ /* 0x000ee20000300800 */
[----:B------:R-:W-:-:S03]  /*4ab50*/  IADD3 R7, P2, PT, R7, UR13, RZ ;  /* 0x0000000d07077c10 */ /* 0x000fc6000ff5e0ff */
[----:B------:R-:W3:Y:S04]  /*4ab60*/  LDL.LU R10, [R1+0x1538] ;  /* 0x00153800010a7983 */ /* 0x000ee80000300800 */
[----:B------:R1:W-:Y:S04]  /*4ab70*/  LDGSTS.E [R2+0x17000], desc[UR14][R4.64], P1 ;  /* 0x1700000004027fae */ /* 0x0003e800089a100e */
[----:B------:R1:W-:Y:S02]  /*4ab80*/  STL [R1+0x1514], R8 ;  /* 0x0015140801007387 */ /* 0x0003e40000100800 */
[----:B-1----:R-:W-:Y:S01]  /*4ab90*/  IMAD.MOV.U32 R4, RZ, RZ, R8 ;  /* 0x000000ffff047224 */ /* 0x002fe200078e0008 */
[----:B------:R-:W-:-:S04]  /*4aba0*/  IADD3.X R14, PT, PT, R14, UR7, RZ, P0, !PT ;  /* 0x000000070e0e7c10 */ /* 0x000fc800087fe4ff */
[----:B------:R-:W-:Y:S01]  /*4abb0*/  MOV R5, R14 ;  /* 0x0000000e00057202 */ /* 0x000fe20000000f00 */
[----:B------:R-:W-:Y:S01]  /*4abc0*/  STL [R1+0x1510], R14 ;  /* 0x0015100e01007387 */ /* 0x000fe20000100800 */
[----:B------:R-:W-:-:S03]  /*4abd0*/  IADD3.X R11, PT, PT, R11, UR7, RZ, P2, !PT ;  /* 0x000000070b0b7c10 */ /* 0x000fc600097fe4ff */
[----:B------:R-:W-:Y:S04]  /*4abe0*/  STL [R1+0x151c], R7 ;  /* 0x00151c0701007387 */ /* 0x000fe80000100800 */
[----:B------:R-:W3:Y:S04]  /*4abf0*/  LDL.LU R8, [R1+0x1544] ;  /* 0x0015440001087983 */ /* 0x000ee80000300800 */
[----:B------:R1:W-:Y:S04]  /*4ac00*/  LDGSTS.E [R2+0x17100], desc[UR14][R4.64], P1 ;  /* 0x1710000004027fae */ /* 0x0003e800089a100e */
[----:B------:R1:W-:Y:S02]  /*4ac10*/  STL [R1+0x1518], R11 ;  /* 0x0015180b01007387 */ /* 0x0003e40000100800 */
[----:B-1----:R-:W-:-:S02]  /*4ac20*/  IMAD.MOV.U32 R5, RZ, RZ, R11 ;  /* 0x000000ffff057224 */ /* 0x002fc400078e000b */
[----:B------:R-:W3:Y:S01]  /*4ac30*/  LDL.LU R11, [R1+0x1540] ;  /* 0x00154000010b7983 */ /* 0x000ee20000300800 */
[----:B------:R-:W-:Y:S01]  /*4ac40*/  IADD3 R12, P0, PT, R12, UR13, RZ ;  /* 0x0000000d0c0c7c10 */ /* 0x000fe2000ff1e0ff */
[----:B------:R-:W-:Y:S01]  /*4ac50*/  IMAD.MOV.U32 R4, RZ, RZ, R7 ;  /* 0x000000ffff047224 */ /* 0x000fe200078e0007 */
[----:B------:R-:W-:Y:S01]  /*4ac60*/  IADD3 R3, P2, PT, R3, UR13, RZ ;  /* 0x0000000d03037c10 */ /* 0x000fe2000ff5e0ff */
[----:B------:R-:W3:Y:S04]  /*4ac70*/  LDL.LU R15, [R1+0x160c] ;  /* 0x00160c00010f7983 */ /* 0x000ee80000300800 */
[----:B------:R-:W3:Y:S04]  /*4ac80*/  LDL.LU R7, [R1+0x1614] ;  /* 0x0016140001077983 */ /* 0x000ee80000300800 */
[----:B------:R1:W-:Y:S04]  /*4ac90*/  STL [R1+0x1524], R12 ;  /* 0x0015240c01007387 */ /* 0x0003e80000100800 */
[----:B------:R1:W-:Y:S02]  /*4aca0*/  LDGSTS.E [R2+0x17200], desc[UR14][R4.64], P1 ;  /* 0x1720000004027fae */ /* 0x0003e400089a100e */
[----:B-1----:R-:W-:-:S02]  /*4acb0*/  MOV R4, R12 ;  /* 0x0000000c00047202 */ /* 0x002fc40000000f00 */
[----:B--2---:R-:W-:-:S05]  /*4acc0*/  IADD3.X R13, PT, PT, R13, UR7, RZ, P0, !PT ;  /* 0x000000070d0d7c10 */ /* 0x004fca00087fe4ff */
[----:B------:R-:W-:Y:S01]  /*4acd0*/  STL [R1+0x1520], R13 ;  /* 0x0015200d01007387 */ /* 0x000fe20000100800 */
[----:B------:R-:W-:-:S03]  /*4ace0*/  IADD3.X R9, PT, PT, R9, UR7, RZ, P2, !PT ;  /* 0x0000000709097c10 */ /* 0x000fc600097fe4ff */
[----:B------:R-:W-:Y:S01]  /*4acf0*/  STL [R1+0x152c], R3 ;  /* 0x00152c0301007387 */ /* 0x000fe20000100800 */
[----:B------:R-:W-:-:S03]  /*4ad00*/  IMAD.MOV.U32 R5, RZ, RZ, R13 ;  /* 0x000000ffff057224 */ /* 0x000fc600078e000d */
[----:B------:R-:W2:Y:S04]  /*4ad10*/  LDL.LU R16, [R1+0x1608] ;  /* 0x0016080001107983 */ /* 0x000ea80000300800 */
[----:B------:R1:W-:Y:S04]  /*4ad20*/  STL [R1+0x1528], R9 ;  /* 0x0015280901007387 */ /* 0x0003e80000100800 */
[----:B------:R-:W2:Y:S04]  /*4ad30*/  LDL.LU R12, [R1+0x1610] ;  /* 0x00161000010c7983 */ /* 0x000ea80000300800 */
[----:B------:R1:W-:Y:S04]  /*4ad40*/  LDGSTS.E [R2+0x17300], desc[UR14][R4.64], P1 ;  /* 0x1730000004027fae */ /* 0x0003e800089a100e */
[----:B------:R-:W2:Y:S01]  /*4ad50*/  LDL.LU R14, [R1+0x1618] ;  /* 0x00161800010e7983 */ /* 0x000ea20000300800 */
[----:B-1----:R-:W-:-:S03]  /*4ad60*/  MOV R5, R9 ;  /* 0x0000000900057202 */ /* 0x002fc60000000f00 */
[----:B------:R-:W2:Y:S01]  /*4ad70*/  LDL.LU R9, [R1+0x161c] ;  /* 0x00161c0001097983 */ /* 0x000ea20000300800 */
[----:B------:R-:W-:-:S03]  /*4ad80*/  IMAD.MOV.U32 R4, RZ, RZ, R3 ;  /* 0x000000ffff047224 */ /* 0x000fc600078e0003 */
[----:B------:R-:W2:Y:S04]  /*4ad90*/  LDL.LU R13, [R1+0x1620] ;  /* 0x00162000010d7983 */ /* 0x000ea80000300800 */
[----:B------:R-:W2:Y:S04]  /*4ada0*/  LDL.LU R3, [R1+0x1624] ;  /* 0x0016240001037983 */ /* 0x000ea80000300800 */
[----:B------:R1:W-:Y:S01]  /*4adb0*/  LDGSTS.E [R2+0x17400], desc[UR14][R4.64], P1 ;  /* 0x1740000004027fae */ /* 0x0003e200089a100e */
[----:B----4-:R-:W-:-:S05]  /*4adc0*/  IADD3 R17, P0, PT, R17, UR13, RZ ;  /* 0x0000000d11117c10 */ /* 0x010fca000ff1e0ff */
[----:B-1----:R-:W-:Y:S01]  /*4add0*/  IMAD.MOV.U32 R4, RZ, RZ, R17 ;  /* 0x000000ffff047224 */ /* 0x002fe200078e0011 */
[----:B------:R-:W-:Y:S02]  /*4ade0*/  IADD3 R6, P2, PT, R6, UR13, RZ ;  /* 0x0000000d06067c10 */ /* 0x000fe4000ff5e0ff */
[----:B---3--:R-:W-:Y:S02]  /*4adf0*/  IADD3.X R18, PT, PT, R18, UR7, RZ, P0, !PT ;  /* 0x0000000712127c10 */ /* 0x008fe400087fe4ff */
[----:B------:R-:W-:-:S03]  /*4ae00*/  IADD3.X R10, PT, PT, R10, UR7, RZ, P2, !PT ;  /* 0x000000070a0a7c10 */ /* 0x000fc600097fe4ff */
[----:B------:R-:W-:Y:S01]  /*4ae10*/  IMAD.MOV.U32 R5, RZ, RZ, R18 ;  /* 0x000000ffff057224 */ /* 0x000fe200078e0012 */
[----:B------:R-:W-:Y:S01]  /*4ae20*/  STL [R1+0x1534], R17 ;  /* 0x0015341101007387 */ /* 0x000fe20000100800 */
[----:B------:R-:W-:-:S03]  /*4ae30*/  UISETP.GT.AND UP1, UPT, UR17, 0x32, UPT ;  /* 0x000000321100788c */ /* 0x000fc6000bf24270 */
[----:B------:R1:W-:Y:S04]  /*4ae40*/  LDGSTS.E [R2+0x17500], desc[UR14][R4.64], P1 ;  /* 0x1750000004027fae */ /* 0x0003e800089a100e */
[----:B------:R-:W-:Y:S04]  /*4ae50*/  STL [R1+0x1530], R18 ;  /* 0x0015301201007387 */ /* 0x000fe80000100800 */
[----:B------:R-:W-:Y:S01]  /*4ae60*/  STL [R1+0x153c], R6 ;  /* 0x00153c0601007387 */ /* 0x000fe20000100800 */
[----:B-1----:R-:W-:Y:S01]  /*4ae70*/  MOV R4, R6 ;  /* 0x0000000600047202 */ /* 0x002fe20000000f00 */
[----:B------:R-:W-:-:S02]  /*4ae80*/  IMAD.MOV.U32 R5, RZ, RZ, R10 ;  /* 0x000000ffff057224 */ /* 0x000fc400078e000a */
[----:B------:R1:W-:Y:S01]  /*4ae90*/  STL [R1+0x1538], R10 ;  /* 0x0015380a01007387 */ /* 0x0003e20000100800 */
[----:B------:R-:W-:-:S03]  /*4aea0*/  USEL UR12, URZ, 0x4, !UP1 ;  /* 0x00000004ff0c7887 */ /* 0x000fc6000c800000 */
[----:B------:R3:W-:Y:S04]  /*4aeb0*/  LDGSTS.E [R2+0x17600], desc[UR14][R4.64], P1 ;  /* 0x1760000004027fae */ /* 0x0007e800089a100e */
[----:B-1----:R-:W4:Y:S04]  /*4aec0*/  LDL.LU R10, [R1+0x162c] ;  /* 0x00162c00010a7983 */ /* 0x002f280000300800 */
[----:B------:R-:W4:Y:S01]  /*4aed0*/  LDL.LU R6, [R1+0x1634] ;  /* 0x0016340001067983 */ /* 0x000f220000300800 */
[----:B------:R-:W-:Y:S01]  /*4aee0*/  USEL UR12, UR12, URZ, !UP0 ;  /* 0x000000ff0c0c7287 */ /* 0x000fe2000c000000 */
[----:B------:R-:W-:-:S05]  /*4aef0*/  IADD3 R8, P0, PT, R8, UR13, RZ ;  /* 0x0000000d08087c10 */ /* 0x000fca000ff1e0ff */
[----:B------:R-:W-:Y:S01]  /*4af00*/  STL [R1+0x1544], R8 ;  /* 0x0015440801007387 */ /* 0x000fe20000100800 */
[----:B---3--:R-:W-:Y:S01]  /*4af10*/  IMAD.MOV.U32 R4, RZ, RZ, R8 ;  /* 0x000000ffff047224 */ /* 0x008fe200078e0008 */
[----:B------:R-:W-:-:S04]  /*4af20*/  IADD3.X R11, PT, PT, R11, UR7, RZ, P0, !PT ;  /* 0x000000070b0b7c10 */ /* 0x000fc800087fe4ff */
[----:B------:R-:W-:Y:S01]  /*4af30*/  MOV R5, R11 ;  /* 0x0000000b00057202 */ /* 0x000fe20000000f00 */
[----:B------:R1:W-:Y:S01]  /*4af40*/  STL [R1+0x1540], R11 ;  /* 0x0015400b01007387 */ /* 0x0003e20000100800 */
[----:B------:R-:W-:-:S03]  /*4af50*/  ISETP.NE.U32.AND P0, PT, RZ, UR12, PT ;  /* 0x0000000cff007c0c */ /* 0x000fc6000bf05070 */
[----:B------:R3:W-:Y:S04]  /*4af60*/  LDGSTS.E [R2+0x17700], desc[UR14][R4.64], P1 ;  /* 0x1770000004027fae */ /* 0x0007e800089a100e */
[----:B-1----:R-:W4:Y:S01]  /*4af70*/  LDL.LU R11, [R1+0x1628] ;  /* 0x00162800010b7983 */ /* 0x002f220000300800 */
[----:B------:R-:W-:-:S03]  /*4af80*/  IADD3 R15, P1, PT, R15, UR13, RZ ;  /* 0x0000000d0f0f7c10 */ /* 0x000fc6000ff3e0ff */
[----:B------:R-:W4:Y:S01]  /*4af90*/  LDL.LU R8, [R1+0x1630] ;  /* 0x0016300001087983 */ /* 0x000f220000300800 */
[----:B------:R-:W-:Y:S01]  /*4afa0*/  IADD3 R7, P2, PT, R7, UR13, RZ ;  /* 0x0000000d07077c10 */ /* 0x000fe2000ff5e0ff */
[----:B---3--:R-:W-:Y:S02]  /*4afb0*/  IMAD.MOV.U32 R4, RZ, RZ, R15 ;  /* 0x000000ffff047224 */ /* 0x008fe400078e000f */
[----:B------:R-:W-:Y:S01]  /*4afc0*/  STL [R1+0x160c], R15 ;  /* 0x00160c0f01007387 */ /* 0x000fe20000100800 */
[----:B--2---:R-:W-:-:S05]  /*4afd0*/  IADD3.X R16, PT, PT, R16, UR7, RZ, P1, !PT ;  /* 0x0000000710107c10 */ /* 0x004fca0008ffe4ff */
[----:B------:R-:W-:Y:S01]  /*4afe0*/  IMAD.MOV.U32 R5, RZ, RZ, R16 ;  /* 0x000000ffff057224 */ /* 0x000fe200078e0010 */
[----:B------:R-:W-:Y:S01]  /*4aff0*/  IADD3.X R12, PT, PT, R12, UR7, RZ, P2, !PT ;  /* 0x000000070c0c7c10 */ /* 0x000fe200097fe4ff */
[----:B------:R-:W-:Y:S04]  /*4b000*/  STL [R1+0x1608], R16 ;  /* 0x0016081001007387 */ /* 0x000fe80000100800 */
[----:B------:R1:W-:Y:S04]  /*4b010*/  LDGSTS.E [R2+0x19000], desc[UR14][R4.64], P0 ;  /* 0x1900000004027fae */ /* 0x0003e800081a100e */
[----:B------:R-:W-:Y:S04]  /*4b020*/  STL [R1+0x1614], R7 ;  /* 0x0016140701007387 */ /* 0x000fe80000100800 */
[----:B------:R2:W-:Y:S01]  /*4b030*/  STL [R1+0x1610], R12 ;  /* 0x0016100c01007387 */ /* 0x0005e20000100800 */
[----:B------:R-:W-:Y:S01]  /*4b040*/  IADD3 R9, P1, PT, R9, UR13, RZ ;  /* 0x0000000d09097c10 */ /* 0x000fe2000ff3e0ff */
[----:B-1----:R-:W-:Y:S01]  /*4b050*/  IMAD.MOV.U32 R5, RZ, RZ, R12 ;  /* 0x000000ffff057224 */ /* 0x002fe200078e000c */
[----:B------:R-:W-:-:S02]  /*4b060*/  MOV R4, R7 ;  /* 0x0000000700047202 */ /* 0x000fc40000000f00 */
[----:B------:R-:W-:Y:S01]  /*4b070*/  IADD3.X R14, PT, PT, R14, UR7, RZ, P1, !PT ;  /* 0x000000070e0e7c10 */ /* 0x000fe20008ffe4ff */
[----:B--2---:R-:W2:Y:S01]  /*4b080*/  LDL.LU R12, [R1+0x1638] ;  /* 0x00163800010c7983 */ /* 0x004ea20000300800 */
[----:B------:R-:W-:-:S03]  /*4b090*/  IADD3 R3, P2, PT, R3, UR13, RZ ;  /* 0x0000000d03037c10 */ /* 0x000fc6000ff5e0ff */
[----:B------:R-:W3:Y:S01]  /*4b0a0*/  LDL.LU R7, [R1+0x163c] ;  /* 0x00163c0001077983 */ /* 0x000ee20000300800 */
[----:B------:R-:W-:-:S03]  /*4b0b0*/  IADD3.X R13, PT, PT, R13, UR7, RZ, P2, !PT ;  /* 0x000000070d0d7c10 */ /* 0x000fc600097fe4ff */
[----:B------:R1:W-:Y:S04]  /*4b0c0*/  LDGSTS.E [R2+0x19100], desc[UR14][R4.64], P0 ;  /* 0x1910000004027fae */ /* 0x0003e800081a100e */
[----:B------:R1:W-:Y:S04]  /*4b0d0*/  STL [R1+0x161c], R9 ;  /* 0x00161c0901007387 */ /* 0x0003e80000100800 */
[----:B------:R-:W-:Y:S01]  /*4b0e0*/  STL [R1+0x1618], R14 ;  /* 0x0016180e01007387 */ /* 0x000fe20000100800 */
[----:B-1----:R-:W-:Y:S01]  /*4b0f0*/  IMAD.MOV.U32 R4, RZ, RZ, R9 ;  /* 0x000000ffff047224 */ /* 0x002fe200078e0009 */
[----:B------:R-:W-:-:S02]  /*4b100*/  MOV R5, R14 ;  /* 0x0000000e00057202 */ /* 0x000fc40000000f00 */
[----:B------:R-:W-:Y:S04]  /*4b110*/  STL [R1+0x1624], R3 ;  /* 0x0016240301007387 */ /* 0x000fe80000100800 */
[----:B------:R-:W2:Y:S04]  /*4b120*/  LDL.LU R9, [R1+0x1644] ;  /* 0x0016440001097983 */ /* 0x000ea80000300800 */
[----:B------:R1:W-:Y:S04]  /*4b130*/  STL [R1+0x1620], R13 ;  /* 0x0016200d01007387 */ /* 0x0003e80000100800 */
[----:B------:R1:W-:Y:S04]  /*4b140*/  LDGSTS.E [R2+0x19200], desc[UR14][R4.64], P0 ;  /* 0x1920000004027fae */ /* 0x0003e800081a100e */
[----:B------:R-:W2:Y:S01]  /*4b150*/  LDL.LU R17, [R1+0x1710] ;  /* 0x0017100001117983 */ /* 0x000ea20000300800 */
[----:B-1----:R-:W-:-:S03]  /*4b160*/  IMAD.MOV.U32 R5, RZ, RZ, R13 ;  /* 0x000000ffff057224 */ /* 0x002fc600078e000d */
[----:B------:R-:W2:Y:S04]  /*4b170*/  LDL.LU R13, [R1+0x1640] ;  /* 0x00164000010d7983 */ /* 0x000ea80000300800 */
[----:B------:R-:W2:Y:S01]  /*4b180*/  LDL.LU R18, [R1+0x170c] ;  /* 0x00170c0001127983 */ /* 0x000ea20000300800 */
[----:B------:R-:W-:-:S03]  /*4b190*/  IMAD.MOV.U32 R4, RZ, RZ, R3 ;  /* 0x000000ffff047224 */ /* 0x000fc600078e0003 */
[----:B------:R-:W2:Y:S04]  /*4b1a0*/  LDL.LU R15, [R1+0x1718] ;  /* 0x00171800010f7983 */ /* 0x000ea80000300800 */
[----:B------:R-:W2:Y:S04]  /*4b1b0*/  LDL.LU R3, [R1+0x1720] ;  /* 0x0017200001037983 */ /* 0x000ea80000300800 */
[----:B------:R1:W-:Y:S01]  /*4b1c0*/  LDGSTS.E [R2+0x19300], desc[UR14][R4.64], P0 ;  /* 0x1930000004027fae */ /* 0x0003e200081a100e */
[----:B----4-:R-:W-:Y:S02]  /*4b1d0*/  IADD3 R10, P1, PT, R10, UR13, RZ ;  /* 0x0000000d0a0a7c10 */ /* 0x010fe4000ff3e0ff */
[----:B------:R-:W-:-:S03]  /*4b1e0*/  IADD3 R6, P2, PT, R6, UR13, RZ ;  /* 0x0000000d06067c10 */ /* 0x000fc6000ff5e0ff */
[----:B------:R-:W-:Y:S01]  /*4b1f0*/  STL [R1+0x162c], R10 ;  /* 0x00162c0a01007387 */ /* 0x000fe20000100800 */
[----:B-1----:R-:W-:Y:S02]  /*4b200*/  MOV R4, R10 ;  /* 0x0000000a00047202 */ /* 0x002fe40000000f00 */
[----:B------:R-:W-:Y:S02]  /*4b210*/  IADD3.X R11, PT, PT, R11, UR7, RZ, P1, !PT ;  /* 0x000000070b0b7c10 */ /* 0x000fe40008ffe4ff */
[----:B------:R-:W-:-:S03]  /*4b220*/  IADD3.X R8, PT, PT, R8, UR7, RZ, P2, !PT ;  /* 0x0000000708087c10 */ /* 0x000fc600097fe4ff */
[----:B------:R1:W-:Y:S04]  /*4b230*/  STL [R1+0x1628], R11 ;  /* 0x0016280b01007387 */ /* 0x0003e80000100800 */
[----:B------:R-:W-:Y:S04]  /*4b240*/  STL [R1+0x1634], R6 ;  /* 0x0016340601007387 */ /* 0x000fe80000100800 */
[----:B------:R-:W4:Y:S04]  /*4b250*/  LDL.LU R16, [R1+0x1714] ;  /* 0x0017140001107983 */ /* 0x000f280000300800 */
[----:B------:R1:W-:Y:S04]  /*4b260*/  STL [R1+0x1630], R8 ;  /* 0x0016300801007387 */ /* 0x0003e80000100800 */
[----:B------:R-:W4:Y:S01]  /*4b270*/  LDL.LU R14, [R1+0x171c] ;  /* 0x00171c00010e7983 */ /* 0x000f220000300800 */
[----:B------:R-:W-:-:S03]  /*4b280*/  IMAD.MOV.U32 R5, RZ, RZ, R11 ;  /* 0x000000ffff057224 */ /* 0x000fc600078e000b */
[----:B-1----:R-:W4:Y:S04]  /*4b290*/  LDL.LU R11, [R1+0x1724] ;  /* 0x00172400010b7983 */ /* 0x002f280000300800 */
[----:B------:R-:W4:Y:S04]  /*4b2a0*/  LDL.LU R10, [R1+0x1728] ;  /* 0x00172800010a7983 */ /* 0x000f280000300800 */
[----:B------:R1:W-:Y:S02]  /*4b2b0*/  LDGSTS.E [R2+0x19400], desc[UR14][R4.64], P0 ;  /* 0x1940000004027fae */ /* 0x0003e400081a100e */
[----:B-1----:R-:W-:Y:S01]  /*4b2c0*/  MOV R5, R8 ;  /* 0x0000000800057202 */ /* 0x002fe20000000f00 */
[----:B------:R-:W-:Y:S01]  /*4b2d0*/  IMAD.MOV.U32 R4, RZ, RZ, R6 ;  /* 0x000000ffff047224 */ /* 0x000fe200078e0006 */
[----:B------:R-:W4:Y:S04]  /*4b2e0*/  LDL.LU R8, [R1+0x172c] ;  /* 0x00172c0001087983 */ /* 0x000f280000300800 */
[----:B------:R-:W4:Y:S04]  /*4b2f0*/  LDL.LU R6, [R1+0x1730] ;  /* 0x0017300001067983 */ /* 0x000f280000300800 */
[----:B------:R1:W-:Y:S01]  /*4b300*/  LDGSTS.E [R2+0x19500], desc[UR14][R4.64], P0 ;  /* 0x1950000004027fae */ /* 0x0003e200081a100e */
[----:B---3--:R-:W-:-:S04]  /*4b310*/  IADD3 R7, P1, PT, R7, UR13, RZ ;  /* 0x0000000d07077c10 */ /* 0x008fc8000ff3e0ff */
[----:B--2---:R-:W-:Y:S01]  /*4b320*/  IADD3.X R12, PT, PT, R12, UR7, RZ, P1, !PT ;  /* 0x000000070c0c7c10 */ /* 0x004fe20008ffe4ff */
[----:B------:R2:W-:Y:S01]  /*4b330*/  STL [R1+0x163c], R7 ;  /* 0x00163c0701007387 */ /* 0x0005e20000100800 */
[----:B-1----:R-:W-:-:S03]  /*4b340*/  IMAD.MOV.U32 R4, RZ, RZ, R7 ;  /* 0x000000ffff047224 */ /* 0x002fc600078e0007 */
[----:B------:R-:W-:Y:S01]  /*4b350*/  IMAD.MOV.U32 R5, RZ, RZ, R12 ;  /* 0x000000ffff057224 */ /* 0x000fe200078e000c */
[----:B------:R1:W-:Y:S04]  /*4b360*/  STL [R1+0x1638], R12 ;  /* 0x0016380c01007387 */ /* 0x0003e80000100800 */
[----:B------:R3:W-:Y:S04]  /*4b370*/  LDGSTS.E [R2+0x19600], desc[UR14][R4.64], P0 ;  /* 0x1960000004027fae */ /* 0x0007e800081a100e */
[----:B--2---:R-:W2:Y:S01]  /*4b380*/  LDL.LU R7, [R1+0x1738] ;  /* 0x0017380001077983 */ /* 0x004ea20000300800 */
[----:B------:R-:W-:-:S03]  /*4b390*/  IADD3 R9, P2, PT, R9, UR13, RZ ;  /* 0x0000000d09097c10 */ /* 0x000fc6000ff5e0ff */
[----:B-1----:R-:W2:Y:S04]  /*4b3a0*/  LDL.LU R12, [R1+0x1740] ;  /* 0x00174000010c7983 */ /* 0x002ea80000300800 */
[----:B------:R1:W-:Y:S01]  /*4b3b0*/  STL [R1+0x1644], R9 ;  /* 0x0016440901007387 */ /* 0x0003e20000100800 */
[----:B---3--:R-:W-:Y:S02]  /*4b3c0*/  MOV R4, R9 ;  /* 0x0000000900047202 */ /* 0x008fe40000000f00 */
[----:B------:R-:W-:Y:S02]  /*4b3d0*/  IADD3 R17, P3, PT, R17, UR13, RZ ;  /* 0x0000000d11117c10 */ /* 0x000fe4000ff7e0ff */
[----:B------:R-:W-:-:S05]  /*4b3e0*/  IADD3.X R13, PT, PT, R13, UR7, RZ, P2, !PT ;  /* 0x000000070d0d7c10 */ /* 0x000fca00097fe4ff */
[----:B------:R3:W-:Y:S01]  /*4b3f0*/  STL [R1+0x1640], R13 ;  /* 0x0016400d01007387 */ /* 0x0007e20000100800 */
[----:B------:R-:W-:-:S03]  /*4b400*/  IADD3.X R18, PT, PT, R18, UR7, RZ, P3, !PT ;  /* 0x0000000712127c10 */ /* 0x000fc60009ffe4ff */
[----:B------:R-:W-:Y:S04]  /*4b410*/  STL [R1+0x1710], R17 ;  /* 0x0017101101007387 */ /* 0x000fe80000100800 */
[----:B-1----:R-:W2:Y:S01]  /*4b420*/  LDL.LU R9, [R1+0x1734] ;  /* 0x0017340001097983 */ /* 0x002ea20000300800 */
[----:B------:R-:W-:-:S03]  /*4b430*/  IMAD.MOV.U32 R5, RZ, RZ, R13 ;  /* 0x000000ffff057224 */ /* 0x000fc600078e000d */
[----:B------:R1:W-:Y:S04]  /*4b440*/  STL [R1+0x170c], R18 ;  /* 0x00170c1201007387 */ /* 0x0003e80000100800 */
[----:B---3--:R-:W3:Y:S01]  /*4b450*/  LDL.LU R13, [R1+0x173c] ;  /* 0x00173c00010d7983 */ /* 0x008ee20000300800 */
[----:B------:R-:W-:-:S03]  /*4b460*/  UISETP.GT.AND UP1, UPT, UR17, 0x36, UPT ;  /* 0x000000361100788c */ /* 0x000fc6000bf24270 */
[----:B------:R1:W-:Y:S01]  /*4b470*/  LDGSTS.E [R2+0x19700], desc[UR14][R4.64], P0 ;  /* 0x1970000004027fae */ /* 0x0003e200081a100e */
[----:B------:R-:W-:-:S04]  /*4b480*/  USEL UR12, URZ, 0x4, !UP1 ;  /* 0x00000004ff0c7887 */ /* 0x000fc8000c800000 */
[----:B------:R-:W-:Y:S01]  /*4b490*/  USEL UR12, UR12, URZ, !UP0 ;  /* 0x000000ff0c0c7287 */ /* 0x000fe2000c000000 */
[----:B------:R-:W-:-:S05]  /*4b4a0*/  IADD3 R15, P0, PT, R15, UR13, RZ ;  /* 0x0000000d0f0f7c10 */ /* 0x000fca000ff1e0ff */
[----:B------:R-:W-:Y:S01]  /*4b4b0*/  ISETP.NE.U32.AND P1, PT, RZ, UR12, PT ;  /* 0x0000000cff007c0c */ /* 0x000fe2000bf25070 */
[----:B-1----:R-:W-:Y:S01]  /*4b4c0*/  IMAD.MOV.U32 R4, RZ, RZ, R17 ;  /* 0x000000ffff047224 */ /* 0x002fe200078e0011 */
[----:B------:R-:W-:Y:S02]  /*4b4d0*/  MOV R5, R18 ;  /* 0x0000001200057202 */ /* 0x000fe40000000f00 */
[----:B------:R-:W-:Y:S01]  /*4b4e0*/  IADD3 R3, P2, PT, R3, UR13, RZ ;  /* 0x0000000d03037c10 */ /* 0x000fe2000ff5e0ff */
[----:B------:R-:W-:Y:S08]  /*4b4f0*/  STL [R1+0x1718], R15 ;  /* 0x0017180f01007387 */ /* 0x000ff00000100800 */
[----:B------:R1:W-:Y:S02]  /*4b500*/  LDGSTS.E [R2+0x1b000], desc[UR14][R4.64], P1 ;  /* 0x1b00000004027fae */ /* 0x0003e400089a100e */
[----:B-1----:R-:W-:Y:S01]  /*4b510*/  IMAD.MOV.U32 R4, RZ, RZ, R15 ;  /* 0x000000ffff047224 */ /* 0x002fe200078e000f */
[----:B----4-:R-:W-:-:S05]  /*4b520*/  IADD3.X R16, PT, PT, R16, UR7, RZ, P0, !PT ;  /* 0x0000000710107c10 */ /* 0x010fca00087fe4ff */
[----:B------:R-:W-:Y:S01]  /*4b530*/  IMAD.MOV.U32 R5, RZ, RZ, R16 ;  /* 0x000000ffff057224 */ /* 0x000fe200078e0010 */
[----:B------:R-:W-:Y:S01]  /*4b540*/  IADD3.X R14, PT, PT, R14, UR7, RZ, P2, !PT ;  /* 0x000000070e0e7c10 */ /* 0x000fe200097fe4ff */
[----:B------:R-:W-:Y:S04]  /*4b550*/  STL [R1+0x1714], R16 ;  /* 0x0017141001007387 */ /* 0x000fe80000100800 */
[----:B------:R1:W-:Y:S04]  /*4b560*/  STL [R1+0x1720], R3 ;  /* 0x0017200301007387 */ /* 0x0003e80000100800 */
[----:B------:R4:W-:Y:S04]  /*4b570*/  LDGSTS.E [R2+0x1b100], desc[UR14][R4.64], P1 ;  /* 0x1b10000004027fae */ /* 0x0009e800089a100e */
[----:B------:R1:W-:Y:S04]  /*4b580*/  STL [R1+0x171c], R14 ;  /* 0x00171c0e01007387 */ /* 0x0003e80000100800 */
[----:B------:R-:W3:Y:S01]  /*4b590*/  LDL.LU R18, [R1+0x1744] ;  /* 0x0017440001127983 */ /* 0x000ee20000300800 */
[----:B----4-:R-:W-:-:S03]  /*4b5a0*/  MOV R4, R3 ;  /* 0x0000000300047202 */ /* 0x010fc60000000f00 */
[----:B-1----:R-:W4:Y:S01]  /*4b5b0*/  LDL.LU R3, [R1+0x1748] ;  /* 0x0017480001037983 */ /* 0x002f220000300800 */
[----:B------:R-:W-:Y:S01]  /*4b5c0*/  IADD3 R10, P0, PT, R10, UR13, RZ ;  /* 0x0000000d0a0a7c10 */ /* 0x000fe2000ff1e0ff */
[----:B------:R-:W-:-:S03]  /*4b5d0*/  IMAD.MOV.U32 R5, RZ, RZ, R14 ;  /* 0x000000ffff057224 */ /* 0x000fc600078e000e */
[----:B------:R-:W-:Y:S02]  /*4b5e0*/  IADD3.X R11, PT, PT, R11, UR7, RZ, P0, !PT ;  /* 0x000000070b0b7c10 */ /* 0x000fe400087fe4ff */
[----:B------:R-:W-:Y:S01]  /*4b5f0*/  IADD3 R6, P2, PT, R6, UR13, RZ ;  /* 0x0000000d06067c10 */ /* 0x000fe2000ff5e0ff */
[----:B------:R1:W-:Y:S03]  /*4b600*/  STL [R1+0x1728], R10 ;  /* 0x0017280a01007387 */ /* 0x0003e60000100800 */
[----:B------:R-:W-:Y:S01]  /*4b610*/  IADD3.X R8, PT, PT, R8, UR7, RZ, P2, !PT ;  /* 0x0000000708087c10 */ /* 0x000fe200097fe4ff */
[----:B------:R1:W-:Y:S04]  /*4b620*/  STL [R1+0x1724], R11 ;  /* 0x0017240b01007387 */ /* 0x0003e80000100800 */
[----:B------:R-:W-:Y:S04]  /*4b630*/  STL [R1+0x1730], R6 ;  /* 0x0017300601007387 */ /* 0x000fe80000100800 */
[----:B------:R-:W4:Y:S04]  /*4b640*/  LDL.LU R14, [R1+0x1810] ;  /* 0x00181000010e7983 */ /* 0x000f280000300800 */
[----:B------:R1:W-:Y:S04]  /*4b650*/  LDGSTS.E [R2+0x1b200], desc[UR14][R4.64], P1 ;  /* 0x1b20000004027fae */ /* 0x0003e800089a100e */
[----:B------:R1:W-:Y:S02]  /*4b660*/  STL [R1+0x172c], R8 ;  /* 0x00172c0801007387 */ /* 0x0003e40000100800 */
[----:B-1----:R-:W-:Y:S01]  /*4b670*/  IMAD.MOV.U32 R4, RZ, RZ, R10 ;  /* 0x000000ffff047224 */ /* 0x002fe200078e000a */
[----:B------:R-:W-:Y:S01]  /*4b680*/  MOV R5, R11 ;  /* 0x0000000b00057202 */ /* 0x000fe20000000f00 */
[----:B------:R-:W4:Y:S04]  /*4b690*/  LDL.LU R10, [R1+0x1818] ;  /* 0x00181800010a7983 */ /* 0x000f280000300800 */
[----:B------:R-:W4:Y:S04]  /*4b6a0*/  LDL.LU R15, [R1+0x180c] ;  /* 0x00180c00010f7983 */ /* 0x000f280000300800 */
[----:B------:R1:W-:Y:S04]  /*4b6b0*/  LDGSTS.E [R2+0x1b300], desc[UR14][R4.64], P1 ;  /* 0x1b30000004027fae */ /* 0x0003e800089a100e */
[----:B------:R-:W4:Y:S01]  /*4b6c0*/  LDL.LU R11, [R1+0x1814] ;  /* 0x00181400010b7983 */ /* 0x000f220000300800 */
[----:B-1----:R-:W-:-:S02]  /*4b6d0*/  IMAD.MOV.U32 R4, RZ, RZ, R6 ;  /* 0x000000ffff047224 */ /* 0x002fc400078e0006 */
[----:B------:R-:W-:Y:S02]  /*4b6e0*/  IMAD.MOV.U32 R5, RZ, RZ, R8 ;  /* 0x000000ffff057224 */ /* 0x000fe400078e0008 */
[----:B------:R-:W4:Y:S04]  /*4b6f0*/  LDL.LU R8, [R1+0x1820] ;  /* 0x0018200001087983 */ /* 0x000f280000300800 */
[----:B------:R-:W4:Y:S04]  /*4b700*/  LDL.LU R6, [R1+0x1828] ;  /* 0x0018280001067983 */ /* 0x000f280000300800 */
[----:B------:R1:W-:Y:S01]  /*4b710*/  LDGSTS.E [R2+0x1b400], desc[UR14][R4.64], P1 ;  /* 0x1b40000004027fae */ /* 0x0003e200089a100e */
[----:B--2---:R-:W-:-:S02]  /*4b720*/  IADD3 R7, P0, PT, R7, UR13, RZ ;  /* 0x0000000d07077c10 */ /* 0x004fc4000ff1e0ff */
[----:B------:R-:W-:-:S03]  /*4b730*/  IADD3 R12, P2, PT, R12, UR13, RZ ;  /* 0x0000000d0c0c7c10 */ /* 0x000fc6000ff5e0ff */
[----:B------:R-:W-:Y:S01]  /*4b740*/  STL [R1+0x1738], R7 ;  /* 0x0017380701007387 */ /* 0x000fe20000100800 */
[----:B-1----:R-:W-:Y:S02]  /*4b750*/  MOV R4, R7 ;  /* 0x0000000700047202 */ /* 0x002fe40000000f00 */
[----:B------:R-:W-:-:S05]  /*4b760*/  IADD3.X R9, PT, PT, R9, UR7, RZ, P0, !PT ;  /* 0x0000000709097c10 */ /* 0x000fca00087fe4ff */
[----:B------:R1:W-:Y:S01]  /*4b770*/  STL [R1+0x1734], R9 ;  /* 0x0017340901007387 */ /* 0x0003e20000100800 */
[----:B------:R-:W-:Y:S01]  /*4b780*/  IMAD.MOV.U32 R5, RZ, RZ, R9 ;  /* 0x000000ffff057224 */ /* 0x000fe200078e0009 */
[----:B---3--:R-:W-:Y:S02]  /*4b790*/  IADD3.X R13, PT, PT, R13, UR7, RZ, P2, !PT ;  /* 0x000000070d0d7c10 */ /* 0x008fe400097fe4ff */
[----:B------:R-:W-:Y:S04]  /*4b7a0*/  STL [R1+0x1740], R12 ;  /* 0x0017400c01007387 */ /* 0x000fe80000100800 */
[----:B------:R2:W-:Y:S04]  /*4b7b0*/  LDGSTS.E [R2+0x1b500], desc[UR14][R4.64], P1 ;  /* 0x1b50000004027fae */ /* 0x0005e800089a100e */
[----:B-1----:R-:W3:Y:S04]  /*4b7c0*/  LDL.LU R9, [R1+0x181c] ;  /* 0x00181c0001097983 */ /* 0x002ee80000300800 */
[----:B------:R1:W-:Y:S04]  /*4b7d0*/  STL [R1+0x173c], R13 ;  /* 0x00173c0d01007387 */ /* 0x0003e80000100800 */
[----:B------:R-:W3:Y:S01]  /*4b7e0*/  LDL.LU R7, [R1+0x1824] ;  /* 0x0018240001077983 */ /* 0x000ee20000300800 */
[----:B--2---:R-:W-:Y:S01]  /*4b7f0*/  MOV R5, R13 ;  /* 0x0000000d00057202 */ /* 0x004fe20000000f00 */
[----:B------:R-:W-:-:S02]  /*4b800*/  IMAD.MOV.U32 R4, RZ, RZ, R12 ;  /* 0x000000ffff047224 */ /* 0x000fc400078e000c */
[----:B-1----:R-:W2:Y:S04]  /*4b810*/  LDL.LU R13, [R1+0x182c] ;  /* 0x00182c00010d7983 */ /* 0x002ea80000300800 */
[----:B------:R-:W2:Y:S04]  /*4b820*/  LDL.LU R12, [R1+0x1830] ;  /* 0x00183000010c7983 */ /* 0x000ea80000300800 */
[----:B------:R-:W2:Y:S04]  /*4b830*/  LDL.LU R17, [R1+0x1834] ;  /* 0x0018340001117983 */ /* 0x000ea80000300800 */
[----:B------:R-:W2:Y:S01]  /*4b840*/  LDL.LU R16, [R1+0x1838] ;  /* 0x0018380001107983 */ /* 0x000ea20000300800 */
[----:B------:R-:W-:-:S03]  /*4b850*/  UISETP.GT.AND UP1, UPT, UR17, 0x3a, UPT ;  /* 0x0000003a1100788c */ /* 0x000fc6000bf24270 */
[----:B------:R1:W-:Y:S01]  /*4b860*/  LDGSTS.E [R2+0x1b600], desc[UR14][R4.64], P1 ;  /* 0x1b60000004027fae */ /* 0x0003e200089a100e */
[----:B------:R-:W-:-:S04]  /*4b870*/  USEL UR12, URZ, 0x4, !UP1 ;  /* 0x00000004ff0c7887 */ /* 0x000fc8000c800000 */
[----:B------:R-:W-:Y:S01]  /*4b880*/  USEL UR12, UR12, URZ, !UP0 ;  /* 0x000000ff0c0c7287 */ /* 0x000fe2000c000000 */
[----:B----4-:R-:W-:-:S04]  /*4b890*/  IADD3 R3, P0, PT, R3, UR13, RZ ;  /* 0x0000000d03037c10 */ /* 0x010fc8000ff1e0ff */
[----:B------:R-:W-:Y:S01]  /*4b8a0*/  IADD3.X R18, PT, PT, R18, UR7, RZ, P0, !PT ;  /* 0x0000000712127c10 */ /* 0x000fe200087fe4ff */
[----:B-1----:R-:W-:-:S04]  /*4b8b0*/  IMAD.MOV.U32 R4, RZ, RZ, R3 ;  /* 0x000000ffff047224 */ /* 0x002fc800078e0003 */
[----:B------:R-:W-:Y:S01]  /*4b8c0*/  IMAD.MOV.U32 R5, RZ, RZ, R18 ;  /* 0x000000ffff057224 */ /* 0x000fe200078e0012 */
[----:B------:R-:W-:-:S04]  /*4b8d0*/  ISETP.NE.U32.AND P0, PT, RZ, UR12, PT ;  /* 0x0000000cff007c0c */ /* 0x000fc8000bf05070 */
[----:B------:R1:W-:Y:S01]  /*4b8e0*/  LDGSTS.E [R2+0x1b700], desc[UR14][R4.64], P1 ;  /* 0x1b70000004027fae */ /* 0x0003e200089a100e */
[----:B------:R-:W-:-:S03]  /*4b8f0*/  IADD3 R14, P1, PT, R14, UR13, RZ ;  /* 0x0000000d0e0e7c10 */ /* 0x000fc6000ff3e0ff */
[----:B------:R4:W-:Y:S04]  /*4b900*/  STL [R1+0x1748], R3 ;  /* 0x0017480301007387 */ /* 0x0009e80000100800 */
[----:B------:R-:W-:Y:S01]  /*4b910*/  STL [R1+0x1744], R18 ;  /* 0x0017441201007387 */ /* 0x000fe20000100800 */
[----:B-1----:R-:W-:-:S03]  /*4b920*/  MOV R4, R14 ;  /* 0x0000000e00047202 */ /* 0x002fc60000000f00 */
[----:B------:R-:W2:Y:S04]  /*4b930*/  LDL.LU R22, [R1+0x1840] ;  /* 0x0018400001167983 */ /* 0x000ea80000300800 */
[----:B----4-:R-:W4:Y:S01]  /*4b940*/  LDL.LU R3, [R1+0x1848] ;  /* 0x0018480001037983 */ /* 0x010f220000300800 */
[----:B------:R-:W-:Y:S02]  /*4b950*/  IADD3 R10, P2, PT, R10, UR13, RZ ;  /* 0x0000000d0a0a7c10 */ /* 0x000fe4000ff5e0ff */
[----:B------:R-:W-:Y:S01]  /*4b960*/  IADD3.X R15, PT, PT, R15, UR7, RZ, P1, !PT ;  /* 0x000000070f0f7c10 */ /* 0x000fe20008ffe4ff */
[----:B------:R-:W-:Y:S04]  /*4b970*/  STL [R1+0x1810], R14 ;  /* 0x0018100e01007387 */ /* 0x000fe80000100800 */
[----:B------:R-:W-:Y:S01]  /*4b980*/  STL [R1+0x180c], R15 ;  /* 0x00180c0f01007387 */ /* 0x000fe20000100800 */
[----:B------:R-:W-:Y:S01]  /*4b990*/  IMAD.MOV.U32 R5, RZ, RZ, R15 ;  /* 0x000000ffff057224 */ /* 0x000fe200078e000f */
[----:B------:R-:W-:-:S02]  /*4b9a0*/  IADD3.X R11, PT, PT, R11, UR7, RZ, P2, !PT ;  /* 0x000000070b0b7c10 */ /* 0x000fc400097fe4ff */
[----:B------:R-:W-:Y:S04]  /*4b9b0*/  STL [R1+0x1818], R10 ;  /* 0x0018180a01007387 */ /* 0x000fe80000100800 */
[----:B------:R-:W4:Y:S04]  /*4b9c0*/  LDL.LU R23, [R1+0x183c] ;  /* 0x00183c0001177983 */ /* 0x000f280000300800 */
[----:B------:R1:W-:Y:S01]  /*4b9d0*/  LDGSTS.E [R2+0x1d000], desc[UR14][R4.64], P0 ;  /* 0x1d00000004027fae */ /* 0x0003e200081a100e */
[----:B------:R-:W-:-:S03]  /*4b9e0*/  IADD3 R8, P1, PT, R8, UR13, RZ ;  /* 0x0000000d08087c10 */ /* 0x000fc6000ff3e0ff */
[----:B------:R-:W-:Y:S01]  /*4b9f0*/  STL [R1+0x1814], R11 ;  /* 0x0018140b01007387 */ /* 0x000fe20000100800 */
[----:B------:R-:W-:-:S03]  /*4ba00*/  IADD3 R6, P2, PT, R6, UR13, RZ ;  /* 0x0000000d06067c10 */ /* 0x000fc6000ff5e0ff */
[----:B------:R-:W4:Y:S01]  /*4ba10*/  LDL.LU R20, [R1+0x1844] ;  /* 0x0018440001147983 */ /* 0x000f220000300800 */
[----:B-1----:R-:W-:Y:S01]  /*4ba20*/  IMAD.MOV.U32 R4, RZ, RZ, R10 ;  /* 0x000000ffff047224 */ /* 0x002fe200078e000a */
[----:B------:R-:W-:Y:S02]  /*4ba30*/  MOV R5, R11 ;  /* 0x0000000b00057202 */ /* 0x000fe40000000f00 */
[----:B------:R-:W-:Y:S04]  /*4ba40*/  STL [R1+0x1820], R8 ;  /* 0x0018200801007387 */ /* 0x000fe80000100800 */
[----:B------:R1:W-:Y:S02]  /*4ba50*/  LDGSTS.E [R2+0x1d100], desc[UR14][R4.64], P0 ;  /* 0x1d10000004027fae */ /* 0x0003e400081a100e */
[----:B-1----:R-:W-:Y:S01]  /*4ba60*/  IMAD.MOV.U32 R4, RZ, RZ, R8 ;  /* 0x000000ffff047224 */ /* 0x002fe200078e0008 */
[----:B---3--:R-:W-:-:S05]  /*4ba70*/  IADD3.X R9, PT, PT, R9, UR7, RZ, P1, !PT ;  /* 0x0000000709097c10 */ /* 0x008fca0008ffe4ff */
[----:B------:R-:W-:Y:S01]  /*4ba80*/  IMAD.MOV.U32 R5, RZ, RZ, R9 ;  /* 0x000000ffff057224 */ /* 0x000fe200078e0009 */
[----:B------:R-:W-:Y:S01]  /*4ba90*/  IADD3.X R7, PT, PT, R7, UR7, RZ, P2, !PT ;  /* 0x0000000707077c10 */ /* 0x000fe200097fe4ff */
[----:B------:R-:W-:Y:S04]  /*4baa0*/  STL [R1+0x181c], R9 ;  /* 0x00181c0901007387 */ /* 0x000fe80000100800 */
[----:B------:R-:W-:Y:S04]  /*4bab0*/  STL [R1+0x1828], R6 ;  /* 0x0018280601007387 */ /* 0x000fe80000100800 */
[----:B------:R1:W-:Y:S04]  /*4bac0*/  LDGSTS.E [R2+0x1d200], desc[UR14][R4.64], P0 ;  /* 0x1d20000004027fae */ /* 0x0003e800081a100e */
[----:B------:R3:W-:Y:S01]  /*4bad0*/  STL [R1+0x1824], R7 ;  /* 0x0018240701007387 */ /* 0x0007e20000100800 */
[----:B--2---:R-:W-:-:S02]  /*4bae0*/  IADD3 R12, P1, PT, R12, UR13, RZ ;  /* 0x0000000d0c0c7c10 */ /* 0x004fc4000ff3e0ff */
[----:B-1----:R-:W-:Y:S01]  /*4baf0*/  MOV R4, R6 ;  /* 0x0000000600047202 */ /* 0x002fe20000000f00 */
[----:B------:R-:W-:Y:S02]  /*4bb00*/  IMAD.MOV.U32 R5, RZ, RZ, R7 ;  /* 0x000000ffff057224 */ /* 0x000fe400078e0007 */
[----:B---3--:R-:W2:Y:S01]  /*4bb10*/  LDL.LU.64 R6, [R1+0xce8] ;  /* 0x000ce80001067983 */ /* 0x008ea20000300a00 */
        /* <DEDUP_REMOVED lines=9> */
[----:B-1----:R-:W-:Y:S01]  /*4bbb0*/  IMAD.MOV.U32 R4, RZ, RZ, R12 ;  /* 0x000000ffff047224 */ /* 0x002fe200078e000c */
[----:B------:R-:W-:-:S02]  /*4bbc0*/  MOV R5, R13 ;  /* 0x0000000d00057202 */ /* 0x000fc40000000f00 */
[----:B------:R-:W3:Y:S04]  /*4bbd0*/  LDL.LU.64 R12, [R1+0xcd0] ;  /* 0x000cd000010c7983 */ /* 0x000ee80000300a00 */
[----:B------:R1:W-:Y:S04]  /*4bbe0*/  STL [R1+0x1834], R17 ;  /* 0x0018341101007387 */ /* 0x0003e80000100800 */
[----:B------:R-:W3:Y:S04]  /*4bbf0*/  LDL.LU.64 R14, [R1+0xcc8] ;  /* 0x000cc800010e7983 */ /* 0x000ee80000300a00 */
[----:B------:R1:W-:Y:S02]  /*4bc00*/  LDGSTS.E [R2+0x1d400], desc[UR14][R4.64], P0 ;  /* 0x1d40000004027fae */ /* 0x0003e400081a100e */
[----:B-1----:R-:W-:-:S02]  /*4bc10*/  IMAD.MOV.U32 R4, RZ, RZ, R16 ;  /* 0x000000ffff047224 */ /* 0x002fc400078e0010 */
[----:B------:R-:W-:Y:S02]  /*4bc20*/  IMAD.MOV.U32 R5, RZ, RZ, R17 ;  /* 0x000000ffff057224 */ /* 0x000fe400078e0011 */
[----:B------:R-:W3:Y:S04]  /*4bc30*/  LDL.LU.64 R16, [R1+0xcc0] ;  /* 0x000cc00001107983 */ /* 0x000ee80000300a00 */
[----:B------:R-:W3:Y:S04]  /*4bc40*/  LDL.LU.64 R18, [R1+0xcb8] ;  /* 0x000cb80001127983 */ /* 0x000ee80000300a00 */
[----:B------:R-:W3:Y:S04]  /*4bc50*/  LDL.LU.64 R30, [R1+0xcb0] ;  /* 0x000cb000011e7983 */ /* 0x000ee80000300a00 */
[----:B------:R1:W-:Y:S01]  /*4bc60*/  LDGSTS.E [R2+0x1d500], desc[UR14][R4.64], P0 ;  /* 0x1d50000004027fae */ /* 0x0003e200081a100e */
[----:B------:R-:W-:-:S02]  /*4bc70*/  IADD3 R22, P1, PT, R22, UR13, RZ ;  /* 0x0000000d16167c10 */ /* 0x000fc4000ff3e0ff */
[----:B----4-:R-:W-:Y:S02]  /*4bc80*/  IADD3 R3, P2, PT, R3, UR13, RZ ;  /* 0x0000000d03037c10 */ /* 0x010fe4000ff5e0ff */
[----:B-1----:R-:W-:Y:S01]  /*4bc90*/  MOV R4, R22 ;  /* 0x0000001600047202 */ /* 0x002fe20000000f00 */
[----:B------:R-:W-:Y:S01]  /*4bca0*/  STL [R1+0x1840], R22 ;  /* 0x0018401601007387 */ /* 0x000fe20000100800 */
[----:B------:R-:W-:-:S05]  /*4bcb0*/  IADD3.X R23, PT, PT, R23, UR7, RZ, P1, !PT ;  /* 0x0000000717177c10 */ /* 0x000fca0008ffe4ff */
[----:B------:R-:W-:-:S05]  /*4bcc0*/  IMAD.MOV.U32 R5, RZ, RZ, R23 ;  /* 0x000000ffff057224 */ /* 0x000fca00078e0017 */
[----:B------:R1:W-:Y:S01]  /*4bcd0*/  LDGSTS.E [R2+0x1d600], desc[UR14][R4.64], P0 ;  /* 0x1d60000004027fae */ /* 0x0003e200081a100e */
[----:B------:R-:W-:-:S03]  /*4bce0*/  IADD3.X R20, PT, PT, R20, UR7, RZ, P2, !PT ;  /* 0x0000000714147c10 */ /* 0x000fc600097fe4ff */
[----:B------:R4:W-:Y:S01]  /*4bcf0*/  STL [R1+0x183c], R23 ;  /* 0x00183c1701007387 */ /* 0x0009e20000100800 */
[----:B-1----:R-:W-:Y:S01]  /*4bd00*/  IMAD.MOV.U32 R4, RZ, RZ, R3 ;  /* 0x000000ffff047224 */ /* 0x002fe200078e0003 */
[----:B------:R-:W-:Y:S02]  /*4bd10*/  MOV R5, R20 ;  /* 0x0000001400057202 */ /* 0x000fe40000000f00 */
[----:B------:R1:W-:Y:S04]  /*4bd20*/  STL [R1+0x1848], R3 ;  /* 0x0018480301007387 */ /* 0x0003e80000100800 */
[----:B------:R2:W-:Y:S04]  /*4bd30*/  LDGSTS.E [R2+0x1d700], desc[UR14][R4.64], P0 ;  /* 0x1d70000004027fae */ /* 0x0005e800081a100e */
[----:B------:R-:W-:Y:S04]  /*4bd40*/  STL [R1+0x1844], R20 ;  /* 0x0018441401007387 */ /* 0x000fe80000100800 */
[----:B------:R-:W3:Y:S04]  /*4bd50*/  LDL.LU R29, [R1+0x1bc8] ;  /* 0x001bc800011d7983 */ /* 0x000ee80000300800 */
[----:B------:R-:W3:Y:S04]  /*4bd60*/  LDL.LU R28, [R1+0x1bd4] ;  /* 0x001bd400011c7983 */ /* 0x000ee80000300800 */
[----:B------:R-:W3:Y:S04]  /*4bd70*/  LDL.LU R27, [R1+0x1bc0] ;  /* 0x001bc000011b7983 */ /* 0x000ee80000300800 */
[----:B------:R-:W3:Y:S04]  /*4bd80*/  LDL.LU R26, [R1+0x1bcc] ;  /* 0x001bcc00011a7983 */ /* 0x000ee80000300800 */
[----:B------:R-:W3:Y:S04]  /*4bd90*/  LDL.LU R25, [R1+0x1bb8] ;  /* 0x001bb80001197983 */ /* 0x000ee80000300800 */
[----:B------:R-:W3:Y:S04]  /*4bda0*/  LDL.LU R24, [R1+0x1bc4] ;  /* 0x001bc40001187983 */ /* 0x000ee80000300800 */
[----:B----4-:R-:W4:Y:S04]  /*4bdb0*/  LDL.LU R23, [R1+0x1bb0] ;  /* 0x001bb00001177983 */ /* 0x010f280000300800 */
[----:B------:R-:W4:Y:S01]  /*4bdc0*/  LDL.LU R22, [R1+0x1bbc] ;  /* 0x001bbc0001167983 */ /* 0x000f220000300800 */
[----:B--2---:R-:W-:-:S04]  /*4bdd0*/  IADD3 R4, P0, PT, R6, UR13, RZ ;  /* 0x0000000d06047c10 */ /* 0x004fc8000ff1e0ff */
[----:B-1----:R-:W-:Y:S02]  /*4bde0*/  IADD3.X R3, PT, PT, R7, UR7, RZ, P0, !PT ;  /* 0x0000000707037c10 */ /* 0x002fe400087fe4ff */
[----:B---3--:R-:W-:-:S04]  /*4bdf0*/  IADD3 R6, P0, PT, R8, UR13, RZ ;  /* 0x0000000d08067c10 */ /* 0x008fc8000ff1e0ff */
        /* <DEDUP_REMOVED lines=8> */
[----:B------:R-:W-:Y:S01]  /*4be80*/  MOV R80, R6 ;  /* 0x0000000600507202 */ /* 0x000fe20000000f00 */
[----:B------:R-:W-:Y:S01]  /*4be90*/  IMAD.MOV.U32 R83, RZ, RZ, R3 ;  /* 0x000000ffff537224 */ /* 0x000fe200078e0003 */
[----:B------:R-:W-:-:S04]  /*4bea0*/  IADD3 R14, P0, PT, R16, UR13, RZ ;  /* 0x0000000d100e7c10 */ /* 0x000fc8000ff1e0ff */
[----:B------:R-:W-:Y:S02]  /*4beb0*/  IADD3.X R13, PT, PT, R17, UR7, RZ, P0, !PT ;  /* 0x00000007110d7c10 */ /* 0x000fe400087fe4ff */
[----:B------:R-:W-:Y:S01]  /*4bec0*/  IADD3 R16, P0, PT, R18, UR13, RZ ;  /* 0x0000000d12107c10 */ /* 0x000fe2000ff1e0ff */
[----:B------:R-:W-:-:S03]  /*4bed0*/  IMAD.MOV.U32 R81, RZ, RZ, R5 ;  /* 0x000000ffff517224 */ /* 0x000fc600078e0005 */
        /* <DEDUP_REMOVED lines=15> */
[----:B------:R-:W-:-:S02]  /*4bfd0*/  MOV R19, R17 ;  /* 0x0000001100137202 */ /* 0x000fc40000000f00 */
[----:B------:R-:W-:Y:S04]  /*4bfe0*/  STL.64 [R1+0xcd8], R78 ;  /* 0x000cd84e01007387 */ /* 0x000fe80000100a00 */
[----:B------:R-:W-:Y:S04]  /*4bff0*/  STL.64 [R1+0xcd0], R76 ;  /* 0x000cd04c01007387 */ /* 0x000fe80000100a00 */
[----:B------:R-:W-:Y:S04]  /*4c000*/  STL.64 [R1+0xcc8], R34 ;  /* 0x000cc82201007387 */ /* 0x000fe80000100a00 */
[----:B------:R-:W-:Y:S04]  /*4c010*/  STL.64 [R1+0xcc0], R32 ;  /* 0x000cc02001007387 */ /* 0x000fe80000100a00 */
[----:B------:R-:W-:Y:S04]  /*4c020*/  STL.64 [R1+0xcb8], R30 ;  /* 0x000cb81e01007387 */ /* 0x000fe80000100a00 */
[----:B------:R1:W-:Y:S04]  /*4c030*/  STL.64 [R1+0xcb0], R18 ;  /* 0x000cb01201007387 */ /* 0x0003e80000100a00 */
[----:B------:R-:W2:Y:S04]  /*4c040*/  LDL.LU R13, [R1+0x1ba8] ;  /* 0x001ba800010d7983 */ /* 0x000ea80000300800 */
[----:B------:R-:W3:Y:S04]  /*4c050*/  LDL.LU R11, [R1+0x1bb4] ;  /* 0x001bb400010b7983 */ /* 0x000ee80000300800 */
[----:B------:R-:W2:Y:S04]  /*4c060*/  LDL.LU R8, [R1+0x1ba0] ;  /* 0x001ba00001087983 */ /* 0x000ea80000300800 */
[----:B------:R-:W2:Y:S01]  /*4c070*/  LDL.LU R7, [R1+0x1bac] ;  /* 0x001bac0001077983 */ /* 0x000ea20000300800 */
        /* <DEDUP_REMOVED lines=16> */
[----:B------:R-:W-:-:S04]  /*4c180*/  IADD3 R28, P1, PT, R28, UR13, RZ ;  /* 0x0000000d1c1c7c10 */ /* 0x000fc8000ff3e0ff */
[----:B------:R-:W-:Y:S02]  /*4c190*/  IADD3.X R29, PT, PT, R29, UR7, RZ, P1, !PT ;  /* 0x000000071d1d7c10 */ /* 0x000fe40008ffe4ff */
[----:B------:R-:W-:Y:S01]  /*4c1a0*/  IADD3 R26, P2, PT, R26, UR13, RZ ;  /* 0x0000000d1a1a7c10 */ /* 0x000fe2000ff5e0ff */
[----:B------:R-:W-:Y:S03]  /*4c1b0*/  STL [R1+0x1bd4], R28 ;  /* 0x001bd41c01007387 */ /* 0x000fe60000100800 */
[----:B------:R-:W-:Y:S01]  /*4c1c0*/  IADD3.X R27, PT, PT, R27, UR7, RZ, P2, !PT ;  /* 0x000000071b1b7c10 */ /* 0x000fe200097fe4ff */
[----:B------:R-:W-:Y:S04]  /*4c1d0*/  STL [R1+0x1bcc], R26 ;  /* 0x001bcc1a01007387 */ /* 0x000fe80000100800 */
[----:B------:R-:W-:Y:S04]  /*4c1e0*/  STL [R1+0x1bc8], R29 ;  /* 0x001bc81d01007387 */ /* 0x000fe80000100800 */
[----:B------:R-:W-:Y:S04]  /*4c1f0*/  STL [R1+0x1bc0], R27 ;  /* 0x001bc01b01007387 */ /* 0x000fe80000100800 */
[----:B------:R-:W2:Y:S01]  /*4c200*/  LDL.LU R6, [R1+0x1ba4] ;  /* 0x001ba40001067983 */ /* 0x000ea20000300800 */
[----:B-1----:R-:W-:-:S03]  /*4c210*/  IMAD.SHL.U32 R19, R21, 0x4, RZ ;  /* 0x0000000415137824 */ /* 0x002fc600078e00ff */
[----:B------:R-:W2:Y:S01]  /*4c220*/  LDL.LU R9, [R1+0x1b98] ;  /* 0x001b980001097983 */ /* 0x000ea20000300800 */
[----:B------:R-:W-:Y:S02]  /*4c230*/  IADD3 R24, P1, PT, R24, UR13, RZ ;  /* 0x0000000d18187c10 */ /* 0x000fe4000ff3e0ff */
[----:B------:R-:W-:Y:S01]  /*4c240*/  LOP3.LUT R20, R19, 0x60, RZ, 0x3c, !PT ;  /* 0x0000006013147812 */ /* 0x000fe200078e3cff */
[----:B------:R-:W-:Y:S01]  /*4c250*/  IMAD.MOV.U32 R5, RZ, RZ, R29 ;  /* 0x000000ffff057224 */ /* 0x000fe200078e001d */
[----:B------:R-:W-:Y:S02]  /*4c260*/  MOV R4, R28 ;  /* 0x0000001c00047202 */ /* 0x000fe40000000f00 */
[----:B----4-:R-:W-:Y:S01]  /*4c270*/  IADD3 R22, P2, PT, R22, UR13, RZ ;  /* 0x0000000d16167c10 */ /* 0x010fe2000ff5e0ff */
[----:B------:R-:W-:Y:S01]  /*4c280*/  VIADD R2, R20, UR18 ;  /* 0x0000001214027c36 */ /* 0x000fe20008000000 */
[----:B------:R-:W-:Y:S01]  /*4c290*/  IADD3.X R25, PT, PT, R25, UR7, RZ, P1, !PT ;  /* 0x0000000719197c10 */ /* 0x000fe20008ffe4ff */
[----:B------:R-:W-:Y:S01]  /*4c2a0*/  STL [R1+0x1bc4], R24 ;  /* 0x001bc41801007387 */ /* 0x000fe20000100800 */
[----:B------:R-:W-:-:S03]  /*4c2b0*/  IADD3.X R23, PT, PT, R23, UR7, RZ, P2, !PT ;  /* 0x0000000717177c10 */ /* 0x000fc600097fe4ff */
[----:B------:R1:W-:Y:S04]  /*4c2c0*/  LDGSTS.E [R2+0x1800], desc[UR14][R4.64], P0 ;  /* 0x0180000004027fae */ /* 0x0003e800081a100e */
[----:B------:R-:W-:Y:S04]  /*4c2d0*/  STL [R1+0x1bb8], R25 ;  /* 0x001bb81901007387 */ /* 0x000fe80000100800 */
[----:B------:R-:W-:Y:S01]  /*4c2e0*/  STL [R1+0x1bbc], R22 ;  /* 0x001bbc1601007387 */ /* 0x000fe20000100800 */
[----:B-1----:R-:W-:Y:S01]  /*4c2f0*/  IMAD.MOV.U32 R4, RZ, RZ, R26 ;  /* 0x000000ffff047224 */ /* 0x002fe200078e001a */
[----:B------:R-:W-:-:S02]  /*4c300*/  MOV R5, R27 ;  /* 0x0000001b00057202 */ /* 0x000fc40000000f00 */
[----:B------:R-:W4:Y:S04]  /*4c310*/  LDL.LU R10, [R1+0x1b9c] ;  /* 0x001b9c00010a7983 */ /* 0x000f280000300800 */
[----:B------:R-:W-:Y:S04]  /*4c320*/  STL [R1+0x1bb0], R23 ;  /* 0x001bb01701007387 */ /* 0x000fe80000100800 */
[----:B------:R-:W4:Y:S04]  /*4c330*/  LDL.LU R17, [R1+0x1ad4] ;  /* 0x001ad40001117983 */ /* 0x000f280000300800 */
[----:B------:R1:W-:Y:S04]  /*4c340*/  LDGSTS.E [R2+0x1900], desc[UR14][R4.64], P0 ;  /* 0x0190000004027fae */ /* 0x0003e800081a100e */
[----:B------:R-:W4:Y:S04]  /*4c350*/  LDL.LU R16, [R1+0x1b10] ;  /* 0x001b100001107983 */ /* 0x000f280000300800 */
[----:B------:R-:W4:Y:S01]  /*4c360*/  LDL.LU R18, [R1+0x1ac8] ;  /* 0x001ac80001127983 */ /* 0x000f220000300800 */
[----:B-1----:R-:W-:-:S03]  /*4c370*/  IMAD.MOV.U32 R4, RZ, RZ, R24 ;  /* 0x000000ffff047224 */ /* 0x002fc600078e0018 */
[----:B------:R-:W4:Y:S01]  /*4c380*/  LDL.LU R12, [R1+0x1acc] ;  /* 0x001acc00010c7983 */ /* 0x000f220000300800 */
[----:B------:R-:W-:-:S03]  /*4c390*/  IMAD.MOV.U32 R5, RZ, RZ, R25 ;  /* 0x000000ffff057224 */ /* 0x000fc600078e0019 */
[----:B------:R-:W4:Y:S04]  /*4c3a0*/  LDL.LU R3, [R1+0x1ac4] ;  /* 0x001ac40001037983 */ /* 0x000f280000300800 */
[----:B------:R1:W-:Y:S02]  /*4c3b0*/  LDGSTS.E [R2+0x1a00], desc[UR14][R4.64], P0 ;  /* 0x01a0000004027fae */ /* 0x0003e400081a100e */
[----:B-1----:R-:W-:Y:S01]  /*4c3c0*/  MOV R4, R22 ;  /* 0x0000001600047202 */ /* 0x002fe20000000f00 */
[----:B------:R-:W-:-:S05]  /*4c3d0*/  IMAD.MOV.U32 R5, RZ, RZ, R23 ;  /* 0x000000ffff057224 */ /* 0x000fca00078e0017 */
[----:B------:R1:W-:Y:S01]  /*4c3e0*/  LDGSTS.E [R2+0x1b00], desc[UR14][R4.64], P0 ;  /* 0x01b0000004027fae */ /* 0x0003e200081a100e */
[----:B---3--:R-:W-:-:S04]  /*4c3f0*/  IADD3 R11, P1, PT, R11, UR13, RZ ;  /* 0x0000000d0b0b7c10 */ /* 0x008fc8000ff3e0ff */
[----:B--2---:R-:W-:Y:S01]  /*4c400*/  IADD3.X R13, PT, PT, R13, UR7, RZ, P1, !PT ;  /* 0x000000070d0d7c10 */ /* 0x004fe20008ffe4ff */
[----:B------:R-:W-:Y:S01]  /*4c410*/  STL [R1+0x1bb4], R11 ;  /* 0x001bb40b01007387 */ /* 0x000fe20000100800 */
[----:B------:R-:W-:-:S03]  /*4c420*/  IADD3 R7, P2, PT, R7, UR13, RZ ;  /* 0x0000000d07077c10 */ /* 0x000fc6000ff5e0ff */
[----:B------:R2:W-:Y:S01]  /*4c430*/  STL [R1+0x1ba8], R13 ;  /* 0x001ba80d01007387 */ /* 0x0005e20000100800 */
[----:B-1----:R-:W-:Y:S02]  /*4c440*/  MOV R5, R13 ;  /* 0x0000000d00057202 */ /* 0x002fe40000000f00 */
[----:B------:R-:W-:Y:S01]  /*4c450*/  IADD3.X R8, PT, PT, R8, UR7, RZ, P2, !PT ;  /* 0x0000000708087c10 */ /* 0x000fe200097fe4ff */
[----:B------:R-:W-:Y:S01]  /*4c460*/  STL [R1+0x1bac], R7 ;  /* 0x001bac0701007387 */ /* 0x000fe20000100800 */
[----:B------:R-:W-:-:S03]  /*4c470*/  IMAD.MOV.U32 R4, RZ, RZ, R11 ;  /* 0x000000ffff047224 */ /* 0x000fc600078e000b */
[----:B--2---:R-:W2:Y:S04]  /*4c480*/  LDL.LU R13, [R1+0x1ac0] ;  /* 0x001ac000010d7983 */ /* 0x004ea80000300800 */
[----:B------:R1:W-:Y:S04]  /*4c490*/  STL [R1+0x1ba0], R8 ;  /* 0x001ba00801007387 */ /* 0x0003e80000100800 */
[----:B------:R-:W3:Y:S04]  /*4c4a0*/  LDL.LU R11, [R1+0x1ab8] ;  /* 0x001ab800010b7983 */ /* 0x000ee80000300800 */
[----:B------:R1:W-:Y:S02]  /*4c4b0*/  LDGSTS.E [R2+0x1c00], desc[UR14][R4.64], P0 ;  /* 0x01c0000004027fae */ /* 0x0003e400081a100e */
[----:B-1----:R-:W-:-:S02]  /*4c4c0*/  IMAD.MOV.U32 R5, RZ, RZ, R8 ;  /* 0x000000ffff057224 */ /* 0x002fc400078e0008 */
[----:B------:R-:W-:Y:S01]  /*4c4d0*/  IMAD.MOV.U32 R4, RZ, RZ, R7 ;  /* 0x000000ffff047224 */ /* 0x000fe200078e0007 */
[----:B------:R-:W3:Y:S04]  /*4c4e0*/  LDL.LU R8, [R1+0x1abc] ;  /* 0x001abc0001087983 */ /* 0x000ee80000300800 */
[----:B------:R-:W3:Y:S01]  /*4c4f0*/  LDL.LU R7, [R1+0x1ab4] ;  /* 0x001ab40001077983 */ /* 0x000ee20000300800 */
[----:B------:R-:W-:-:S03]  /*4c500*/  UISETP.GT.AND UP1, UPT, UR17, 0x7, UPT ;  /* 0x000000071100788c */ /* 0x000fc6000bf24270 */
[----:B------:R1:W-:Y:S01]  /*4c510*/  LDGSTS.E [R2+0x1d00], desc[UR14][R4.64], P0 ;  /* 0x01d0000004027fae */ /* 0x0003e200081a100e */
[----:B------:R-:W-:-:S04]  /*4c520*/  USEL UR12, URZ, 0x4, !UP1 ;  /* 0x00000004ff0c7887 */ /* 0x000fc8000c800000 */
[----:B------:R-:W-:Y:S01]  /*4c530*/  USEL UR12, UR12, URZ, !UP0 ;  /* 0x000000ff0c0c7287 */ /* 0x000fe2000c000000 */
[----:B------:R-:W-:-:S04]  /*4c540*/  IADD3 R6, P1, PT, R6, UR13, RZ ;  /* 0x0000000d06067c10 */ /* 0x000fc8000ff3e0ff */
[----:B------:R-:W-:Y:S01]  /*4c550*/  IADD3.X R9, PT, PT, R9, UR7, RZ, P1, !PT ;  /* 0x0000000709097c10 */ /* 0x000fe20008ffe4ff */
[----:B------:R-:W-:Y:S04]  /*4c560*/  STL [R1+0x1ba4], R6 ;  /* 0x001ba40601007387 */ /* 0x000fe80000100800 */
[----:B------:R1:W-:Y:S04]  /*4c570*/  STL [R1+0x1b98], R9 ;  /* 0x001b980901007387 */ /* 0x0003e80000100800 */
[----:B------:R-:W3:Y:S04]  /*4c580*/  LDL.LU R14, [R1+0x1ab0] ;  /* 0x001ab000010e7983 */ /* 0x000ee80000300800 */
[----:B------:R-:W3:Y:S01]  /*4c590*/  LDL.LU R15, [R1+0x1aa8] ;  /* 0x001aa800010f7983 */ /* 0x000ee20000300800 */
[----:B-1----:R-:W-:Y:S01]  /*4c5a0*/  MOV R4, R6 ;  /* 0x0000000600047202 */ /* 0x002fe20000000f00 */
[----:B------:R-:W-:-:S02]  /*4c5b0*/  IMAD.MOV.U32 R5, RZ, RZ, R9 ;  /* 0x000000ffff057224 */ /* 0x000fc400078e0009 */
[----:B------:R-:W3:Y:S01]  /*4c5c0*/  LDL.LU R9, [R1+0x1aac] ;  /* 0x001aac0001097983 */ /* 0x000ee20000300800 */
[----:B------:R-:W-:-:S03]  /*4c5d0*/  ISETP.NE.U32.AND P1, PT, RZ, UR12, PT ;  /* 0x0000000cff007c0c */ /* 0x000fc6000bf25070 */
[----:B------:R1:W-:Y:S04]  /*4c5e0*/  LDGSTS.E [R2+0x1e00], desc[UR14][R4.64], P0 ;  /* 0x01e0000004027fae */ /* 0x0003e800081a100e */
[----:B------:R-:W3:Y:S01]  /*4c5f0*/  LDL.LU R6, [R1+0x1aa0] ;  /* 0x001aa00001067983 */ /* 0x000ee20000300800 */
[----:B----4-:R-:W-:-:S05]  /*4c600*/  IADD3 R10, P2, PT, R10, UR13, RZ ;  /* 0x0000000d0a0a7c10 */ /* 0x010fca000ff5e0ff */
[----:B-1----:R-:W-:Y:S01]  /*4c610*/  IMAD.MOV.U32 R4, RZ, RZ, R10 ;  /* 0x000000ffff047224 */ /* 0x002fe200078e000a */
[----:B------:R-:W-:Y:S01]  /*4c620*/  IADD3 R17, P3, PT, R17, UR13, RZ ;  /* 0x0000000d11117c10 */ /* 0x000fe2000ff7e0ff */
[----:B------:R-:W-:Y:S01]  /*4c630*/  STL [R1+0x1b9c], R10 ;  /* 0x001b9c0a01007387 */ /* 0x000fe20000100800 */
[----:B------:R-:W-:-:S04]  /*4c640*/  IADD3.X R16, PT, PT, R16, UR7, RZ, P2, !PT ;  /* 0x0000000710107c10 */ /* 0x000fc800097fe4ff */
[----:B------:R-:W-:Y:S01]  /*4c650*/  MOV R5, R16 ;  /* 0x0000001000057202 */ /* 0x000fe20000000f00 */
[----:B------:R1:W-:Y:S01]  /*4c660*/  STL [R1+0x1b10], R16 ;  /* 0x001b101001007387 */ /* 0x0003e20000100800 */
[----:B------:R-:W-:-:S03]  /*4c670*/  IADD3.X R18, PT, PT, R18, UR7, RZ, P3, !PT ;  /* 0x0000000712127c10 */ /* 0x000fc60009ffe4ff */
[----:B------:R-:W-:Y:S04]  /*4c680*/  STL [R1+0x1ad4], R17 ;  /* 0x001ad41101007387 */ /* 0x000fe80000100800 */
[----:B------:R4:W-:Y:S01]  /*4c690*/  LDGSTS.E [R2+0x1f00], desc[UR14][R4.64], P0 ;  /* 0x01f0000004027fae */ /* 0x0009e200081a100e */
[----:B------:R-:W-:-:S03]  /*4c6a0*/  IADD3 R12, P0, PT, R12, UR13, RZ ;  /* 0x0000000d0c0c7c10 */ /* 0x000fc6000ff1e0ff */
[----:B-1----:R-:W3:Y:S01]  /*4c6b0*/  LDL.LU R16, [R1+0x1a9c] ;  /* 0x001a9c0001107983 */ /* 0x002ee20000300800 */
[----:B------:R-:W-:-:S03]  /*4c6c0*/  IADD3 R3, P2, PT, R3, UR13, RZ ;  /* 0x0000000d03037c10 */ /* 0x000fc6000ff5e0ff */
[----:B------:R-:W-:Y:S01]  /*4c6d0*/  STL [R1+0x1ac8], R18 ;  /* 0x001ac81201007387 */ /* 0x000fe20000100800 */
[----:B----4-:R-:W-:-:S03]  /*4c6e0*/  IMAD.MOV.U32 R4, RZ, RZ, R17 ;  /* 0x000000ffff047224 */ /* 0x010fc600078e0011 */
[----:B------:R-:W4:Y:S01]  /*4c6f0*/  LDL.LU R10, [R1+0x1a94] ;  /* 0x001a9400010a7983 */ /* 0x000f220000300800 */
[----:B------:R-:W-:-:S03]  /*4c700*/  IMAD.MOV.U32 R5, RZ, RZ, R18 ;  /* 0x000000ffff057224 */ /* 0x000fc600078e0012 */
[----:B------:R1:W-:Y:S04]  /*4c710*/  STL [R1+0x1acc], R12 ;  /* 0x001acc0c01007387 */ /* 0x0003e80000100800 */
[----:B------:R1:W-:Y:S02]  /*4c720*/  LDGSTS.E [R2+0x3800], desc[UR14][R4.64], P1 ;  /* 0x0380000004027fae */ /* 0x0003e400089a100e */
[----:B-1----:R-:W-:Y:S02]  /*4c730*/  MOV R4, R12 ;  /* 0x0000000c00047202 */ /* 0x002fe40000000f00 */
[----:B--2---:R-:W-:-:S05]  /*4c740*/  IADD3.X R13, PT, PT, R13, UR7, RZ, P0, !PT ;  /* 0x000000070d0d7c10 */ /* 0x004fca00087fe4ff */
[----:B------:R1:W-:Y:S01]  /*4c750*/  STL [R1+0x1ac0], R13 ;  /* 0x001ac00d01007387 */ /* 0x0003e20000100800 */
[----:B---3--:R-:W-:-:S03]  /*4c760*/  IADD3.X R11, PT, PT, R11, UR7, RZ, P2, !PT ;  /* 0x000000070b0b7c10 */ /* 0x008fc600097fe4ff */
        /* <DEDUP_REMOVED lines=22> */
[----:B-1----:R-:W3:Y:S04]  /*4c8d0*/  LDL.LU R14, [R1+0x19c4] ;  /* 0x0019c400010e7983 */ /* 0x002ee80000300800 */
[----:B------:R1:W-:Y:S04]  /*4c8e0*/  STL [R1+0x1aa8], R15 ;  /* 0x001aa80f01007387 */ /* 0x0003e80000100800 */
[----:B------:R-:W3:Y:S01]  /*4c8f0*/  LDL.LU R8, [R1+0x19bc] ;  /* 0x0019bc0001087983 */ /* 0x000ee20000300800 */
[----:B------:R-:W-:Y:S01]  /*4c900*/  MOV R4, R7 ;  /* 0x0000000700047202 */ /* 0x000fe20000000f00 */
[----:B------:R-:W-:Y:S01]  /*4c910*/  IMAD.MOV.U32 R5, RZ, RZ, R15 ;  /* 0x000000ffff057224 */ /* 0x000fe200078e000f */
[----:B------:R-:W-:Y:S01]  /*4c920*/  IADD3 R6, P2, PT, R6, UR13, RZ ;  /* 0x0000000d06067c10 */ /* 0x000fe2000ff5e0ff */
[----:B-1----:R-:W3:Y:S04]  /*4c930*/  LDL.LU R15, [R1+0x19c0] ;  /* 0x0019c000010f7983 */ /* 0x002ee80000300800 */
[----:B------:R-:W3:Y:S04]  /*4c940*/  LDL.LU R7, [R1+0x19b8] ;  /* 0x0019b80001077983 */ /* 0x000ee80000300800 */
[----:B------:R-:W-:Y:S04]  /*4c950*/  STL [R1+0x1aac], R9 ;  /* 0x001aac0901007387 */ /* 0x000fe80000100800 */
[----:B------:R1:W-:Y:S01]  /*4c960*/  LDGSTS.E [R2+0x3c00], desc[UR14][R4.64], P1 ;  /* 0x03c0000004027fae */ /* 0x0003e200089a100e */
[----:B------:R-:W-:-:S04]  /*4c970*/  IADD3.X R16, PT, PT, R16, UR7, RZ, P0, !PT ;  /* 0x0000000710107c10 */ /* 0x000fc800087fe4ff */
[----:B-1----:R-:W-:Y:S01]  /*4c980*/  MOV R5, R16 ;  /* 0x0000001000057202 */ /* 0x002fe20000000f00 */
[----:B------:R1:W-:Y:S01]  /*4c990*/  STL [R1+0x1a9c], R16 ;  /* 0x001a9c1001007387 */ /* 0x0003e20000100800 */
[----:B------:R-:W-:-:S03]  /*4c9a0*/  IMAD.MOV.U32 R4, RZ, RZ, R9 ;  /* 0x000000ffff047224 */ /* 0x000fc600078e0009 */
[----:B------:R-:W-:Y:S01]  /*4c9b0*/  STL [R1+0x1aa0], R6 ;  /* 0x001aa00601007387 */ /* 0x000fe20000100800 */
[----:B----4-:R-:W-:-:S03]  /*4c9c0*/  IADD3.X R10, PT, PT, R10, UR7, RZ, P2, !PT ;  /* 0x000000070a0a7c10 */ /* 0x010fc600097fe4ff */
[----:B------:R4:W-:Y:S04]  /*4c9d0*/  LDGSTS.E [R2+0x3d00], desc[UR14][R4.64], P1 ;  /* 0x03d0000004027fae */ /* 0x0009e800089a100e */
[----:B-1----:R-:W3:Y:S04]  /*4c9e0*/  LDL.LU R16, [R1+0x19b4] ;  /* 0x0019b40001107983 */ /* 0x002ee80000300800 */
[----:B------:R1:W-:Y:S04]  /*4c9f0*/  STL [R1+0x1a94], R10 ;  /* 0x001a940a01007387 */ /* 0x0003e80000100800 */
[----:B------:R-:W3:Y:S01]  /*4ca00*/  LDL.LU R9, [R1+0x19ac] ;  /* 0x0019ac0001097983 */ /* 0x000ee20000300800 */
[----:B----4-:R-:W-:-:S02]  /*4ca10*/  IMAD.MOV.U32 R4, RZ, RZ, R6 ;  /* 0x000000ffff047224 */ /* 0x010fc400078e0006 */
[----:B------:R-:W-:Y:S02]  /*4ca20*/  IMAD.MOV.U32 R5, RZ, RZ, R10 ;  /* 0x000000ffff057224 */ /* 0x000fe400078e000a */
[----:B-1----:R-:W4:Y:S04]  /*4ca30*/  LDL.LU R10, [R1+0x19b0] ;  /* 0x0019b000010a7983 */ /* 0x002f280000300800 */
[----:B------:R-:W4:Y:S04]  /*4ca40*/  LDL.LU R6, [R1+0x19a8] ;  /* 0x0019a80001067983 */ /* 0x000f280000300800 */
[----:B------:R1:W-:Y:S01]  /*4ca50*/  LDGSTS.E [R2+0x3e00], desc[UR14][R4.64], P1 ;  /* 0x03e0000004027fae */ /* 0x0003e200089a100e */
[----:B--2---:R-:W-:-:S04]  /*4ca60*/  IADD3 R12, P0, PT, R12, UR13, RZ ;  /* 0x0000000d0c0c7c10 */ /* 0x004fc8000ff1e0ff */
[----:B------:R-:W-:Y:S01]  /*4ca70*/  IADD3.X R13, PT, PT, R13, UR7, RZ, P0, !PT ;  /* 0x000000070d0d7c10 */ /* 0x000fe200087fe4ff */
[----:B------:R-:W-:Y:S04]  /*4ca80*/  STL [R1+0x1a98], R12 ;  /* 0x001a980c01007387 */ /* 0x000fe80000100800 */
[----:B------:R2:W-:Y:S01]  /*4ca90*/  STL [R1+0x1a0c], R13 ;  /* 0x001a0c0d01007387 */ /* 0x0005e20000100800 */
[----:B-1----:R-:W-:Y:S01]  /*4caa0*/  IMAD.MOV.U32 R5, RZ, RZ, R13 ;  /* 0x000000ffff057224 */ /* 0x002fe200078e000d */
[----:B------:R-:W-:Y:S01]  /*4cab0*/  MOV R4, R12 ;  /* 0x0000000c00047202 */ /* 0x000fe20000000f00 */
[----:B------:R-:W-:-:S04]  /*4cac0*/  UISETP.GT.AND UP1, UPT, UR17, 0xb, UPT ;  /* 0x0000000b1100788c */ /* 0x000fc8000bf24270 */
[----:B------:R1:W-:Y:S04]  /*4cad0*/  LDGSTS.E [R2+0x3f00], desc[UR14][R4.64], P1 ;  /* 0x03f0000004027fae */ /* 0x0003e800089a100e */
[----:B--2---:R-:W2:Y:S04]  /*4cae0*/  LDL.LU R13, [R1+0x19a4] ;  /* 0x0019a400010d7983 */ /* 0x004ea80000300800 */
[----:B------:R-:W2:Y:S01]  /*4caf0*/  LDL.LU R12, [R1+0x199c] ;  /* 0x00199c00010c7983 */ /* 0x000ea20000300800 */
[----:B---3--:R-:W-:Y:S02]  /*4cb00*/  IADD3 R11, P1, PT, R11, UR13, RZ ;  /* 0x0000000d0b0b7c10 */ /* 0x008fe4000ff3e0ff */
[----:B------:R-:W-:Y:S01]  /*4cb10*/  IADD3 R3, P2, PT, R3, UR13, RZ ;  /* 0x0000000d03037c10 */ /* 0x000fe2000ff5e0ff */
[----:B------:R-:W-:-:S02]  /*4cb20*/  USEL UR12, URZ, 0x4, !UP1 ;  /* 0x00000004ff0c7887 */ /* 0x000fc4000c800000 */
[----:B------:R3:W-:Y:S01]  /*4cb30*/  STL [R1+0x19d0], R11 ;  /* 0x0019d00b01007387 */ /* 0x0007e20000100800 */
[----:B-1----:R-:W-:Y:S01]  /*4cb40*/  IMAD.MOV.U32 R4, RZ, RZ, R11 ;  /* 0x000000ffff047224 */ /* 0x002fe200078e000b */
        /* <DEDUP_REMOVED lines=15> */
[----:B------:R-:W3:Y:S04]  /*4cc40*/  LDL.LU R3, [R1+0x1998] ;  /* 0x0019980001037983 */ /* 0x000ee80000300800 */
[----:B------:R-:W3:Y:S04]  /*4cc50*/  LDL.LU R8, [R1+0x1990] ;  /* 0x0019900001087983 */ /* 0x000ee80000300800 */
[----:B------:R-:W-:Y:S01]  /*4cc60*/  STL [R1+0x19c0], R15 ;  /* 0x0019c00f01007387 */ /* 0x000fe20000100800 */
[----:B------:R-:W-:-:S03]  /*4cc70*/  IADD3.X R16, PT, PT, R16, UR7, RZ, P1, !PT ;  /* 0x0000000710107c10 */ /* 0x000fc60008ffe4ff */
[----:B------:R1:W-:Y:S04]  /*4cc80*/  LDGSTS.E [R2+0x5900], desc[UR14][R4.64], P0 ;  /* 0x0590000004027fae */ /* 0x0003e800081a100e */
[----:B------:R4:W-:Y:S04]  /*4cc90*/  STL [R1+0x19b4], R16 ;  /* 0x0019b41001007387 */ /* 0x0009e80000100800 */
[----:B------:R-:W-:Y:S01]  /*4cca0*/  STL [R1+0x19b8], R7 ;  /* 0x0019b80701007387 */ /* 0x000fe20000100800 */
[----:B------:R-:W-:Y:S01]  /*4ccb0*/  IADD3.X R9, PT, PT, R9, UR7, RZ, P2, !PT ;  /* 0x0000000709097c10 */ /* 0x000fe200097fe4ff */
[----:B-1----:R-:W-:-:S02]  /*4ccc0*/  IMAD.MOV.U32 R5, RZ, RZ, R16 ;  /* 0x000000ffff057224 */ /* 0x002fc400078e0010 */
[----:B----4-:R-:W4:Y:S01]  /*4ccd0*/  LDL.LU R16, [R1+0x18c0] ;  /* 0x0018c00001107983 */ /* 0x010f220000300800 */
        /* <DEDUP_REMOVED lines=13> */
[----:B--2---:R-:W-:-:S02]  /*4cdb0*/  IADD3.X R13, PT, PT, R13, UR7, RZ, P1, !PT ;  /* 0x000000070d0d7c10 */ /* 0x004fc40008ffe4ff */
        /* <DEDUP_REMOVED lines=11> */
[----:B------:R-:W2:Y:S04]  /*4ce70*/  LDL.LU R6, [R1+0xd68] ;  /* 0x000d680001067983 */ /* 0x000ea80000300800 */
[----:B------:R1:W-:Y:S01]  /*4ce80*/  LDGSTS.E [R2+0x5d00], desc[UR14][R4.64], P0 ;  /* 0x05d0000004027fae */ /* 0x0003e200081a100e */
[----:B------:R-:W-:-:S04]  /*4ce90*/  UISETP.GT.AND UP1, UPT, UR17, 0xf, UPT ;  /* 0x0000000f1100788c */ /* 0x000fc8000bf24270 */
[----:B------:R-:W-:-:S04]  /*4cea0*/  USEL UR12, URZ, 0x4, !UP1 ;  /* 0x00000004ff0c7887 */ /* 0x000fc8000c800000 */
[----:B------:R-:W-:Y:S01]  /*4ceb0*/  USEL UR12, UR12, URZ, !UP0 ;  /* 0x000000ff0c0c7287 */ /* 0x000fe2000c000000 */
[----:B---3--:R-:W-:-:S04]  /*4cec0*/  IADD3 R11, P1, PT, R11, UR13, RZ ;  /* 0x0000000d0b0b7c10 */ /* 0x008fc8000ff3e0ff */
[----:B------:R-:W-:Y:S01]  /*4ced0*/  IADD3.X R14, PT, PT, R14, UR7, RZ, P1, !PT ;  /* 0x000000070e0e7c10 */ /* 0x000fe20008ffe4ff */
[----:B------:R-:W-:Y:S03]  /*4cee0*/  STL [R1+0x19a0], R11 ;  /* 0x0019a00b01007387 */ /* 0x000fe60000100800 */
[----:B-1----:R-:W-:Y:S01]  /*4cef0*/  MOV R5, R14 ;  /* 0x0000000e00057202 */ /* 0x002fe20000000f00 */
[----:B------:R1:W-:Y:S01]  /*4cf00*/  STL [R1+0x1994], R14 ;  /* 0x0019940e01007387 */ /* 0x0003e20000100800 */
[----:B------:R-:W-:Y:S01]  /*4cf10*/  IMAD.MOV.U32 R4, RZ, RZ, R11 ;  /* 0x000000ffff047224 */ /* 0x000fe200078e000b */
[----:B------:R-:W-:-:S04]  /*4cf20*/  ISETP.NE.U32.AND P1, PT, RZ, UR12, PT ;  /* 0x0000000cff007c0c */ /* 0x000fc8000bf25070 */
[----:B------:R3:W-:Y:S04]  /*4cf30*/  LDGSTS.E [R2+0x5e00], desc[UR14][R4.64], P0 ;  /* 0x05e0000004027fae */ /* 0x0007e800081a100e */
[----:B-1----:R-:W2:Y:S04]  /*4cf40*/  LDL.LU R14, [R1+0xd5c] ;  /* 0x000d5c00010e7983 */ /* 0x002ea80000300800 */
[----:B------:R-:W2:Y:S01]  /*4cf50*/  LDL.LU R11, [R1+0xd64] ;  /* 0x000d6400010b7983 */ /* 0x000ea20000300800 */
[----:B------:R-:W-:Y:S02]  /*4cf60*/  IADD3 R3, P2, PT, R3, UR13, RZ ;  /* 0x0000000d03037c10 */ /* 0x000fe4000ff5e0ff */
[----:B------:R-:W-:-:S03]  /*4cf70*/  IADD3 R8, P3, PT, R8, UR13, RZ ;  /* 0x0000000d08087c10 */ /* 0x000fc6000ff7e0ff */
[----:B---3--:R-:W-:Y:S01]  /*4cf80*/  IMAD.MOV.U32 R4, RZ, RZ, R3 ;  /* 0x000000ffff047224 */ /* 0x008fe200078e0003 */
[----:B------:R1:W-:Y:S01]  /*4cf90*/  STL [R1+0x1998], R3 ;  /* 0x0019980301007387 */ /* 0x0003e20000100800 */
[----:B----4-:R-:W-:-:S05]  /*4cfa0*/  IADD3.X R16, PT, PT, R16, UR7, RZ, P2, !PT ;  /* 0x0000000710107c10 */ /* 0x010fca00097fe4ff */
        /* <DEDUP_REMOVED lines=8> */
[----:B------:R-:W-:-:S03]  /*4d030*/  IADD3 R9, P0, PT, R9, UR13, RZ ;  /* 0x0000000d09097c10 */ /* 0x000fc6000ff1e0ff */
[----:B------:R-:W4:Y:S01]  /*4d040*/  LDL.LU R18, [R1+0xd6c] ;  /* 0x000d6c0001127983 */ /* 0x000f220000300800 */
[----:B---3--:R-:W-:Y:S01]  /*4d050*/  MOV R4, R8 ;  /* 0x0000000800047202 */ /* 0x008fe20000000f00 */
[----:B------:R-:W-:Y:S01]  /*4d060*/  IMAD.MOV.U32 R5, RZ, RZ, R15 ;  /* 0x000000ffff057224 */ /* 0x000fe200078e000f */
[----:B------:R-:W-:Y:S01]  /*4d070*/  IADD3 R7, P2, PT, R7, UR13, RZ ;  /* 0x0000000d07077c10 */ /* 0x000fe2000ff5e0ff */
[----:B------:R-:W3:Y:S04]  /*4d080*/  LDL.LU R8, [R1+0xd74] ;  /* 0x000d740001087983 */ /* 0x000ee80000300800 */
        /* <DEDUP_REMOVED lines=8> */
[----:B------:R-:W3:Y:S04]  /*4d110*/  LDL.LU R9, [R1+0xd80] ;  /* 0x000d800001097983 */ /* 0x000ee80000300800 */
[----:B------:R2:W-:Y:S04]  /*4d120*/  STL [R1+0xd54], R10 ;  /* 0x000d540a01007387 */ /* 0x0005e80000100800 */
[----:B-1----:R-:W3:Y:S01]  /*4d130*/  LDL.LU R13, [R1+0xd7c] ;  /* 0x000d7c00010d7983 */ /* 0x002ee20000300800 */
[----:B--2---:R-:W-:Y:S02]  /*4d140*/  IADD3 R12, P0, PT, R12, UR13, RZ ;  /* 0x0000000d0c0c7c10 */ /* 0x004fe4000ff1e0ff */
[----:B------:R-:W-:Y:S01]  /*4d150*/  IADD3 R6, P2, PT, R6, UR13, RZ ;  /* 0x0000000d06067c10 */ /* 0x000fe2000ff5e0ff */
[----:B------:R1:W-:Y:S02]  /*4d160*/  LDGSTS.E [R2+0x7900], desc[UR14][R4.64], P1 ;  /* 0x0790000004027fae */ /* 0x0003e400089a100e */
[----:B-1----:R-:W-:-:S02]  /*4d170*/  IMAD.MOV.U32 R4, RZ, RZ, R7 ;  /* 0x000000ffff047224 */ /* 0x002fc400078e0007 */
[----:B------:R-:W-:Y:S01]  /*4d180*/  IMAD.MOV.U32 R5, RZ, RZ, R10 ;  /* 0x000000ffff057224 */ /* 0x000fe200078e000a */
[----:B------:R-:W2:Y:S04]  /*4d190*/  LDL.LU R7, [R1+0xe48] ;  /* 0x000e480001077983 */ /* 0x000ea80000300800 */
[----:B------:R-:W2:Y:S04]  /*4d1a0*/  LDL.LU R10, [R1+0xe50] ;  /* 0x000e5000010a7983 */ /* 0x000ea80000300800 */
[----:B------:R-:W-:Y:S04]  /*4d1b0*/  STL [R1+0xd60], R12 ;  /* 0x000d600c01007387 */ /* 0x000fe80000100800 */
[----:B------:R1:W-:Y:S02]  /*4d1c0*/  LDGSTS.E [R2+0x7a00], desc[UR14][R4.64], P1 ;  /* 0x07a0000004027fae */ /* 0x0003e400089a100e */
[----:B-1----:R-:W-:-:S02]  /*4d1d0*/  MOV R4, R12 ;  /* 0x0000000c00047202 */ /* 0x002fc40000000f00 */
[----:B------:R-:W-:-:S05]  /*4d1e0*/  IADD3.X R14, PT, PT, R14, UR7, RZ, P0, !PT ;  /* 0x000000070e0e7c10 */ /* 0x000fca00087fe4ff */
[----:B------:R1:W-:Y:S01]  /*4d1f0*/  STL [R1+0xd5c], R14 ;  /* 0x000d5c0e01007387 */ /* 0x0003e20000100800 */
[----:B------:R-:W-:-:S03]  /*4d200*/  IADD3.X R11, PT, PT, R11, UR7, RZ, P2, !PT ;  /* 0x000000070b0b7c10 */ /* 0x000fc600097fe4ff */
[----:B------:R-:W-:Y:S04]  /*4d210*/  STL [R1+0xd68], R6 ;  /* 0x000d680601007387 */ /* 0x000fe80000100800 */
[----:B------:R-:W2:Y:S04]  /*4d220*/  LDL.LU R16, [R1+0xe44] ;  /* 0x000e440001107983 */ /* 0x000ea80000300800 */
[----:B------:R1:W-:Y:S04]  /*4d230*/  STL [R1+0xd64], R11 ;  /* 0x000d640b01007387 */ /* 0x0003e80000100800 */
[----:B------:R-:W2:Y:S01]  /*4d240*/  LDL.LU R15, [R1+0xe4c] ;  /* 0x000e4c00010f7983 */ /* 0x000ea20000300800 */
[----:B------:R-:W-:-:S03]  /*4d250*/  IMAD.MOV.U32 R5, RZ, RZ, R14 ;  /* 0x000000ffff057224 */ /* 0x000fc600078e000e */
[----:B-1----:R-:W2:Y:S04]  /*4d260*/  LDL.LU R14, [R1+0xe54] ;  /* 0x000e5400010e7983 */ /* 0x002ea80000300800 */
[----:B------:R1:W-:Y:S02]  /*4d270*/  LDGSTS.E [R2+0x7b00], desc[UR14][R4.64], P1 ;  /* 0x07b0000004027fae */ /* 0x0003e400089a100e */
[----:B-1----:R-:W-:Y:S02]  /*4d280*/  MOV R5, R11 ;  /* 0x0000000b00057202 */ /* 0x002fe40000000f00 */
[----:B------:R-:W2:Y:S01]  /*4d290*/  LDL.LU R11, [R1+0xe58] ;  /* 0x000e5800010b7983 */ /* 0x000ea20000300800 */
[----:B----4-:R-:W-:Y:S01]  /*4d2a0*/  IADD3 R17, P0, PT, R17, UR13, RZ ;  /* 0x0000000d11117c10 */ /* 0x010fe2000ff1e0ff */
[----:B------:R-:W-:-:S02]  /*4d2b0*/  IMAD.MOV.U32 R4, RZ, RZ, R6 ;  /* 0x000000ffff047224 */ /* 0x000fc400078e0006 */
[----:B------:R-:W4:Y:S04]  /*4d2c0*/  LDL.LU R12, [R1+0xe5c] ;  /* 0x000e5c00010c7983 */ /* 0x000f280000300800 */
[----:B------:R-:W4:Y:S04]  /*4d2d0*/  LDL.LU R6, [R1+0xe60] ;  /* 0x000e600001067983 */ /* 0x000f280000300800 */
[----:B------:R1:W-:Y:S01]  /*4d2e0*/  LDGSTS.E [R2+0x7c00], desc[UR14][R4.64], P1 ;  /* 0x07c0000004027fae */ /* 0x0003e200089a100e */
[----:B------:R-:W-:Y:S02]  /*4d2f0*/  IADD3 R3, P2, PT, R3, UR13, RZ ;  /* 0x0000000d03037c10 */ /* 0x000fe4000ff5e0ff */
[----:B------:R-:W-:-:S02]  /*4d300*/  IADD3.X R18, PT, PT, R18, UR7, RZ, P0, !PT ;  /* 0x0000000712127c10 */ /* 0x000fc400087fe4ff */
[----:B---3--:R-:W-:Y:S01]  /*4d310*/  IADD3.X R8, PT, PT, R8, UR7, RZ, P2, !PT ;  /* 0x0000000708087c10 */ /* 0x008fe200097fe4ff */
        /* <DEDUP_REMOVED lines=10> */
[----:B-1----:R-:W4:Y:S04]  /*4d3c0*/  LDL.LU R8, [R1+0xe68] ;  /* 0x000e680001087983 */ /* 0x002f280000300800 */
[----:B------:R-:W4:Y:S01]  /*4d3d0*/  LDL.LU R3, [R1+0xe70] ;  /* 0x000e700001037983 */ /* 0x000f220000300800 */
[----:B------:R-:W-:-:S04]  /*4d3e0*/  IADD3 R9, P0, PT, R9, UR13, RZ ;  /* 0x0000000d09097c10 */ /* 0x000fc8000ff1e0ff */
[----:B------:R-:W-:Y:S01]  /*4d3f0*/  IADD3.X R13, PT, PT, R13, UR7, RZ, P0, !PT ;  /* 0x000000070d0d7c10 */ /* 0x000fe200087fe4ff */
[----:B------:R-:W-:Y:S03]  /*4d400*/  STL [R1+0xd80], R9 ;  /* 0x000d800901007387 */ /* 0x000fe60000100800 */
[----:B---3--:R-:W-:Y:S01]  /*4d410*/  MOV R5, R13 ;  /* 0x0000000d00057202 */ /* 0x008fe20000000f00 */
[----:B------:R1:W-:Y:S01]  /*4d420*/  STL [R1+0xd7c], R13 ;  /* 0x000d7c0d01007387 */ /* 0x0003e20000100800 */
[----:B------:R-:W-:Y:S01]  /*4d430*/  IMAD.MOV.U32 R4, RZ, RZ, R9 ;  /* 0x000000ffff047224 */ /* 0x000fe200078e0009 */
[----:B------:R-:W-:Y:S02]  /*4d440*/  UISETP.GT.AND UP1, UPT, UR17, 0x13, UPT ;  /* 0x000000131100788c */ /* 0x000fe4000bf24270 */
[----:B-1----:R-:W3:Y:S04]  /*4d450*/  LDL.LU R13, [R1+0xe64] ;  /* 0x000e6400010d7983 */ /* 0x002ee80000300800 */
[----:B------:R-:W3:Y:S01]  /*4d460*/  LDL.LU R9, [R1+0xe6c] ;  /* 0x000e6c0001097983 */ /* 0x000ee20000300800 */
[----:B------:R-:W-:-:S03]  /*4d470*/  USEL UR12, URZ, 0x4, !UP1 ;  /* 0x00000004ff0c7887 */ /* 0x000fc6000c800000 */
[----:B------:R1:W-:Y:S01]  /*4d480*/  LDGSTS.E [R2+0x7f00], desc[UR14][R4.64], P1 ;  /* 0x07f0000004027fae */ /* 0x0003e200089a100e */
[----:B------:R-:W-:Y:S01]  /*4d490*/  USEL UR12, UR12, URZ, !UP0 ;  /* 0x000000ff0c0c7287 */ /* 0x000fe2000c000000 */
[----:B--2---:R-:W-:-:S05]  /*4d4a0*/  IADD3 R7, P1, PT, R7, UR13, RZ ;  /* 0x0000000d07077c10 */ /* 0x004fca000ff3e0ff */
        /* <DEDUP_REMOVED lines=12> */
[----:B-1----:R-:W-:-:S03]  /*4d570*/  MOV R4, R10 ;  /* 0x0000000a00047202 */ /* 0x002fc60000000f00 */
[----:B------:R-:W2:Y:S01]  /*4d580*/  LDL.LU R10, [R1+0xe74] ;  /* 0x000e7400010a7983 */ /* 0x000ea20000300800 */
[----:B------:R-:W-:Y:S01]  /*4d590*/  IADD3 R11, P1, PT, R11, UR13, RZ ;  /* 0x0000000d0b0b7c10 */ /* 0x000fe2000ff3e0ff */
[----:B------:R-:W-:-:S03]  /*4d5a0*/  IMAD.MOV.U32 R5, RZ, RZ, R15 ;  /* 0x000000ffff057224 */ /* 0x000fc600078e000f */
[----:B------:R-:W-:Y:S02]  /*4d5b0*/  IADD3.X R14, PT, PT, R14, UR7, RZ, P1, !PT ;  /* 0x000000070e0e7c10 */ /* 0x000fe40008ffe4ff */
[----:B----4-:R-:W-:Y:S01]  /*4d5c0*/  IADD3 R6, P2, PT, R6, UR13, RZ ;  /* 0x0000000d06067c10 */ /* 0x010fe2000ff5e0ff */
[----:B------:R1:W-:Y:S03]  /*4d5d0*/  STL [R1+0xe58], R11 ;  /* 0x000e580b01007387 */ /* 0x0003e60000100800 */
[----:B------:R-:W-:Y:S01]  /*4d5e0*/  IADD3.X R12, PT, PT, R12, UR7, RZ, P2, !PT ;  /* 0x000000070c0c7c10 */ /* 0x000fe200097fe4ff */
[----:B------:R4:W-:Y:S04]  /*4d5f0*/  LDGSTS.E [R2+0x9900], desc[UR14][R4.64], P0 ;  /* 0x0990000004027fae */ /* 0x0009e800081a100e */
[----:B------:R-:W-:Y:S04]  /*4d600*/  STL [R1+0xe54], R14 ;  /* 0x000e540e01007387 */ /* 0x000fe80000100800 */
[----:B------:R-:W-:Y:S01]  /*4d610*/  STL [R1+0xe60], R6 ;  /* 0x000e600601007387 */ /* 0x000fe20000100800 */
[----:B----4-:R-:W-:-:S03]  /*4d620*/  IMAD.MOV.U32 R4, RZ, RZ, R11 ;  /* 0x000000ffff047224 */ /* 0x010fc600078e000b */
[----:B-1----:R-:W4:Y:S04]  /*4d630*/  LDL.LU R11, [R1+0xe80] ;  /* 0x000e8000010b7983 */ /* 0x002f280000300800 */
[----:B------:R1:W-:Y:S01]  /*4d640*/  STL [R1+0xe5c], R12 ;  /* 0x000e5c0c01007387 */ /* 0x0003e20000100800 */
[----:B------:R-:W-:-:S03]  /*4d650*/  MOV R5, R14 ;  /* 0x0000000e00057202 */ /* 0x000fc60000000f00 */
[----:B------:R-:W4:Y:S04]  /*4d660*/  LDL.LU R17, [R1+0xf48] ;  /* 0x000f480001117983 */ /* 0x000f280000300800 */
[----:B------:R-:W4:Y:S04]  /*4d670*/  LDL.LU R16, [R1+0xe7c] ;  /* 0x000e7c0001107983 */ /* 0x000f280000300800 */
[----:B------:R1:W-:Y:S04]  /*4d680*/  LDGSTS.E [R2+0x9a00], desc[UR14][R4.64], P0 ;  /* 0x09a0000004027fae */ /* 0x0003e800081a100e */
[----:B------:R-:W4:Y:S01]  /*4d690*/  LDL.LU R18, [R1+0xf44] ;  /* 0x000f440001127983 */ /* 0x000f220000300800 */
[----:B------:R-:W-:Y:S01]  /*4d6a0*/  IADD3 R8, P1, PT, R8, UR13, RZ ;  /* 0x0000000d08087c10 */ /* 0x000fe2000ff3e0ff */
[----:B-1----:R-:W-:-:S02]  /*4d6b0*/  IMAD.MOV.U32 R4, RZ, RZ, R6 ;  /* 0x000000ffff047224 */ /* 0x002fc400078e0006 */
[----:B------:R-:W-:Y:S01]  /*4d6c0*/  IMAD.MOV.U32 R5, RZ, RZ, R12 ;  /* 0x000000ffff057224 */ /* 0x000fe200078e000c */
[----:B------:R-:W-:Y:S01]  /*4d6d0*/  IADD3 R3, P2, PT, R3, UR13, RZ ;  /* 0x0000000d03037c10 */ /* 0x000fe2000ff5e0ff */
        /* <DEDUP_REMOVED lines=14> */
[----:B---3--:R-:W-:Y:S01]  /*4d7c0*/  MOV R5, R9 ;  /* 0x0000000900057202 */ /* 0x008fe20000000f00 */
[----:B------:R-:W-:-:S02]  /*4d7d0*/  IMAD.MOV.U32 R4, RZ, RZ, R3 ;  /* 0x000000ffff047224 */ /* 0x000fc400078e0003 */
[----:B-1----:R-:W3:Y:S04]  /*4d7e0*/  LDL.LU R9, [R1+0xf60] ;  /* 0x000f600001097983 */ /* 0x002ee80000300800 */
[----:B------:R-:W3:Y:S01]  /*4d7f0*/  LDL.LU R3, [R1+0xf68] ;  /* 0x000f680001037983 */ /* 0x000ee20000300800 */
[----:B------:R-:W-:-:S03]  /*4d800*/  UISETP.GT.AND UP1, UPT, UR17, 0x17, UPT ;  /* 0x000000171100788c */ /* 0x000fc6000bf24270 */
[----:B------:R1:W-:Y:S01]  /*4d810*/  LDGSTS.E [R2+0x9d00], desc[UR14][R4.64], P0 ;  /* 0x09d0000004027fae */ /* 0x0003e200081a100e */
[----:B------:R-:W-:-:S04]  /*4d820*/  USEL UR12, URZ, 0x4, !UP1 ;  /* 0x00000004ff0c7887 */ /* 0x000fc8000c800000 */
[----:B------:R-:W-:Y:S01]  /*4d830*/  USEL UR12, UR12, URZ, !UP0 ;  /* 0x000000ff0c0c7287 */ /* 0x000fe2000c000000 */
[----:B--2---:R-:W-:-:S05]  /*4d840*/  IADD3 R7, P1, PT, R7, UR13, RZ ;  /* 0x0000000d07077c10 */ /* 0x004fca000ff3e0ff */
[----:B------:R-:W-:Y:S01]  /*4d850*/  STL [R1+0xe78], R7 ;  /* 0x000e780701007387 */ /* 0x000fe20000100800 */
[----:B------:R-:W-:-:S05]  /*4d860*/  IADD3.X R10, PT, PT, R10, UR7, RZ, P1, !PT ;  /* 0x000000070a0a7c10 */ /* 0x000fca0008ffe4ff */
[----:B------:R2:W-:Y:S04]  /*4d870*/  STL [R1+0xe74], R10 ;  /* 0x000e740a01007387 */ /* 0x0005e80000100800 */
[----:B------:R-:W3:Y:S04]  /*4d880*/  LDL.LU R14, [R1+0xf5c] ;  /* 0x000f5c00010e7983 */ /* 0x000ee80000300800 */
[----:B------:R-:W3:Y:S01]  /*4d890*/  LDL.LU R15, [R1+0xf64] ;  /* 0x000f6400010f7983 */ /* 0x000ee20000300800 */
[----:B-1----:R-:W-:Y:S02]  /*4d8a0*/  IMAD.MOV.U32 R4, RZ, RZ, R7 ;  /* 0x000000ffff047224 */ /* 0x002fe400078e0007 */
[----:B------:R-:W-:Y:S01]  /*4d8b0*/  IMAD.MOV.U32 R5, RZ, RZ, R10 ;  /* 0x000000ffff057224 */ /* 0x000fe200078e000a */
[----:B----4-:R-:W-:-:S04]  /*4d8c0*/  IADD3 R11, P2, PT, R11, UR13, RZ ;  /* 0x0000000d0b0b7c10 */ /* 0x010fc8000ff5e0ff */
[----:B------:R1:W-:Y:S01]  /*4d8d0*/  LDGSTS.E [R2+0x9e00], desc[UR14][R4.64], P0 ;  /* 0x09e0000004027fae */ /* 0x0003e200081a100e */
[----:B------:R-:W-:-:S03]  /*4d8e0*/  ISETP.NE.U32.AND P1, PT, RZ, UR12, PT ;  /* 0x0000000cff007c0c */ /* 0x000fc6000bf25070 */
[----:B--2---:R-:W2:Y:S01]  /*4d8f0*/  LDL.LU R10, [R1+0xf70] ;  /* 0x000f7000010a7983 */ /* 0x004ea20000300800 */
[----:B------:R-:W-:-:S03]  /*4d900*/  IADD3 R17, P3, PT, R17, UR13, RZ ;  /* 0x0000000d11117c10 */ /* 0x000fc6000ff7e0ff */
[----:B------:R-:W4:Y:S01]  /*4d910*/  LDL.LU R7, [R1+0xf78] ;  /* 0x000f780001077983 */ /* 0x000f220000300800 */
[----:B------:R-:W-:Y:S02]  /*4d920*/  IADD3.X R16, PT, PT, R16, UR7, RZ, P2, !PT ;  /* 0x0000000710107c10 */ /* 0x000fe400097fe4ff */
[----:B-1----:R-:W-:-:S03]  /*4d930*/  MOV R4, R11 ;  /* 0x0000000b00047202 */ /* 0x002fc60000000f00 */
[----:B------:R-:W-:Y:S01]  /*4d940*/  IMAD.MOV.U32 R5, RZ, RZ, R16 ;  /* 0x000000ffff057224 */ /* 0x000fe200078e0010 */
[----:B------:R-:W-:Y:S01]  /*4d950*/  STL [R1+0xe80], R11 ;  /* 0x000e800b01007387 */ /* 0x000fe20000100800 */
[----:B------:R-:W-:-:S03]  /*4d960*/  IADD3.X R18, PT, PT, R18, UR7, RZ, P3, !PT ;  /* 0x0000000712127c10 */ /* 0x000fc60009ffe4ff */
[----:B------:R1:W-:Y:S04]  /*4d970*/  STL [R1+0xe7c], R16 ;  /* 0x000e7c1001007387 */ /* 0x0003e80000100800 */
[----:B------:R-:W-:Y:S04]  /*4d980*/  STL [R1+0xf48], R17 ;  /* 0x000f481101007387 */ /* 0x000fe80000100800 */
[----:B------:R1:W-:Y:S01]  /*4d990*/  LDGSTS.E [R2+0x9f00], desc[UR14][R4.64], P0 ;  /* 0x09f0000004027fae */ /* 0x0003e200081a100e */
[----:B------:R-:W-:-:S03]  /*4d9a0*/  IADD3 R12, P0, PT, R12, UR13, RZ ;  /* 0x0000000d0c0c7c10 */ /* 0x000fc6000ff1e0ff */
[----:B-1----:R-:W4:Y:S01]  /*4d9b0*/  LDL.LU R16, [R1+0xf6c] ;  /* 0x000f6c0001107983 */ /* 0x002f220000300800 */
[----:B------:R-:W-:-:S03]  /*4d9c0*/  IADD3 R6, P2, PT, R6, UR13, RZ ;  /* 0x0000000d06067c10 */ /* 0x000fc6000ff5e0ff */
[----:B------:R-:W-:Y:S01]  /*4d9d0*/  STL [R1+0xf44], R18 ;  /* 0x000f441201007387 */ /* 0x000fe20000100800 */
[----:B------:R-:W-:Y:S01]  /*4d9e0*/  IMAD.MOV.U32 R4, RZ, RZ, R17 ;  /* 0x000000ffff047224 */ /* 0x000fe200078e0011 */
[----:B------:R-:W-:Y:S02]  /*4d9f0*/  MOV R5, R18 ;  /* 0x0000001200057202 */ /* 0x000fe40000000f00 */
        /* <DEDUP_REMOVED lines=9> */
[----:B------:R-:W4:Y:S04]  /*4da90*/  LDL.LU R12, [R1+0xf80] ;  /* 0x000f8000010c7983 */ /* 0x000f280000300800 */
[----:B------:R3:W-:Y:S04]  /*4daa0*/  STL [R1+0xf54], R8 ;  /* 0x000f540801007387 */ /* 0x0007e80000100800 */
[----:B-1----:R-:W4:Y:S01]  /*4dab0*/  LDL.LU R13, [R1+0xf7c] ;  /* 0x000f7c00010d7983 */ /* 0x002f220000300800 */
[----:B---3--:R-:W-:-:S03]  /*4dac0*/  IADD3 R9, P0, PT, R9, UR13, RZ ;  /* 0x0000000d09097c10 */ /* 0x008fc6000ff1e0ff */
[----:B------:R1:W-:Y:S01]  /*4dad0*/  LDGSTS.E [R2+0xb900], desc[UR14][R4.64], P1 ;  /* 0x0b90000004027fae */ /* 0x0003e200089a100e */
[----:B------:R-:W-:Y:S02]  /*4dae0*/  IADD3 R3, P2, PT, R3, UR13, RZ ;  /* 0x0000000d03037c10 */ /* 0x000fe4000ff5e0ff */
[----:B-1----:R-:W-:Y:S01]  /*4daf0*/  MOV R4, R6 ;  /* 0x0000000600047202 */ /* 0x002fe20000000f00 */
[----:B------:R-:W-:Y:S02]  /*4db00*/  IMAD.MOV.U32 R5, RZ, RZ, R8 ;  /* 0x000000ffff057224 */ /* 0x000fe400078e0008 */
[----:B------:R-:W3:Y:S04]  /*4db10*/  LDL.LU R8, [R1+0x1048] ;  /* 0x0010480001087983 */ /* 0x000ee80000300800 */
[----:B------:R-:W3:Y:S04]  /*4db20*/  LDL.LU R6, [R1+0x1050] ;  /* 0x0010500001067983 */ /* 0x000ee80000300800 */
        /* <DEDUP_REMOVED lines=12> */
[----:B--2---:R-:W-:Y:S01]  /*4dbf0*/  IADD3 R10, P0, PT, R10, UR13, RZ ;  /* 0x0000000d0a0a7c10 */ /* 0x004fe2000ff1e0ff */
[----:B------:R-:W-:Y:S01]  /*4dc00*/  IMAD.MOV.U32 R4, RZ, RZ, R3 ;  /* 0x000000ffff047224 */ /* 0x000fe200078e0003 */
[----:B----4-:R-:W-:Y:S01]  /*4dc10*/  IADD3 R7, P2, PT, R7, UR13, RZ ;  /* 0x0000000d07077c10 */ /* 0x010fe2000ff5e0ff */
[----:B------:R-:W-:-:S02]  /*4dc20*/  IMAD.MOV.U32 R5, RZ, RZ, R15 ;  /* 0x000000ffff057224 */ /* 0x000fc400078e000f */
[----:B-1----:R-:W2:Y:S04]  /*4dc30*/  LDL.LU R15, [R1+0x1058] ;  /* 0x00105800010f7983 */ /* 0x002ea80000300800 */
        /* <DEDUP_REMOVED lines=18> */
[----:B------:R-:W-:-:S04]  /*4dd60*/  IADD3 R12, P0, PT, R12, UR13, RZ ;  /* 0x0000000d0c0c7c10 */ /* 0x000fc8000ff1e0ff */
[----:B------:R-:W-:Y:S01]  /*4dd70*/  IADD3.X R13, PT, PT, R13, UR7, RZ, P0, !PT ;  /* 0x000000070d0d7c10 */ /* 0x000fe200087fe4ff */
[----:B------:R1:W-:Y:S02]  /*4dd80*/  STL [R1+0xf80], R12 ;  /* 0x000f800c01007387 */ /* 0x0003e40000100800 */
[----:B-1----:R-:W-:Y:S02]  /*4dd90*/  IMAD.MOV.U32 R4, RZ, RZ, R12 ;  /* 0x000000ffff047224 */ /* 0x002fe400078e000c */
[----:B------:R1:W-:Y:S01]  /*4dda0*/  STL [R1+0xf7c], R13 ;  /* 0x000f7c0d01007387 */ /* 0x0003e20000100800 */
[----:B------:R-:W-:-:S03]  /*4ddb0*/  IMAD.MOV.U32 R5, RZ, RZ, R13 ;  /* 0x000000ffff057224 */ /* 0x000fc600078e000d */
[----:B------:R-:W4:Y:S04]  /*4ddc0*/  LDL.LU R12, [R1+0x1064] ;  /* 0x00106400010c7983 */ /* 0x000f280000300800 */
[----:B-1----:R-:W4:Y:S04]  /*4ddd0*/  LDL.LU R13, [R1+0x106c] ;  /* 0x00106c00010d7983 */ /* 0x002f280000300800 */
[----:B------:R1:W-:Y:S01]  /*4dde0*/  LDGSTS.E [R2+0xbf00], desc[UR14][R4.64], P1 ;  /* 0x0bf0000004027fae */ /* 0x0003e200089a100e */
[----:B---3--:R-:W-:Y:S01]  /*4ddf0*/  IADD3 R8, P1, PT, R8, UR13, RZ ;  /* 0x0000000d08087c10 */ /* 0x008fe2000ff3e0ff */
[----:B------:R-:W-:Y:S01]  /*4de00*/  UISETP.GT.AND UP1, UPT, UR17, 0x1b, UPT ;  /* 0x0000001b1100788c */ /* 0x000fe2000bf24270 */
[----:B------:R-:W-:-:S03]  /*4de10*/  IADD3 R6, P2, PT, R6, UR13, RZ ;  /* 0x0000000d06067c10 */ /* 0x000fc6000ff5e0ff */
[----:B------:R-:W-:Y:S01]  /*4de20*/  USEL UR12, URZ, 0x4, !UP1 ;  /* 0x00000004ff0c7887 */ /* 0x000fe2000c800000 */
[----:B------:R3:W-:Y:S03]  /*4de30*/  STL [R1+0x1048], R8 ;  /* 0x0010480801007387 */ /* 0x0007e60000100800 */
[----:B------:R-:W-:Y:S01]  /*4de40*/  USEL UR12, UR12, URZ, !UP0 ;  /* 0x000000ff0c0c7287 */ /* 0x000fe2000c000000 */
[----:B-1----:R-:W-:-:S05]  /*4de50*/  MOV R4, R8 ;  /* 0x0000000800047202 */ /* 0x002fca0000000f00 */
        /* <DEDUP_REMOVED lines=9> */
[----:B--2---:R-:W-:-:S03]  /*4def0*/  IADD3 R15, P1, PT, R15, UR13, RZ ;  /* 0x0000000d0f0f7c10 */ /* 0x004fc6000ff3e0ff */
[----:B------:R1:W-:Y:S01]  /*4df00*/  LDGSTS.E [R2+0xd800], desc[UR14][R4.64], P0 ;  /* 0x0d80000004027fae */ /* 0x0003e200081a100e */
[----:B----4-:R-:W-:Y:S01]  /*4df10*/  IADD3 R3, P2, PT, R3, UR13, RZ ;  /* 0x0000000d03037c10 */ /* 0x010fe2000ff5e0ff */
[----:B-1----:R-:W-:Y:S01]  /*4df20*/  IMAD.MOV.U32 R4, RZ, RZ, R6 ;  /* 0x000000ffff047224 */ /* 0x002fe200078e0006 */
[----:B------:R-:W-:Y:S01]  /*4df30*/  MOV R5, R9 ;  /* 0x0000000900057202 */ /* 0x000fe20000000f00 */
[----:B------:R-:W2:Y:S04]  /*4df40*/  LDL.LU R6, [R1+0x1080] ;  /* 0x0010800001067983 */ /* 0x000ea80000300800 */
        /* <DEDUP_REMOVED lines=28> */
[----:B-1----:R-:W4:Y:S04]  /*4e110*/  LDL.LU R12, [R1+0x114c] ;  /* 0x00114c00010c7983 */ /* 0x002f280000300800 */
[----:B------:R1:W-:Y:S04]  /*4e120*/  STL [R1+0x106c], R13 ;  /* 0x00106c0d01007387 */ /* 0x0003e80000100800 */
[----:B------:R-:W4:Y:S01]  /*4e130*/  LDL.LU R11, [R1+0x1154] ;  /* 0x00115400010b7983 */ /* 0x000f220000300800 */
[----:B------:R-:W-:-:S02]  /*4e140*/  IMAD.MOV.U32 R4, RZ, RZ, R7 ;  /* 0x000000ffff047224 */ /* 0x000fc400078e0007 */
[----:B------:R-:W-:Y:S02]  /*4e150*/  IMAD.MOV.U32 R5, RZ, RZ, R13 ;  /* 0x000000ffff057224 */ /* 0x000fe400078e000d */
[----:B-1----:R-:W4:Y:S04]  /*4e160*/  LDL.LU R13, [R1+0x1160] ;  /* 0x00116000010d7983 */ /* 0x002f280000300800 */
[----:B------:R-:W4:Y:S04]  /*4e170*/  LDL.LU R7, [R1+0x1168] ;  /* 0x0011680001077983 */ /* 0x000f280000300800 */
[----:B------:R1:W-:Y:S01]  /*4e180*/  LDGSTS.E [R2+0xdd00], desc[UR14][R4.64], P0 ;  /* 0x0dd0000004027fae */ /* 0x0003e200081a100e */
[----:B------:R-:W-:-:S04]  /*4e190*/  UISETP.GT.AND UP1, UPT, UR17, 0x1f, UPT ;  /* 0x0000001f1100788c */ /* 0x000fc8000bf24270 */
[----:B------:R-:W-:-:S04]  /*4e1a0*/  USEL UR12, URZ, 0x4, !UP1 ;  /* 0x00000004ff0c7887 */ /* 0x000fc8000c800000 */
[----:B------:R-:W-:Y:S01]  /*4e1b0*/  USEL UR12, UR12, URZ, !UP0 ;  /* 0x000000ff0c0c7287 */ /* 0x000fe2000c000000 */
[----:B---3--:R-:W-:-:S04]  /*4e1c0*/  IADD3 R8, P1, PT, R8, UR13, RZ ;  /* 0x0000000d08087c10 */ /* 0x008fc8000ff3e0ff */
[----:B------:R-:W-:Y:S01]  /*4e1d0*/  IADD3.X R14, PT, PT, R14, UR7, RZ, P1, !PT ;  /* 0x000000070e0e7c10 */ /* 0x000fe20008ffe4ff */
[----:B------:R-:W-:Y:S04]  /*4e1e0*/  STL [R1+0x1078], R8 ;  /* 0x0010780801007387 */ /* 0x000fe80000100800 */
[----:B------:R3:W-:Y:S01]  /*4e1f0*/  STL [R1+0x1074], R14 ;  /* 0x0010740e01007387 */ /* 0x0007e20000100800 */
[----:B-1----:R-:W-:Y:S01]  /*4e200*/  IMAD.MOV.U32 R5, RZ, RZ, R14 ;  /* 0x000000ffff057224 */ /* 0x002fe200078e000e */
[----:B------:R-:W-:Y:S02]  /*4e210*/  MOV R4, R8 ;  /* 0x0000000800047202 */ /* 0x000fe40000000f00 */
[----:B--2---:R-:W-:Y:S01]  /*4e220*/  IADD3 R6, P2, PT, R6, UR13, RZ ;  /* 0x0000000d06067c10 */ /* 0x004fe2000ff5e0ff */
[----:B---3--:R-:W2:Y:S04]  /*4e230*/  LDL.LU R14, [R1+0x115c] ;  /* 0x00115c00010e7983 */ /* 0x008ea80000300800 */
[----:B------:R-:W3:Y:S01]  /*4e240*/  LDL.LU R8, [R1+0x1164] ;  /* 0x0011640001087983 */ /* 0x000ee20000300800 */
[----:B----4-:R-:W-:-:S03]  /*4e250*/  IADD3 R9, P3, PT, R9, UR13, RZ ;  /* 0x0000000d09097c10 */ /* 0x010fc6000ff7e0ff */
[----:B------:R1:W-:Y:S01]  /*4e260*/  LDGSTS.E [R2+0xde00], desc[UR14][R4.64], P0 ;  /* 0x0de0000004027fae */ /* 0x0003e200081a100e */
[----:B------:R-:W-:-:S03]  /*4e270*/  ISETP.NE.U32.AND P1, PT, RZ, UR12, PT ;  /* 0x0000000cff007c0c */ /* 0x000fc6000bf25070 */
[----:B------:R4:W-:Y:S01]  /*4e280*/  STL [R1+0x1080], R6 ;  /* 0x0010800601007387 */ /* 0x0009e20000100800 */
[----:B-1----:R-:W-:Y:S01]  /*4e290*/  IMAD.MOV.U32 R4, RZ, RZ, R6 ;  /* 0x000000ffff047224 */ /* 0x002fe200078e0006 */
[----:B------:R-:W-:-:S04]  /*4e2a0*/  IADD3.X R16, PT, PT, R16, UR7, RZ, P2, !PT ;  /* 0x0000000710107c10 */ /* 0x000fc800097fe4ff */
[----:B------:R-:W-:Y:S01]  /*4e2b0*/  MOV R5, R16 ;  /* 0x0000001000057202 */ /* 0x000fe20000000f00 */
[----:B------:R-:W-:Y:S04]  /*4e2c0*/  STL [R1+0x107c], R16 ;  /* 0x00107c1001007387 */ /* 0x000fe80000100800 */
[----:B------:R1:W-:Y:S01]  /*4e2d0*/  STL [R1+0x1148], R9 ;  /* 0x0011480901007387 */ /* 0x0003e20000100800 */
[----:B------:R-:W-:-:S03]  /*4e2e0*/  IADD3.X R15, PT, PT, R15, UR7, RZ, P3, !PT ;  /* 0x000000070f0f7c10 */ /* 0x000fc60009ffe4ff */
[----:B------:R1:W-:Y:S04]  /*4e2f0*/  LDGSTS.E [R2+0xdf00], desc[UR14][R4.64], P0 ;  /* 0x0df0000004027fae */ /* 0x0003e800081a100e */
[----:B------:R-:W3:Y:S04]  /*4e300*/  LDL.LU R17, [R1+0x1170] ;  /* 0x0011700001117983 */ /* 0x000ee80000300800 */
[----:B------:R-:W-:Y:S01]  /*4e310*/  STL [R1+0x1144], R15 ;  /* 0x0011440f01007387 */ /* 0x000fe20000100800 */
[----:B------:R-:W-:-:S03]  /*4e320*/  IADD3 R10, P0, PT, R10, UR13, RZ ;  /* 0x0000000d0a0a7c10 */ /* 0x000fc6000ff1e0ff */
[----:B----4-:R-:W4:Y:S01]  /*4e330*/  LDL.LU R6, [R1+0x1178] ;  /* 0x0011780001067983 */ /* 0x010f220000300800 */
[----:B-1----:R-:W-:Y:S01]  /*4e340*/  IMAD.MOV.U32 R4, RZ, RZ, R9 ;  /* 0x000000ffff047224 */ /* 0x002fe200078e0009 */
[----:B------:R-:W-:Y:S01]  /*4e350*/  IADD3 R3, P2, PT, R3, UR13, RZ ;  /* 0x0000000d03037c10 */ /* 0x000fe2000ff5e0ff */
[----:B------:R-:W-:Y:S01]  /*4e360*/  IMAD.MOV.U32 R5, RZ, RZ, R15 ;  /* 0x000000ffff057224 */ /* 0x000fe200078e000f */
[----:B------:R-:W4:Y:S04]  /*4e370*/  LDL.LU R18, [R1+0x116c] ;  /* 0x00116c0001127983 */ /* 0x000f280000300800 */
[----:B------:R-:W4:Y:S04]  /*4e380*/  LDL.LU R9, [R1+0x1174] ;  /* 0x0011740001097983 */ /* 0x000f280000300800 */
        /* <DEDUP_REMOVED lines=19> */
[----:B------:R1:W-:Y:S02]  /*4e4c0*/  LDGSTS.E [R2+0xfa00], desc[UR14][R4.64], P1 ;  /* 0x0fa0000004027fae */ /* 0x0003e400089a100e */
[----:B-1----:R-:W-:Y:S01]  /*4e4d0*/  IMAD.MOV.U32 R4, RZ, RZ, R13 ;  /* 0x000000ffff047224 */ /* 0x002fe200078e000d */
[----:B--2---:R-:W-:-:S02]  /*4e4e0*/  IADD3.X R14, PT, PT, R14, UR7, RZ, P0, !PT ;  /* 0x000000070e0e7c10 */ /* 0x004fc400087fe4ff */
[----:B---3--:R-:W-:-:S03]  /*4e4f0*/  IADD3.X R8, PT, PT, R8, UR7, RZ, P2, !PT ;  /* 0x0000000708087c10 */ /* 0x008fc600097fe4ff */
        /* <DEDUP_REMOVED lines=8> */
[----:B------:R1:W-:Y:S01]  /*4e580*/  LDGSTS.E [R2+0xfb00], desc[UR14][R4.64], P1 ;  /* 0x0fb0000004027fae */ /* 0x0003e200089a100e */
[----:B------:R-:W-:Y:S01]  /*4e590*/  IADD3 R17, P0, PT, R17, UR13, RZ ;  /* 0x0000000d11117c10 */ /* 0x000fe2000ff1e0ff */
[----:B-1----:R-:W-:Y:S01]  /*4e5a0*/  IMAD.MOV.U32 R5, RZ, RZ, R8 ;  /* 0x000000ffff057224 */ /* 0x002fe200078e0008 */
[----:B------:R-:W-:Y:S01]  /*4e5b0*/  MOV R4, R7 ;  /* 0x0000000700047202 */ /* 0x000fe20000000f00 */
[----:B---3--:R-:W3:Y:S04]  /*4e5c0*/  LDL.LU R8, [R1+0x125c] ;  /* 0x00125c0001087983 */ /* 0x008ee80000300800 */
[----:B------:R-:W3:Y:S01]  /*4e5d0*/  LDL.LU R7, [R1+0x1260] ;  /* 0x0012600001077983 */ /* 0x000ee20000300800 */
[----:B----4-:R-:W-:-:S02]  /*4e5e0*/  IADD3 R6, P2, PT, R6, UR13, RZ ;  /* 0x0000000d06067c10 */ /* 0x010fc4000ff5e0ff */
[----:B------:R-:W-:Y:S01]  /*4e5f0*/  IADD3.X R18, PT, PT, R18, UR7, RZ, P0, !PT ;  /* 0x0000000712127c10 */ /* 0x000fe200087fe4ff */
[----:B------:R1:W-:Y:S01]  /*4e600*/  LDGSTS.E [R2+0xfc00], desc[UR14][R4.64], P1 ;  /* 0x0fc0000004027fae */ /* 0x0003e200089a100e */
[----:B------:R-:W-:-:S03]  /*4e610*/  IADD3.X R9, PT, PT, R9, UR7, RZ, P2, !PT ;  /* 0x0000000709097c10 */ /* 0x000fc600097fe4ff */
[----:B------:R-:W-:Y:S01]  /*4e620*/  STL [R1+0x1170], R17 ;  /* 0x0011701101007387 */ /* 0x000fe20000100800 */
[----:B-1----:R-:W-:Y:S01]  /*4e630*/  IMAD.MOV.U32 R4, RZ, RZ, R17 ;  /* 0x000000ffff047224 */ /* 0x002fe200078e0011 */
[----:B------:R-:W-:Y:S02]  /*4e640*/  MOV R5, R18 ;  /* 0x0000001200057202 */ /* 0x000fe40000000f00 */
[----:B------:R-:W-:Y:S04]  /*4e650*/  STL [R1+0x116c], R18 ;  /* 0x00116c1201007387 */ /* 0x000fe80000100800 */
[----:B------:R1:W-:Y:S04]  /*4e660*/  LDGSTS.E [R2+0xfd00], desc[UR14][R4.64], P1 ;  /* 0x0fd0000004027fae */ /* 0x0003e800089a100e */
[----:B------:R-:W-:Y:S04]  /*4e670*/  STL [R1+0x1178], R6 ;  /* 0x0011780601007387 */ /* 0x000fe80000100800 */
[----:B------:R4:W-:Y:S01]  /*4e680*/  STL [R1+0x1174], R9 ;  /* 0x0011740901007387 */ /* 0x0009e20000100800 */
[----:B-1----:R-:W-:-:S02]  /*4e690*/  IMAD.MOV.U32 R4, RZ, RZ, R6 ;  /* 0x000000ffff047224 */ /* 0x002fc400078e0006 */
[----:B------:R-:W-:Y:S02]  /*4e6a0*/  IMAD.MOV.U32 R5, RZ, RZ, R9 ;  /* 0x000000ffff057224 */ /* 0x000fe400078e0009 */
[----:B----4-:R-:W4:Y:S04]  /*4e6b0*/  LDL.LU R9, [R1+0x1268] ;  /* 0x0012680001097983 */ /* 0x010f280000300800 */
[----:B------:R-:W4:Y:S04]  /*4e6c0*/  LDL.LU R6, [R1+0x1270] ;  /* 0x0012700001067983 */ /* 0x000f280000300800 */
        /* <DEDUP_REMOVED lines=8> */
[----:B------:R-:W4:Y:S04]  /*4e750*/  LDL.LU R12, [R1+0x1264] ;  /* 0x00126400010c7983 */ /* 0x000f280000300800 */
[----:B------:R-:W4:Y:S01]  /*4e760*/  LDL.LU R10, [R1+0x126c] ;  /* 0x00126c00010a7983 */ /* 0x000f220000300800 */
[----:B------:R-:W-:-:S03]  /*4e770*/  USEL UR12, URZ, 0x4, !UP1 ;  /* 0x00000004ff0c7887 */ /* 0x000fc6000c800000 */
[----:B------:R1:W-:Y:S01]  /*4e780*/  LDGSTS.E [R2+0xff00], desc[UR14][R4.64], P1 ;  /* 0x0ff0000004027fae */ /* 0x0003e200089a100e */
[----:B------:R-:W-:Y:S01]  /*4e790*/  USEL UR12, UR12, URZ, !UP0 ;  /* 0x000000ff0c0c7287 */ /* 0x000fe2000c000000 */
[----:B------:R-:W-:-:S05]  /*4e7a0*/  IADD3 R3, P1, PT, R3, UR13, RZ ;  /* 0x0000000d03037c10 */ /* 0x000fca000ff3e0ff */
[----:B------:R-:W-:Y:S02]  /*4e7b0*/  ISETP.NE.U32.AND P0, PT, RZ, UR12, PT ;  /* 0x0000000cff007c0c */ /* 0x000fe4000bf05070 */
[----:B------:R-:W-:Y:S01]  /*4e7c0*/  IADD3 R11, P2, PT, R11, UR13, RZ ;  /* 0x0000000d0b0b7c10 */ /* 0x000fe2000ff5e0ff */
[----:B------:R2:W-:Y:S01]  /*4e7d0*/  STL [R1+0x1248], R3 ;  /* 0x0012480301007387 */ /* 0x0005e20000100800 */
[----:B-1----:R-:W-:Y:S01]  /*4e7e0*/  IMAD.MOV.U32 R4, RZ, RZ, R3 ;  /* 0x000000ffff047224 */ /* 0x002fe200078e0003 */
[----:B--2---:R-:W-:-:S04]  /*4e7f0*/  IADD3.X R16, PT, PT, R16, UR7, RZ, P1, !PT ;  /* 0x0000000710107c10 */ /* 0x004fc80008ffe4ff */
[----:B------:R-:W-:Y:S01]  /*4e800*/  MOV R5, R16 ;  /* 0x0000001000057202 */ /* 0x000fe20000000f00 */
        /* <DEDUP_REMOVED lines=8> */
[----:B------:R-:W-:Y:S01]  /*4e890*/  IADD3 R13, P1, PT, R13, UR13, RZ ;  /* 0x0000000d0d0d7c10 */ /* 0x000fe2000ff3e0ff */
[----:B------:R-:W-:-:S03]  /*4e8a0*/  IMAD.MOV.U32 R5, RZ, RZ, R15 ;  /* 0x000000ffff057224 */ /* 0x000fc600078e000f */
[----:B------:R-:W-:Y:S02]  /*4e8b0*/  IADD3.X R14, PT, PT, R14, UR7, RZ, P1, !PT ;  /* 0x000000070e0e7c10 */ /* 0x000fe40008ffe4ff */
[----:B---3--:R-:W-:Y:S01]  /*4e8c0*/  IADD3 R7, P2, PT, R7, UR13, RZ ;  /* 0x0000000d07077c10 */ /* 0x008fe2000ff5e0ff */
[----:B------:R1:W-:Y:S03]  /*4e8d0*/  STL [R1+0x1258], R13 ;  /* 0x0012580d01007387 */ /* 0x0003e60000100800 */
[----:B------:R-:W-:Y:S01]  /*4e8e0*/  IADD3.X R8, PT, PT, R8, UR7, RZ, P2, !PT ;  /* 0x0000000708087c10 */ /* 0x000fe200097fe4ff */
[----:B------:R3:W-:Y:S04]  /*4e8f0*/  LDGSTS.E [R2+0x11900], desc[UR14][R4.64], P0 ;  /* 0x1190000004027fae */ /* 0x0007e800081a100e */
[----:B------:R-:W-:Y:S04]  /*4e900*/  STL [R1+0x1254], R14 ;  /* 0x0012540e01007387 */ /* 0x000fe80000100800 */
[----:B------:R-:W-:Y:S01]  /*4e910*/  STL [R1+0x1260], R7 ;  /* 0x0012600701007387 */ /* 0x000fe20000100800 */
[----:B---3--:R-:W-:-:S03]  /*4e920*/  MOV R4, R13 ;  /* 0x0000000d00047202 */ /* 0x008fc60000000f00 */
[----:B-1----:R-:W3:Y:S04]  /*4e930*/  LDL.LU R13, [R1+0x1280] ;  /* 0x00128000010d7983 */ /* 0x002ee80000300800 */
[----:B------:R1:W-:Y:S04]  /*4e940*/  STL [R1+0x125c], R8 ;  /* 0x00125c0801007387 */ /* 0x0003e80000100800 */
[----:B------:R-:W3:Y:S01]  /*4e950*/  LDL.LU R17, [R1+0x1348] ;  /* 0x0013480001117983 */ /* 0x000ee20000300800 */
[----:B------:R-:W-:-:S03]  /*4e960*/  IMAD.MOV.U32 R5, RZ, RZ, R14 ;  /* 0x000000ffff057224 */ /* 0x000fc600078e000e */
[----:B------:R-:W3:Y:S04]  /*4e970*/  LDL.LU R16, [R1+0x127c] ;  /* 0x00127c0001107983 */ /* 0x000ee80000300800 */
[----:B------:R1:W-:Y:S04]  /*4e980*/  LDGSTS.E [R2+0x11a00], desc[UR14][R4.64], P0 ;  /* 0x11a0000004027fae */ /* 0x0003e800081a100e */
[----:B------:R-:W3:Y:S01]  /*4e990*/  LDL.LU R18, [R1+0x1344] ;  /* 0x0013440001127983 */ /* 0x000ee20000300800 */
[----:B----4-:R-:W-:Y:S02]  /*4e9a0*/  IADD3 R9, P1, PT, R9, UR13, RZ ;  /* 0x0000000d09097c10 */ /* 0x010fe4000ff3e0ff */
[----:B------:R-:W-:-:S02]  /*4e9b0*/  IADD3 R6, P2, PT, R6, UR13, RZ ;  /* 0x0000000d06067c10 */ /* 0x000fc4000ff5e0ff */
[----:B-1----:R-:W-:Y:S01]  /*4e9c0*/  MOV R5, R8 ;  /* 0x0000000800057202 */ /* 0x002fe20000000f00 */
[----:B------:R-:W-:Y:S01]  /*4e9d0*/  IMAD.MOV.U32 R4, RZ, RZ, R7 ;  /* 0x000000ffff047224 */ /* 0x000fe200078e0007 */
[----:B------:R-:W4:Y:S04]  /*4e9e0*/  LDL.LU R8, [R1+0x1350] ;  /* 0x0013500001087983 */ /* 0x000f280000300800 */
[----:B------:R-:W4:Y:S04]  /*4e9f0*/  LDL.LU R7, [R1+0x1358] ;  /* 0x0013580001077983 */ /* 0x000f280000300800 */
[----:B------:R1:W-:Y:S04]  /*4ea00*/  STL [R1+0x1268], R9 ;  /* 0x0012680901007387 */ /* 0x0003e80000100800 */
[----:B------:R1:W-:Y:S02]  /*4ea10*/  LDGSTS.E [R2+0x11b00], desc[UR14][R4.64], P0 ;  /* 0x11b0000004027fae */ /* 0x0003e400081a100e */
[----:B-1----:R-:W-:Y:S01]  /*4ea20*/  IMAD.MOV.U32 R4, RZ, RZ, R9 ;  /* 0x000000ffff047224 */ /* 0x002fe200078e0009 */
[----:B------:R-:W-:-:S02]  /*4ea30*/  IADD3.X R12, PT, PT, R12, UR7, RZ, P1, !PT ;  /* 0x000000070c0c7c10 */ /* 0x000fc40008ffe4ff */
[----:B------:R-:W-:-:S03]  /*4ea40*/  IADD3.X R10, PT, PT, R10, UR7, RZ, P2, !PT ;  /* 0x000000070a0a7c10 */ /* 0x000fc600097fe4ff */
[----:B------:R-:W-:Y:S04]  /*4ea50*/  STL [R1+0x1264], R12 ;  /* 0x0012640c01007387 */ /* 0x000fe80000100800 */
[----:B------:R-:W-:Y:S04]  /*4ea60*/  STL [R1+0x1270], R6 ;  /* 0x0012700601007387 */ /* 0x000fe80000100800 */
[----:B------:R-:W4:Y:S04]  /*4ea70*/  LDL.LU R14, [R1+0x134c] ;  /* 0x00134c00010e7983 */ /* 0x000f280000300800 */
[----:B------:R1:W-:Y:S04]  /*4ea80*/  STL [R1+0x126c], R10 ;  /* 0x00126c0a01007387 */ /* 0x0003e80000100800 */
[----:B------:R-:W4:Y:S01]  /*4ea90*/  LDL.LU R9, [R1+0x1354] ;  /* 0x0013540001097983 */ /* 0x000f220000300800 */
[----:B------:R-:W-:-:S05]  /*4eaa0*/  IMAD.MOV.U32 R5, RZ, RZ, R12 ;  /* 0x000000ffff057224 */ /* 0x000fca00078e000c */
[----:B------:R1:W-:Y:S02]  /*4eab0*/  LDGSTS.E [R2+0x11c00], desc[UR14][R4.64], P0 ;  /* 0x11c0000004027fae */ /* 0x0003e400081a100e */
[----:B-1----:R-:W-:Y:S01]  /*4eac0*/  IMAD.MOV.U32 R5, RZ, RZ, R10 ;  /* 0x000000ffff057224 */ /* 0x002fe200078e000a */
[----:B------:R-:W-:Y:S01]  /*4ead0*/  MOV R4, R6 ;  /* 0x0000000600047202 */ /* 0x000fe20000000f00 */
[----:B------:R-:W4:Y:S04]  /*4eae0*/  LDL.LU R10, [R1+0x1360] ;  /* 0x00136000010a7983 */ /* 0x000f280000300800 */
[----:B------:R-:W4:Y:S01]  /*4eaf0*/  LDL.LU R6, [R1+0x1368] ;  /* 0x0013680001067983 */ /* 0x000f220000300800 */
        /* <DEDUP_REMOVED lines=8> */
[----:B------:R-:W4:Y:S04]  /*4eb80*/  LDL.LU R12, [R1+0x135c] ;  /* 0x00135c00010c7983 */ /* 0x000f280000300800 */
[----:B------:R-:W4:Y:S01]  /*4eb90*/  LDL.LU R15, [R1+0x1364] ;  /* 0x00136400010f7983 */ /* 0x000f220000300800 */
[----:B-1----:R-:W-:Y:S01]  /*4eba0*/  IMAD.MOV.U32 R4, RZ, RZ, R3 ;  /* 0x000000ffff047224 */ /* 0x002fe200078e0003 */
[----:B------:R-:W-:-:S02]  /*4ebb0*/  MOV R5, R11 ;  /* 0x0000000b00057202 */ /* 0x000fc40000000f00 */
[----:B--2---:R-:W2:Y:S01]  /*4ebc0*/  LDL.LU R11, [R1+0x1370] ;  /* 0x00137000010b7983 */ /* 0x004ea20000300800 */
[----:B---3--:R-:W-:-:S03]  /*4ebd0*/  IADD3 R13, P2, PT, R13, UR13, RZ ;  /* 0x0000000d0d0d7c10 */ /* 0x008fc6000ff5e0ff */
[----:B------:R1:W-:Y:S01]  /*4ebe0*/  LDGSTS.E [R2+0x11e00], desc[UR14][R4.64], P0 ;  /* 0x11e0000004027fae */ /* 0x0003e200081a100e */
[----:B------:R-:W-:-:S03]  /*4ebf0*/  ISETP.NE.U32.AND P1, PT, RZ, UR12, PT ;  /* 0x0000000cff007c0c */ /* 0x000fc6000bf25070 */
[----:B------:R-:W3:Y:S01]  /*4ec00*/  LDL.LU R3, [R1+0x1378] ;  /* 0x0013780001037983 */ /* 0x000ee20000300800 */
        /* <DEDUP_REMOVED lines=9> */
[----:B-1----:R-:W3:Y:S01]  /*4eca0*/  LDL.LU R16, [R1+0x136c] ;  /* 0x00136c0001107983 */ /* 0x002ee20000300800 */
[----:B----4-:R-:W-:Y:S02]  /*4ecb0*/  IADD3 R8, P0, PT, R8, UR13, RZ ;  /* 0x0000000d08087c10 */ /* 0x010fe4000ff1e0ff */
        /* <DEDUP_REMOVED lines=20> */
[----:B------:R-:W-:Y:S01]  /*4ee00*/  IMAD.MOV.U32 R5, RZ, RZ, R9 ;  /* 0x000000ffff057224 */ /* 0x000fe200078e0009 */
[----:B------:R-:W4:Y:S04]  /*4ee10*/  LDL.LU R7, [R1+0x1448] ;  /* 0x0014480001077983 */ /* 0x000f280000300800 */
[----:B------:R-:W4:Y:S04]  /*4ee20*/  LDL.LU R9, [R1+0x1450] ;  /* 0x0014500001097983 */ /* 0x000f280000300800 */
[----:B------:R-:W-:Y:S04]  /*4ee30*/  STL [R1+0x1360], R10 ;  /* 0x0013600a01007387 */ /* 0x000fe80000100800 */
[----:B------:R1:W-:Y:S02]  /*4ee40*/  LDGSTS.E [R2+0x13a00], desc[UR14][R4.64], P1 ;  /* 0x13a0000004027fae */ /* 0x0003e400089a100e */
[----:B-1----:R-:W-:-:S02]  /*4ee50*/  MOV R4, R10 ;  /* 0x0000000a00047202 */ /* 0x002fc40000000f00 */
[----:B------:R-:W-:-:S05]  /*4ee60*/  IADD3.X R12, PT, PT, R12, UR7, RZ, P0, !PT ;  /* 0x000000070c0c7c10 */ /* 0x000fca00087fe4ff */
[----:B------:R1:W-:Y:S01]  /*4ee70*/  STL [R1+0x135c], R12 ;  /* 0x00135c0c01007387 */ /* 0x0003e20000100800 */
[----:B------:R-:W-:Y:S01]  /*4ee80*/  IMAD.MOV.U32 R5, RZ, RZ, R12 ;  /* 0x000000ffff057224 */ /* 0x000fe200078e000c */
[----:B------:R-:W-:Y:S02]  /*4ee90*/  IADD3.X R15, PT, PT, R15, UR7, RZ, P2, !PT ;  /* 0x000000070f0f7c10 */ /* 0x000fe400097fe4ff */
        /* <DEDUP_REMOVED lines=14> */
[----:B------:R4:W-:Y:S01]  /*4ef80*/  STL [R1+0x136c], R16 ;  /* 0x00136c1001007387 */ /* 0x0009e20000100800 */
[----:B-1----:R-:W-:-:S03]  /*4ef90*/  IMAD.MOV.U32 R5, RZ, RZ, R16 ;  /* 0x000000ffff057224 */ /* 0x002fc600078e0010 */
[----:B------:R-:W-:Y:S01]  /*4efa0*/  STL [R1+0x1378], R3 ;  /* 0x0013780301007387 */ /* 0x000fe20000100800 */
[----:B------:R-:W-:Y:S01]  /*4efb0*/  IMAD.MOV.U32 R4, RZ, RZ, R11 ;  /* 0x000000ffff047224 */ /* 0x000fe200078e000b */
[----:B----4-:R-:W-:Y:S02]  /*4efc0*/  IADD3.X R13, PT, PT, R13, UR7, RZ, P2, !PT ;  /* 0x000000070d0d7c10 */ /* 0x010fe400097fe4ff */
[----:B------:R-:W4:Y:S04]  /*4efd0*/  LDL.LU R16, [R1+0x1454] ;  /* 0x0014540001107983 */ /* 0x000f280000300800 */
[----:B------:R1:W-:Y:S04]  /*4efe0*/  LDGSTS.E [R2+0x13d00], desc[UR14][R4.64], P1 ;  /* 0x13d0000004027fae */ /* 0x0003e800089a100e */
[----:B------:R1:W-:Y:S04]  /*4eff0*/  STL [R1+0x1374], R13 ;  /* 0x0013740d01007387 */ /* 0x0003e80000100800 */
        /* <DEDUP_REMOVED lines=30> */
[----:B------:R3:W-:Y:S01]  /*4f1e0*/  STL [R1+0x144c], R10 ;  /* 0x00144c0a01007387 */ /* 0x0007e20000100800 */
[----:B-1----:R-:W-:-:S03]  /*4f1f0*/  MOV R4, R9 ;  /* 0x0000000900047202 */ /* 0x002fc60000000f00 */
[----:B------:R-:W2:Y:S01]  /*4f200*/  LDL.LU R9, [R1+0x1474] ;  /* 0x0014740001097983 */ /* 0x000ea20000300800 */
[----:B------:R-:W-:Y:S01]  /*4f210*/  IADD3 R15, P1, PT, R15, UR13, RZ ;  /* 0x0000000d0f0f7c10 */ /* 0x000fe2000ff3e0ff */
[----:B------:R-:W-:Y:S01]  /*4f220*/  IMAD.MOV.U32 R5, RZ, RZ, R10 ;  /* 0x000000ffff057224 */ /* 0x000fe200078e000a */
[----:B---3--:R-:W-:Y:S01]  /*4f230*/  IADD3 R6, P2, PT, R6, UR13, RZ ;  /* 0x0000000d06067c10 */ /* 0x008fe2000ff5e0ff */
[----:B------:R-:W3:Y:S04]  /*4f240*/  LDL.LU R10, [R1+0x1480] ;  /* 0x00148000010a7983 */ /* 0x000ee80000300800 */
[----:B------:R-:W3:Y:S01]  /*4f250*/  LDL.LU R12, [R1+0x154c] ;  /* 0x00154c00010c7983 */ /* 0x000ee20000300800 */
[----:B----4-:R-:W-:-:S03]  /*4f260*/  IADD3.X R16, PT, PT, R16, UR7, RZ, P1, !PT ;  /* 0x0000000710107c10 */ /* 0x010fc60008ffe4ff */
[----:B------:R-:W-:Y:S04]  /*4f270*/  STL [R1+0x1458], R15 ;  /* 0x0014580f01007387 */ /* 0x000fe80000100800 */
[----:B------:R1:W-:Y:S04]  /*4f280*/  LDGSTS.E [R2+0x15900], desc[UR14][R4.64], P0 ;  /* 0x1590000004027fae */ /* 0x0003e800081a100e */
[----:B------:R4:W-:Y:S04]  /*4f290*/  STL [R1+0x1454], R16 ;  /* 0x0014541001007387 */ /* 0x0009e80000100800 */
[----:B------:R-:W-:Y:S01]  /*4f2a0*/  STL [R1+0x1460], R6 ;  /* 0x0014600601007387 */ /* 0x000fe20000100800 */
[----:B------:R-:W-:-:S02]  /*4f2b0*/  IADD3.X R11, PT, PT, R11, UR7, RZ, P2, !PT ;  /* 0x000000070b0b7c10 */ /* 0x000fc400097fe4ff */
[----:B-1----:R-:W-:Y:S02]  /*4f2c0*/  MOV R5, R16 ;  /* 0x0000001000057202 */ /* 0x002fe40000000f00 */
[----:B----4-:R-:W4:Y:S01]  /*4f2d0*/  LDL.LU R16, [R1+0x147c] ;  /* 0x00147c0001107983 */ /* 0x010f220000300800 */
[----:B------:R-:W-:Y:S01]  /*4f2e0*/  IMAD.MOV.U32 R4, RZ, RZ, R15 ;  /* 0x000000ffff047224 */ /* 0x000fe200078e000f */
[----:B------:R-:W-:Y:S02]  /*4f2f0*/  IADD3 R13, P1, PT, R13, UR13, RZ ;  /* 0x0000000d0d0d7c10 */ /* 0x000fe4000ff3e0ff */
[----:B------:R1:W-:Y:S01]  /*4f300*/  STL [R1+0x145c], R11 ;  /* 0x00145c0b01007387 */ /* 0x0003e20000100800 */
[----:B------:R-:W-:-:S03]  /*4f310*/  IADD3 R3, P2, PT, R3, UR13, RZ ;  /* 0x0000000d03037c10 */ /* 0x000fc6000ff5e0ff */
[----:B------:R1:W-:Y:S04]  /*4f320*/  LDGSTS.E [R2+0x15a00], desc[UR14][R4.64], P0 ;  /* 0x15a0000004027fae */ /* 0x0003e800081a100e */
[----:B------:R-:W4:Y:S01]  /*4f330*/  LDL.LU R15, [R1+0x1548] ;  /* 0x00154800010f7983 */ /* 0x000f220000300800 */
[----:B-1----:R-:W-:Y:S02]  /*4f340*/  IMAD.MOV.U32 R4, RZ, RZ, R6 ;  /* 0x000000ffff047224 */ /* 0x002fe400078e0006 */
[----:B------:R-:W-:Y:S02]  /*4f350*/  IMAD.MOV.U32 R5, RZ, RZ, R11 ;  /* 0x000000ffff057224 */ /* 0x000fe400078e000b */
        /* <DEDUP_REMOVED lines=19> */
[----:B------:R-:W-:-:S04]  /*4f490*/  UISETP.GT.AND UP1, UPT, UR17, 0x2f, UPT ;  /* 0x0000002f1100788c */ /* 0x000fc8000bf24270 */
[----:B------:R-:W-:-:S04]  /*4f4a0*/  USEL UR12, URZ, 0x4, !UP1 ;  /* 0x00000004ff0c7887 */ /* 0x000fc8000c800000 */
[----:B------:R-:W-:Y:S01]  /*4f4b0*/  USEL UR12, UR12, URZ, !UP0 ;  /* 0x000000ff0c0c7287 */ /* 0x000fe2000c000000 */
[----:B--2---:R-:W-:-:S05]  /*4f4c0*/  IADD3 R7, P1, PT, R7, UR13, RZ ;  /* 0x0000000d07077c10 */ /* 0x004fca000ff3e0ff */
[----:B------:R-:W-:Y:S01]  /*4f4d0*/  STL [R1+0x1478], R7 ;  /* 0x0014780701007387 */ /* 0x000fe20000100800 */
[----:B-1----:R-:W-:Y:S01]  /*4f4e0*/  IMAD.MOV.U32 R4, RZ, RZ, R7 ;  /* 0x000000ffff047224 */ /* 0x002fe200078e0007 */
[----:B------:R-:W-:-:S05]  /*4f4f0*/  IADD3.X R9, PT, PT, R9, UR7, RZ, P1, !PT ;  /* 0x0000000709097c10 */ /* 0x000fca0008ffe4ff */
[----:B------:R1:W-:Y:S01]  /*4f500*/  STL [R1+0x1474], R9 ;  /* 0x0014740901007387 */ /* 0x0003e20000100800 */
[----:B------:R-:W-:Y:S01]  /*4f510*/  IMAD.MOV.U32 R5, RZ, RZ, R9 ;  /* 0x000000ffff057224 */ /* 0x000fe200078e0009 */
[----:B---3--:R-:W-:Y:S02]  /*4f520*/  IADD3 R10, P2, PT, R10, UR13, RZ ;  /* 0x0000000d0a0a7c10 */ /* 0x008fe4000ff5e0ff */
[----:B------:R-:W-:Y:S02]  /*4f530*/  IADD3 R12, P3, PT, R12, UR13, RZ ;  /* 0x0000000d0c0c7c10 */ /* 0x000fe4000ff7e0ff */
[----:B------:R2:W-:Y:S04]  /*4f540*/  LDGSTS.E [R2+0x15e00], desc[UR14][R4.64], P0 ;  /* 0x15e0000004027fae */ /* 0x0005e800081a100e */
[----:B-1----:R-:W3:Y:S04]  /*4f550*/  LDL.LU R9, [R1+0x1560] ;  /* 0x0015600001097983 */ /* 0x002ee80000300800 */
[----:B------:R-:W3:Y:S01]  /*4f560*/  LDL.LU R7, [R1+0x1568] ;  /* 0x0015680001077983 */ /* 0x000ee20000300800 */
[----:B------:R-:W-:-:S02]  /*4f570*/  ISETP.NE.U32.AND P1, PT, RZ, UR12, PT ;  /* 0x0000000cff007c0c */ /* 0x000fc4000bf25070 */
[----:B--2---:R-:W-:Y:S01]  /*4f580*/  MOV R4, R10 ;  /* 0x0000000a00047202 */ /* 0x004fe20000000f00 */
[----:B------:R1:W-:Y:S01]  /*4f590*/  STL [R1+0x1480], R10 ;  /* 0x0014800a01007387 */ /* 0x0003e20000100800 */
[----:B----4-:R-:W-:-:S05]  /*4f5a0*/  IADD3.X R16, PT, PT, R16, UR7, RZ, P2, !PT ;  /* 0x0000000710107c10 */ /* 0x010fca00097fe4ff */
[----:B------:R-:W-:Y:S01]  /*4f5b0*/  IMAD.MOV.U32 R5, RZ, RZ, R16 ;  /* 0x000000ffff057224 */ /* 0x000fe200078e0010 */
[----:B------:R-:W-:Y:S04]  /*4f5c0*/  STL [R1+0x147c], R16 ;  /* 0x00147c1001007387 */ /* 0x000fe80000100800 */
[----:B------:R2:W-:Y:S01]  /*4f5d0*/  STL [R1+0x154c], R12 ;  /* 0x00154c0c01007387 */ /* 0x0005e20000100800 */
[----:B------:R-:W-:-:S03]  /*4f5e0*/  IADD3.X R15, PT, PT, R15, UR7, RZ, P3, !PT ;  /* 0x000000070f0f7c10 */ /* 0x000fc60009ffe4ff */
[----:B------:R4:W-:Y:S04]  /*4f5f0*/  LDGSTS.E [R2+0x15f00], desc[UR14][R4.64], P0 ;  /* 0x15f0000004027fae */ /* 0x0009e800081a100e */
[----:B------:R-:W3:Y:S04]  /*4f600*/  LDL.LU R17, [R1+0x1574] ;  /* 0x0015740001117983 */ /* 0x000ee80000300800 */
[----:B------:R-:W-:Y:S01]  /*4f610*/  STL [R1+0x1548], R15 ;  /* 0x0015480f01007387 */ /* 0x000fe20000100800 */
[----:B------:R-:W-:-:S03]  /*4f620*/  IADD3 R11, P0, PT, R11, UR13, RZ ;  /* 0x0000000d0b0b7c10 */ /* 0x000fc6000ff1e0ff */
[----:B-1----:R-:W3:Y:S01]  /*4f630*/  LDL.LU R10, [R1+0x157c] ;  /* 0x00157c00010a7983 */ /* 0x002ee20000300800 */
[----:B----4-:R-:W-:Y:S01]  /*4f640*/  IMAD.MOV.U32 R4, RZ, RZ, R12 ;  /* 0x000000ffff047224 */ /* 0x010fe200078e000c */
[----:B------:R-:W-:Y:S02]  /*4f650*/  MOV R5, R15 ;  /* 0x0000000f00057202 */ /* 0x000fe40000000f00 */
[----:B------:R-:W4:Y:S01]  /*4f660*/  LDL.LU R18, [R1+0x1570] ;  /* 0x0015700001127983 */ /* 0x000f220000300800 */
[----:B------:R-:W-:-:S03]  /*4f670*/  IADD3 R6, P2, PT, R6, UR13, RZ ;  /* 0x0000000d06067c10 */ /* 0x000fc6000ff5e0ff */
[----:B--2---:R-:W2:Y:S04]  /*4f680*/  LDL.LU R12, [R1+0x1578] ;  /* 0x00157800010c7983 */ /* 0x004ea80000300800 */
[----:B------:R1:W-:Y:S04]  /*4f690*/  LDGSTS.E [R2+0x17800], desc[UR14][R4.64], P1 ;  /* 0x1780000004027fae */ /* 0x0003e800089a100e */
[----:B------:R1:W-:Y:S02]  /*4f6a0*/  STL [R1+0x1554], R11 ;  /* 0x0015540b01007387 */ /* 0x0003e40000100800 */
[----:B-1----:R-:W-:Y:S01]  /*4f6b0*/  IMAD.MOV.U32 R4, RZ, RZ, R11 ;  /* 0x000000ffff047224 */ /* 0x002fe200078e000b */
[----:B------:R-:W-:-:S05]  /*4f6c0*/  IADD3.X R14, PT, PT, R14, UR7, RZ, P0, !PT ;  /* 0x000000070e0e7c10 */ /* 0x000fca00087fe4ff */
[----:B------:R-:W-:Y:S01]  /*4f6d0*/  IMAD.MOV.U32 R5, RZ, RZ, R14 ;  /* 0x000000ffff057224 */ /* 0x000fe200078e000e */
[----:B------:R-:W-:Y:S01]  /*4f6e0*/  STL [R1+0x1550], R14 ;  /* 0x0015500e01007387 */ /* 0x000fe20000100800 */
[----:B------:R-:W-:-:S03]  /*4f6f0*/  IADD3.X R13, PT, PT, R13, UR7, RZ, P2, !PT ;  /* 0x000000070d0d7c10 */ /* 0x000fc600097fe4ff */
[----:B------:R-:W-:Y:S04]  /*4f700*/  STL [R1+0x155c], R6 ;  /* 0x00155c0601007387 */ /* 0x000fe80000100800 */
[----:B------:R-:W2:Y:S04]  /*4f710*/  LDL.LU R11, [R1+0x1584] ;  /* 0x00158400010b7983 */ /* 0x000ea80000300800 */
[----:B------:R1:W-:Y:S04]  /*4f720*/  LDGSTS.E [R2+0x17900], desc[UR14][R4.64], P1 ;  /* 0x1790000004027fae */ /* 0x0003e800089a100e */
[----:B------:R1:W-:Y:S02]  /*4f730*/  STL [R1+0x1558], R13 ;  /* 0x0015580d01007387 */ /* 0x0003e40000100800 */
[----:B-1----:R-:W-:-:S02]  /*4f740*/  IMAD.MOV.U32 R5, RZ, RZ, R13 ;  /* 0x000000ffff057224 */ /* 0x002fc400078e000d */
[----:B------:R-:W2:Y:S01]  /*4f750*/  LDL.LU R13, [R1+0x1580] ;  /* 0x00158000010d7983 */ /* 0x000ea20000300800 */
[----:B------:R-:W-:Y:S02]  /*4f760*/  IADD3 R8, P0, PT, R8, UR13, RZ ;  /* 0x0000000d08087c10 */ /* 0x000fe4000ff1e0ff */
[----:B------:R-:W-:Y:S01]  /*4f770*/  IADD3 R3, P2, PT, R3, UR13, RZ ;  /* 0x0000000d03037c10 */ /* 0x000fe2000ff5e0ff */
[----:B------:R-:W2:Y:S01]  /*4f780*/  LDL.LU R15, [R1+0x164c] ;  /* 0x00164c00010f7983 */ /* 0x000ea20000300800 */
[----:B------:R-:W-:-:S03]  /*4f790*/  MOV R4, R6 ;  /* 0x0000000600047202 */ /* 0x000fc60000000f00 */
[----:B------:R-:W2:Y:S04]  /*4f7a0*/  LDL.LU R6, [R1+0x1654] ;  /* 0x0016540001067983 */ /* 0x000ea80000300800 */
[----:B------:R1:W-:Y:S04]  /*4f7b0*/  STL [R1+0x1564], R8 ;  /* 0x0015640801007387 */ /* 0x0003e80000100800 */
[----:B------:R1:W-:Y:S02]  /*4f7c0*/  LDGSTS.E [R2+0x17a00], desc[UR14][R4.64], P1 ;  /* 0x17a0000004027fae */ /* 0x0003e400089a100e */
[----:B-1----:R-:W-:Y:S01]  /*4f7d0*/  IMAD.MOV.U32 R4, RZ, RZ, R8 ;  /* 0x000000ffff047224 */ /* 0x002fe200078e0008 */
[----:B---3--:R-:W-:-:S05]  /*4f7e0*/  IADD3.X R9, PT, PT, R9, UR7, RZ, P0, !PT ;  /* 0x0000000709097c10 */ /* 0x008fca00087fe4ff */
[----:B------:R-:W-:Y:S01]  /*4f7f0*/  STL [R1+0x1560], R9 ;  /* 0x0015600901007387 */ /* 0x000fe20000100800 */
[----:B------:R-:W-:-:S03]  /*4f800*/  IADD3.X R7, PT, PT, R7, UR7, RZ, P2, !PT ;  /* 0x0000000707077c10 */ /* 0x000fc600097fe4ff */
[----:B------:R-:W-:Y:S01]  /*4f810*/  STL [R1+0x156c], R3 ;  /* 0x00156c0301007387 */ /* 0x000fe20000100800 */
[----:B------:R-:W-:-:S03]  /*4f820*/  MOV R5, R9 ;  /* 0x0000000900057202 */ /* 0x000fc60000000f00 */
[----:B------:R-:W3:Y:S04]  /*4f830*/  LDL.LU R16, [R1+0x1648] ;  /* 0x0016480001107983 */ /* 0x000ee80000300800 */
[----:B------:R1:W-:Y:S04]  /*4f840*/  STL [R1+0x1568], R7 ;  /* 0x0015680701007387 */ /* 0x0003e80000100800 */
[----:B------:R-:W3:Y:S04]  /*4f850*/  LDL.LU R8, [R1+0x1650] ;  /* 0x0016500001087983 */ /* 0x000ee80000300800 */
[----:B------:R1:W-:Y:S04]  /*4f860*/  LDGSTS.E [R2+0x17b00], desc[UR14][R4.64], P1 ;  /* 0x17b0000004027fae */ /* 0x0003e800089a100e */
[----:B------:R-:W3:Y:S01]  /*4f870*/  LDL.LU R14, [R1+0x1658] ;  /* 0x00165800010e7983 */ /* 0x000ee20000300800 */
[----:B-1----:R-:W-:-:S03]  /*4f880*/  IMAD.MOV.U32 R5, RZ, RZ, R7 ;  /* 0x000000ffff057224 */ /* 0x002fc600078e0007 */
[----:B------:R-:W3:Y:S01]  /*4f890*/  LDL.LU R7, [R1+0x165c] ;  /* 0x00165c0001077983 */ /* 0x000ee20000300800 */
[----:B------:R-:W-:-:S03]  /*4f8a0*/  IMAD.MOV.U32 R4, RZ, RZ, R3 ;  /* 0x000000ffff047224 */ /* 0x000fc600078e0003 */
[----:B------:R-:W3:Y:S04]  /*4f8b0*/  LDL.LU R9, [R1+0x1660] ;  /* 0x0016600001097983 */ /* 0x000ee80000300800 */
[----:B------:R-:W3:Y:S01]  /*4f8c0*/  LDL.LU R3, [R1+0x1664] ;  /* 0x0016640001037983 */ /* 0x000ee20000300800 */
[----:B------:R-:W-:Y:S02]  /*4f8d0*/  IADD3 R17, P0, PT, R17, UR13, RZ ;  /* 0x0000000d11117c10 */ /* 0x000fe4000ff1e0ff */
[----:B------:R-:W-:Y:S01]  /*4f8e0*/  IADD3 R10, P2, PT, R10, UR13, RZ ;  /* 0x0000000d0a0a7c10 */ /* 0x000fe2000ff5e0ff */
[----:B------:R1:W-:Y:S01]  /*4f8f0*/  LDGSTS.E [R2+0x17c00], desc[UR14][R4.64], P1 ;  /* 0x17c0000004027fae */ /* 0x0003e200089a100e */
[----:B----4-:R-:W-:Y:S02]  /*4f900*/  IADD3.X R18, PT, PT, R18, UR7, RZ, P0, !PT ;  /* 0x0000000712127c10 */ /* 0x010fe400087fe4ff */
[----:B--2---:R-:W-:Y:S01]  /*4f910*/  IADD3.X R12, PT, PT, R12, UR7, RZ, P2, !PT ;  /* 0x000000070c0c7c10 */ /* 0x004fe200097fe4ff */
[----:B------:R-:W-:Y:S01]  /*4f920*/  STL [R1+0x1574], R17 ;  /* 0x0015741101007387 */ /* 0x000fe20000100800 */
[----:B-1----:R-:W-:Y:S01]  /*4f930*/  MOV R4, R17 ;  /* 0x0000001100047202 */ /* 0x002fe20000000f00 */
[----:B------:R-:W-:-:S02]  /*4f940*/  IMAD.MOV.U32 R5, RZ, RZ, R18 ;  /* 0x000000ffff057224 */ /* 0x000fc400078e0012 */
[----:B------:R-:W-:Y:S04]  /*4f950*/  STL [R1+0x1570], R18 ;  /* 0x0015701201007387 */ /* 0x000fe80000100800 */
[----:B------:R1:W-:Y:S04]  /*4f960*/  LDGSTS.E [R2+0x17d00], desc[UR14][R4.64], P1 ;  /* 0x17d0000004027fae */ /* 0x0003e800089a100e */
[----:B------:R-:W-:Y:S04]  /*4f970*/  STL [R1+0x157c], R10 ;  /* 0x00157c0a01007387 */ /* 0x000fe80000100800 */
[----:B------:R2:W-:Y:S01]  /*4f980*/  STL [R1+0x1578], R12 ;  /* 0x0015780c01007387 */ /* 0x0005e20000100800 */
[----:B-1----:R-:W-:Y:S01]  /*4f990*/  IMAD.MOV.U32 R4, RZ, RZ, R10 ;  /* 0x000000ffff047224 */ /* 0x002fe200078e000a */
[----:B------:R-:W-:-:S02]  /*4f9a0*/  MOV R5, R12 ;  /* 0x0000000c00057202 */ /* 0x000fc40000000f00 */
[----:B--2---:R-:W2:Y:S04]  /*4f9b0*/  LDL.LU R12, [R1+0x166c] ;  /* 0x00166c00010c7983 */ /* 0x004ea80000300800 */
[----:B------:R-:W4:Y:S04]  /*4f9c0*/  LDL.LU R10, [R1+0x1674] ;  /* 0x00167400010a7983 */ /* 0x000f280000300800 */
[----:B------:R1:W-:Y:S01]  /*4f9d0*/  LDGSTS.E [R2+0x17e00], desc[UR14][R4.64], P1 ;  /* 0x17e0000004027fae */ /* 0x0003e200089a100e */
[----:B------:R-:W-:-:S05]  /*4f9e0*/  IADD3 R11, P0, PT, R11, UR13, RZ ;  /* 0x0000000d0b0b7c10 */ /* 0x000fca000ff1e0ff */
[----:B------:R-:W-:Y:S01]  /*4f9f0*/  STL [R1+0x1584], R11 ;  /* 0x0015840b01007387 */ /* 0x000fe20000100800 */
[----:B-1----:R-:W-:Y:S01]  /*4fa00*/  IMAD.MOV.U32 R4, RZ, RZ, R11 ;  /* 0x000000ffff047224 */ /* 0x002fe200078e000b */
[----:B------:R-:W-:-:S05]  /*4fa10*/  IADD3.X R13, PT, PT, R13, UR7, RZ, P0, !PT ;  /* 0x000000070d0d7c10 */ /* 0x000fca00087fe4ff */
        /* <DEDUP_REMOVED lines=10> */
[----:B------:R-:W-:Y:S02]  /*4fac0*/  IADD3 R6, P2, PT, R6, UR13, RZ ;  /* 0x0000000d06067c10 */ /* 0x000fe4000ff5e0ff */
[----:B-1----:R-:W-:Y:S01]  /*4fad0*/  MOV R4, R15 ;  /* 0x0000000f00047202 */ /* 0x002fe20000000f00 */
[----:B------:R-:W-:Y:S01]  /*4fae0*/  STL [R1+0x164c], R15 ;  /* 0x00164c0f01007387 */ /* 0x000fe20000100800 */
[----:B---3--:R-:W-:-:S05]  /*4faf0*/  IADD3.X R16, PT, PT, R16, UR7, RZ, P1, !PT ;  /* 0x0000000710107c10 */ /* 0x008fca0008ffe4ff */
        /* <DEDUP_REMOVED lines=10> */
[----:B---3--:R-:W3:Y:S01]  /*4fba0*/  LDL.LU R8, [R1+0x1678] ;  /* 0x0016780001087983 */ /* 0x008ee20000300800 */
[----:B------:R-:W-:-:S03]  /*4fbb0*/  IADD3 R3, P2, PT, R3, UR13, RZ ;  /* 0x0000000d03037c10 */ /* 0x000fc6000ff5e0ff */
[----:B------:R-:W3:Y:S01]  /*4fbc0*/  LDL.LU R6, [R1+0x167c] ;  /* 0x00167c0001067983 */ /* 0x000ee20000300800 */
[----:B------:R-:W-:-:S03]  /*4fbd0*/  IADD3.X R9, PT, PT, R9, UR7, RZ, P2, !PT ;  /* 0x0000000709097c10 */ /* 0x000fc600097fe4ff */
[----:B------:R1:W-:Y:S04]  /*4fbe0*/  LDGSTS.E [R2+0x19900], desc[UR14][R4.64], P0 ;  /* 0x1990000004027fae */ /* 0x0003e800081a100e */
[----:B------:R1:W-:Y:S04]  /*4fbf0*/  STL [R1+0x165c], R7 ;  /* 0x00165c0701007387 */ /* 0x0003e80000100800 */
[----:B------:R-:W-:Y:S01]  /*4fc00*/  STL [R1+0x1658], R14 ;  /* 0x0016580e01007387 */ /* 0x000fe20000100800 */
[----:B-1----:R-:W-:Y:S02]  /*4fc10*/  IMAD.MOV.U32 R4, RZ, RZ, R7 ;  /* 0x000000ffff047224 */ /* 0x002fe400078e0007 */
[----:B------:R-:W-:Y:S01]  /*4fc20*/  IMAD.MOV.U32 R5, RZ, RZ, R14 ;  /* 0x000000ffff057224 */ /* 0x000fe200078e000e */
[----:B------:R-:W-:Y:S04]  /*4fc30*/  STL [R1+0x1664], R3 ;  /* 0x0016640301007387 */ /* 0x000fe80000100800 */
[----:B------:R-:W3:Y:S04]  /*4fc40*/  LDL.LU R7, [R1+0x1684] ;  /* 0x0016840001077983 */ /* 0x000ee80000300800 */
[----:B------:R1:W-:Y:S04]  /*4fc50*/  STL [R1+0x1660], R9 ;  /* 0x0016600901007387 */ /* 0x0003e80000100800 */
[----:B------:R1:W-:Y:S04]  /*4fc60*/  LDGSTS.E [R2+0x19a00], desc[UR14][R4.64], P0 ;  /* 0x19a0000004027fae */ /* 0x0003e800081a100e */
[----:B------:R-:W3:Y:S01]  /*4fc70*/  LDL.LU R17, [R1+0x1750] ;  /* 0x0017500001117983 */ /* 0x000ee20000300800 */
[----:B-1----:R-:W-:-:S03]  /*4fc80*/  IMAD.MOV.U32 R5, RZ, RZ, R9 ;  /* 0x000000ffff057224 */ /* 0x002fc600078e0009 */
[----:B------:R-:W3:Y:S04]  /*4fc90*/  LDL.LU R9, [R1+0x1680] ;  /* 0x0016800001097983 */ /* 0x000ee80000300800 */
[----:B------:R-:W3:Y:S01]  /*4fca0*/  LDL.LU R18, [R1+0x174c] ;  /* 0x00174c0001127983 */ /* 0x000ee20000300800 */
[----:B--2---:R-:W-:Y:S02]  /*4fcb0*/  IADD3 R12, P1, PT, R12, UR13, RZ ;  /* 0x0000000d0c0c7c10 */ /* 0x004fe4000ff3e0ff */
[----:B----4-:R-:W-:Y:S01]  /*4fcc0*/  IADD3 R10, P2, PT, R10, UR13, RZ ;  /* 0x0000000d0a0a7c10 */ /* 0x010fe2000ff5e0ff */
[----:B------:R-:W2:Y:S01]  /*4fcd0*/  LDL.LU R15, [R1+0x1758] ;  /* 0x00175800010f7983 */ /* 0x000ea20000300800 */
[----:B------:R-:W-:-:S03]  /*4fce0*/  MOV R4, R3 ;  /* 0x0000000300047202 */ /* 0x000fc60000000f00 */
[----:B------:R-:W4:Y:S04]  /*4fcf0*/  LDL.LU R3, [R1+0x1760] ;  /* 0x0017600001037983 */ /* 0x000f280000300800 */
[----:B------:R-:W-:Y:S04]  /*4fd00*/  STL [R1+0x166c], R12 ;  /* 0x00166c0c01007387 */ /* 0x000fe80000100800 */
[----:B------:R1:W-:Y:S01]  /*4fd10*/  LDGSTS.E [R2+0x19b00], desc[UR14][R4.64], P0 ;  /* 0x19b0000004027fae */ /* 0x0003e200081a100e */
[----:B------:R-:W-:Y:S02]  /*4fd20*/  IADD3.X R13, PT, PT, R13, UR7, RZ, P1, !PT ;  /* 0x000000070d0d7c10 */ /* 0x000fe40008ffe4ff */
[----:B------:R-:W-:-:S03]  /*4fd30*/  IADD3.X R11, PT, PT, R11, UR7, RZ, P2, !PT ;  /* 0x000000070b0b7c10 */ /* 0x000fc600097fe4ff */
[----:B------:R1:W-:Y:S04]  /*4fd40*/  STL [R1+0x1668], R13 ;  /* 0x0016680d01007387 */ /* 0x0003e80000100800 */
[----:B------:R-:W-:Y:S04]  /*4fd50*/  STL [R1+0x1674], R10 ;  /* 0x0016740a01007387 */ /* 0x000fe80000100800 */
[----:B------:R-:W4:Y:S04]  /*4fd60*/  LDL.LU R16, [R1+0x1754] ;  /* 0x0017540001107983 */ /* 0x000f280000300800 */
[----:B------:R1:W-:Y:S04]  /*4fd70*/  STL [R1+0x1670], R11 ;  /* 0x0016700b01007387 */ /* 0x0003e80000100800 */
[----:B------:R-:W4:Y:S01]  /*4fd80*/  LDL.LU R14, [R1+0x175c] ;  /* 0x00175c00010e7983 */ /* 0x000f220000300800 */
[----:B-1----:R-:W-:Y:S01]  /*4fd90*/  IMAD.MOV.U32 R4, RZ, RZ, R12 ;  /* 0x000000ffff047224 */ /* 0x002fe200078e000c */
[----:B------:R-:W-:-:S02]  /*4fda0*/  MOV R5, R13 ;  /* 0x0000000d00057202 */ /* 0x000fc40000000f00 */
[----:B------:R-:W4:Y:S04]  /*4fdb0*/  LDL.LU R13, [R1+0x1764] ;  /* 0x00176400010d7983 */ /* 0x000f280000300800 */
[----:B------:R1:W-:Y:S04]  /*4fdc0*/  LDGSTS.E [R2+0x19c00], desc[UR14][R4.64], P0 ;  /* 0x19c0000004027fae */ /* 0x0003e800081a100e */
[----:B------:R-:W4:Y:S01]  /*4fdd0*/  LDL.LU R12, [R1+0x1768] ;  /* 0x00176800010c7983 */ /* 0x000f220000300800 */
[----:B-1----:R-:W-:Y:S02]  /*4fde0*/  IMAD.MOV.U32 R5, RZ, RZ, R11 ;  /* 0x000000ffff057224 */ /* 0x002fe400078e000b */
[----:B------:R-:W-:Y:S01]  /*4fdf0*/  IMAD.MOV.U32 R4, RZ, RZ, R10 ;  /* 0x000000ffff047224 */ /* 0x000fe200078e000a */
[----:B------:R-:W4:Y:S04]  /*4fe00*/  LDL.LU R11, [R1+0x176c] ;  /* 0x00176c00010b7983 */ /* 0x000f280000300800 */
[----:B------:R-:W4:Y:S01]  /*4fe10*/  LDL.LU R10, [R1+0x1770] ;  /* 0x00177000010a7983 */ /* 0x000f220000300800 */
[----:B------:R-:W-:-:S03]  /*4fe20*/  UISETP.GT.AND UP1, UPT, UR17, 0x37, UPT ;  /* 0x000000371100788c */ /* 0x000fc6000bf24270 */
[----:B------:R1:W-:Y:S01]  /*4fe30*/  LDGSTS.E [R2+0x19d00], desc[UR14][R4.64], P0 ;  /* 0x19d0000004027fae */ /* 0x0003e200081a100e */
[----:B------:R-:W-:-:S04]  /*4fe40*/  USEL UR12, URZ, 0x4, !UP1 ;  /* 0x00000004ff0c7887 */ /* 0x000fc8000c800000 */
[----:B------:R-:W-:Y:S01]  /*4fe50*/  USEL UR12, UR12, URZ, !UP0 ;  /* 0x000000ff0c0c7287 */ /* 0x000fe2000c000000 */
[----:B---3--:R-:W-:-:S04]  /*4fe60*/  IADD3 R6, P1, PT, R6, UR13, RZ ;  /* 0x0000000d06067c10 */ /* 0x008fc8000ff3e0ff */
[----:B------:R-:W-:Y:S01]  /*4fe70*/  IADD3.X R8, PT, PT, R8, UR7, RZ, P1, !PT ;  /* 0x0000000708087c10 */ /* 0x000fe20008ffe4ff */
[----:B------:R-:W-:Y:S01]  /*4fe80*/  STL [R1+0x167c], R6 ;  /* 0x00167c0601007387 */ /* 0x000fe20000100800 */
[----:B-1----:R-:W-:-:S03]  /*4fe90*/  MOV R4, R6 ;  /* 0x0000000600047202 */ /* 0x002fc60000000f00 */
[----:B------:R-:W-:Y:S01]  /*4fea0*/  IMAD.MOV.U32 R5, RZ, RZ, R8 ;  /* 0x000000ffff057224 */ /* 0x000fe200078e0008 */
[----:B------:R1:W-:Y:S04]  /*4feb0*/  STL [R1+0x1678], R8 ;  /* 0x0016780801007387 */ /* 0x0003e80000100800 */
[----:B------:R3:W-:Y:S04]  /*4fec0*/  LDGSTS.E [R2+0x19e00], desc[UR14][R4.64], P0 ;  /* 0x19e0000004027fae */ /* 0x0007e800081a100e */
[----:B-1----:R-:W4:Y:S01]  /*4fed0*/  LDL.LU R8, [R1+0x1778] ;  /* 0x0017780001087983 */ /* 0x002f220000300800 */
[----:B------:R-:W-:-:S03]  /*4fee0*/  IADD3 R7, P2, PT, R7, UR13, RZ ;  /* 0x0000000d07077c10 */ /* 0x000fc6000ff5e0ff */
[----:B------:R-:W4:Y:S04]  /*4fef0*/  LDL.LU R6, [R1+0x1780] ;  /* 0x0017800001067983 */ /* 0x000f280000300800 */
[----:B------:R-:W-:Y:S01]  /*4ff00*/  STL [R1+0x1684], R7 ;  /* 0x0016840701007387 */ /* 0x000fe20000100800 */
[----:B------:R-:W-:Y:S02]  /*4ff10*/  IADD3 R17, P3, PT, R17, UR13, RZ ;  /* 0x0000000d11117c10 */ /* 0x000fe4000ff7e0ff */
[----:B------:R-:W-:-:S04]  /*4ff20*/  IADD3.X R9, PT, PT, R9, UR7, RZ, P2, !PT ;  /* 0x0000000709097c10 */ /* 0x000fc800097fe4ff */
[----:B---3--:R-:W-:Y:S01]  /*4ff30*/  MOV R5, R9 ;  /* 0x0000000900057202 */ /* 0x008fe20000000f00 */
[----:B------:R1:W-:Y:S01]  /*4ff40*/  STL [R1+0x1680], R9 ;  /* 0x0016800901007387 */ /* 0x0003e20000100800 */
[----:B------:R-:W-:-:S03]  /*4ff50*/  IADD3.X R18, PT, PT, R18, UR7, RZ, P3, !PT ;  /* 0x0000000712127c10 */ /* 0x000fc60009ffe4ff */
[----:B------:R-:W-:Y:S04]  /*4ff60*/  STL [R1+0x1750], R17 ;  /* 0x0017501101007387 */ /* 0x000fe80000100800 */
[----:B-1----:R-:W3:Y:S01]  /*4ff70*/  LDL.LU R9, [R1+0x1774] ;  /* 0x0017740001097983 */ /* 0x002ee20000300800 */
[----:B------:R-:W-:Y:S01]  /*4ff80*/  IMAD.MOV.U32 R4, RZ, RZ, R7 ;  /* 0x000000ffff047224 */ /* 0x000fe200078e0007 */
[----:B------:R-:W-:Y:S02]  /*4ff90*/  ISETP.NE.U32.AND P1, PT, RZ, UR12, PT ;  /* 0x0000000cff007c0c */ /* 0x000fe4000bf25070 */
[----:B------:R-:W-:Y:S04]  /*4ffa0*/  STL [R1+0x174c], R18 ;  /* 0x00174c1201007387 */ /* 0x000fe80000100800 */
[----:B------:R-:W3:Y:S04]  /*4ffb0*/  LDL.LU R7, [R1+0x177c] ;  /* 0x00177c0001077983 */ /* 0x000ee80000300800 */
[----:B------:R1:W-:Y:S01]  /*4ffc0*/  LDGSTS.E [R2+0x19f00], desc[UR14][R4.64], P0 ;  /* 0x19f0000004027fae */ /* 0x0003e200081a100e */
[----:B--2---:R-:W-:-:S02]  /*4ffd0*/  IADD3 R15, P0, PT, R15, UR13, RZ ;  /* 0x0000000d0f0f7c10 */ /* 0x004fc4000ff1e0ff */
[----:B----4-:R-:W-:Y:S01]  /*4ffe0*/  IADD3 R3, P2, PT, R3, UR13, RZ ;  /* 0x0000000d03037c10 */ /* 0x010fe2000ff5e0ff */
[----:B-1----:R-:W-:Y:S02]  /*4fff0*/  IMAD.MOV.U32 R4, RZ, RZ, R17 ;  /* 0x000000ffff047224 */ /* 0x002fe400078e0011 */
[----:B------:R-:W-:Y:S01]  /*50000*/  IMAD.MOV.U32 R5, RZ, RZ, R18 ;  /* 0x000000ffff057224 */ /* 0x000fe200078e0012 */
[----:B------:R-:W-:Y:S04]  /*50010*/  STL [R1+0x1758], R15 ;  /* 0x0017580f01007387 */ /* 0x000fe80000100800 */
[----:B------:R1:W-:Y:S02]  /*50020*/  LDGSTS.E [R2+0x1b800], desc[UR14][R4.64], P1 ;  /* 0x1b80000004027fae */ /* 0x0003e400089a100e */
[----:B-1----:R-:W-:-:S02]  /*50030*/  MOV R4, R15 ;  /* 0x0000000f00047202 */ /* 0x002fc40000000f00 */
[----:B------:R-:W-:-:S05]  /*50040*/  IADD3.X R16, PT, PT, R16, UR7, RZ, P0, !PT ;  /* 0x0000000710107c10 */ /* 0x000fca00087fe4ff */
[----:B------:R-:W-:Y:S01]  /*50050*/  IMAD.MOV.U32 R5, RZ, RZ, R16 ;  /* 0x000000ffff057224 */ /* 0x000fe200078e0010 */
[----:B------:R-:W-:Y:S01]  /*50060*/  IADD3.X R14, PT, PT, R14, UR7, RZ, P2, !PT ;  /* 0x000000070e0e7c10 */ /* 0x000fe200097fe4ff */
[----:B------:R1:W-:Y:S04]  /*50070*/  STL [R1+0x1754], R16 ;  /* 0x0017541001007387 */ /* 0x0003e80000100800 */
[----:B------:R2:W-:Y:S04]  /*50080*/  STL [R1+0x1760], R3 ;  /* 0x0017600301007387 */ /* 0x0005e80000100800 */
[----:B------:R4:W-:Y:S04]  /*50090*/  LDGSTS.E [R2+0x1b900], desc[UR14][R4.64], P1 ;  /* 0x1b90000004027fae */ /* 0x0009e800089a100e */
[----:B------:R2:W-:Y:S04]  /*500a0*/  STL [R1+0x175c], R14 ;  /* 0x00175c0e01007387 */ /* 0x0005e80000100800 */
[----:B-1----:R-:W3:Y:S01]  /*500b0*/  LDL.LU R16, [R1+0x1784] ;  /* 0x0017840001107983 */ /* 0x002ee20000300800 */
[----:B----4-:R-:W-:-:S03]  /*500c0*/  IMAD.MOV.U32 R4, RZ, RZ, R3 ;  /* 0x000000ffff047224 */ /* 0x010fc600078e0003 */
[----:B--2---:R-:W2:Y:S01]  /*500d0*/  LDL.LU R3, [R1+0x1788] ;  /* 0x0017880001037983 */ /* 0x004ea20000300800 */
[----:B------:R-:W-:Y:S02]  /*500e0*/  IADD3 R12, P0, PT, R12, UR13, RZ ;  /* 0x0000000d0c0c7c10 */ /* 0x000fe4000ff1e0ff */
[----:B------:R-:W-:Y:S02]  /*500f0*/  IADD3 R10, P2, PT, R10, UR13, RZ ;  /* 0x0000000d0a0a7c10 */ /* 0x000fe4000ff5e0ff */
[----:B------:R-:W-:Y:S02]  /*50100*/  IADD3.X R13, PT, PT, R13, UR7, RZ, P0, !PT ;  /* 0x000000070d0d7c10 */ /* 0x000fe400087fe4ff */
[----:B------:R-:W-:Y:S01]  /*50110*/  IADD3.X R11, PT, PT, R11, UR7, RZ, P2, !PT ;  /* 0x000000070b0b7c10 */ /* 0x000fe200097fe4ff */
[----:B------:R1:W-:Y:S01]  /*50120*/  STL [R1+0x1768], R12 ;  /* 0x0017680c01007387 */ /* 0x0003e20000100800 */
[----:B------:R-:W-:-:S03]  /*50130*/  MOV R5, R14 ;  /* 0x0000000e00057202 */ /* 0x000fc60000000f00 */
[----:B------:R-:W-:Y:S04]  /*50140*/  STL [R1+0x1764], R13 ;  /* 0x0017640d01007387 */ /* 0x000fe80000100800 */
[----:B------:R4:W-:Y:S04]  /*50150*/  STL [R1+0x1770], R10 ;  /* 0x0017700a01007387 */ /* 0x0009e80000100800 */
[----:B------:R1:W-:Y:S04]  /*50160*/  STL [R1+0x176c], R11 ;  /* 0x00176c0b01007387 */ /* 0x0003e80000100800 */
[----:B------:R-:W2:Y:S04]  /*50170*/  LDL.LU R23, [R1+0x184c] ;  /* 0x00184c0001177983 */ /* 0x000ea80000300800 */
[----:B------:R-:W2:Y:S04]  /*50180*/  LDL.LU R22, [R1+0x1850] ;  /* 0x0018500001167983 */ /* 0x000ea80000300800 */
[----:B------:R1:W-:Y:S04]  /*50190*/  LDGSTS.E [R2+0x1ba00], desc[UR14][R4.64], P1 ;  /* 0x1ba0000004027fae */ /* 0x0003e800089a100e */
[----:B------:R-:W2:Y:S04]  /*501a0*/  LDL.LU R15, [R1+0x1854] ;  /* 0x00185400010f7983 */ /* 0x000ea80000300800 */
[----:B------:R-:W2:Y:S01]  /*501b0*/  LDL.LU R14, [R1+0x1858] ;  /* 0x00185800010e7983 */ /* 0x000ea20000300800 */
[----:B-1----:R-:W-:-:S02]  /*501c0*/  IMAD.MOV.U32 R4, RZ, RZ, R12 ;  /* 0x000000ffff047224 */ /* 0x002fc400078e000c */
[----:B------:R-:W-:Y:S01]  /*501d0*/  IMAD.MOV.U32 R5, RZ, RZ, R13 ;  /* 0x000000ffff057224 */ /* 0x000fe200078e000d */
[----:B------:R-:W2:Y:S04]  /*501e0*/  LDL.LU R12, [R1+0x1860] ;  /* 0x00186000010c7983 */ /* 0x000ea80000300800 */
[----:B------:R1:W-:Y:S02]  /*501f0*/  LDGSTS.E [R2+0x1bb00], desc[UR14][R4.64], P1 ;  /* 0x1bb0000004027fae */ /* 0x0003e400089a100e */
[----:B-1----:R-:W-:Y:S01]  /*50200*/  MOV R4, R10 ;  /* 0x0000000a00047202 */ /* 0x002fe20000000f00 */
[----:B------:R-:W-:Y:S01]  /*50210*/  IMAD.MOV.U32 R5, RZ, RZ, R11 ;  /* 0x000000ffff057224 */ /* 0x000fe200078e000b */
[----:B----4-:R-:W4:Y:S04]  /*50220*/  LDL.LU R10, [R1+0x1868] ;  /* 0x00186800010a7983 */ /* 0x010f280000300800 */
[----:B------:R1:W-:Y:S01]  /*50230*/  LDGSTS.E [R2+0x1bc00], desc[UR14][R4.64], P1 ;  /* 0x1bc0000004027fae */ /* 0x0003e200089a100e */
[----:B------:R-:W-:-:S02]  /*50240*/  IADD3 R8, P0, PT, R8, UR13, RZ ;  /* 0x0000000d08087c10 */ /* 0x000fc4000ff1e0ff */
[----:B------:R-:W-:-:S03]  /*50250*/  IADD3 R6, P2, PT, R6, UR13, RZ ;  /* 0x0000000d06067c10 */ /* 0x000fc6000ff5e0ff */
[----:B------:R-:W-:Y:S01]  /*50260*/  STL [R1+0x1778], R8 ;  /* 0x0017780801007387 */ /* 0x000fe20000100800 */
[----:B-1----:R-:W-:Y:S01]  /*50270*/  IMAD.MOV.U32 R4, RZ, RZ, R8 ;  /* 0x000000ffff047224 */ /* 0x002fe200078e0008 */
[----:B---3--:R-:W-:-:S05]  /*50280*/  IADD3.X R9, PT, PT, R9, UR7, RZ, P0, !PT ;  /* 0x0000000709097c10 */ /* 0x008fca00087fe4ff */
[----:B------:R-:W-:Y:S01]  /*50290*/  STL [R1+0x1774], R9 ;  /* 0x0017740901007387 */ /* 0x000fe20000100800 */
[----:B------:R-:W-:Y:S02]  /*502a0*/  MOV R5, R9 ;  /* 0x0000000900057202 */ /* 0x000fe40000000f00 */
[----:B------:R-:W-:Y:S01]  /*502b0*/  IADD3.X R7, PT, PT, R7, UR7, RZ, P2, !PT ;  /* 0x0000000707077c10 */ /* 0x000fe200097fe4ff */
[----:B------:R-:W-:Y:S04]  /*502c0*/  STL [R1+0x1780], R6 ;  /* 0x0017800601007387 */ /* 0x000fe80000100800 */
[----:B------:R-:W3:Y:S04]  /*502d0*/  LDL.LU R13, [R1+0x185c] ;  /* 0x00185c00010d7983 */ /* 0x000ee80000300800 */
[----:B------:R1:W-:Y:S04]  /*502e0*/  STL [R1+0x177c], R7 ;  /* 0x00177c0701007387 */ /* 0x0003e80000100800 */
[----:B------:R1:W-:Y:S04]  /*502f0*/  LDGSTS.E [R2+0x1bd00], desc[UR14][R4.64], P1 ;  /* 0x1bd0000004027fae */ /* 0x0003e800089a100e */
[----:B------:R-:W3:Y:S01]  /*50300*/  LDL.LU R11, [R1+0x1864] ;  /* 0x00186400010b7983 */ /* 0x000ee20000300800 */
[----:B-1----:R-:W-:-:S02]  /*50310*/  IMAD.MOV.U32 R5, RZ, RZ, R7 ;  /* 0x000000ffff057224 */ /* 0x002fc400078e0007 */
[----:B------:R-:W-:Y:S01]  /*50320*/  IMAD.MOV.U32 R4, RZ, RZ, R6 ;  /* 0x000000ffff047224 */ /* 0x000fe200078e0006 */
[----:B------:R-:W3:Y:S04]  /*50330*/  LDL.LU R7, [R1+0x186c] ;  /* 0x00186c0001077983 */ /* 0x000ee80000300800 */
[----:B------:R-:W3:Y:S04]  /*50340*/  LDL.LU R6, [R1+0x1870] ;  /* 0x0018700001067983 */ /* 0x000ee80000300800 */
[----:B------:R-:W3:Y:S04]  /*50350*/  LDL.LU R9, [R1+0x1874] ;  /* 0x0018740001097983 */ /* 0x000ee80000300800 */
[----:B------:R-:W3:Y:S04]  /*50360*/  LDL.LU R8, [R1+0x1878] ;  /* 0x0018780001087983 */ /* 0x000ee80000300800 */
[----:B------:R1:W-:Y:S01]  /*50370*/  LDGSTS.E [R2+0x1be00], desc[UR14][R4.64], P1 ;  /* 0x1be0000004027fae */ /* 0x0003e200089a100e */
[----:B--2---:R-:W-:-:S04]  /*50380*/  IADD3 R3, P0, PT, R3, UR13, RZ ;  /* 0x0000000d03037c10 */ /* 0x004fc8000ff1e0ff */
[----:B------:R-:W-:Y:S01]  /*50390*/  IADD3.X R16, PT, PT, R16, UR7, RZ, P0, !PT ;  /* 0x0000000710107c10 */ /* 0x000fe200087fe4ff */
[----:B------:R-:W-:Y:S04]  /*503a0*/  STL [R1+0x1788], R3 ;  /* 0x0017880301007387 */ /* 0x000fe80000100800 */
[----:B------:R2:W-:Y:S01]  /*503b0*/  STL [R1+0x1784], R16 ;  /* 0x0017841001007387 */ /* 0x0005e20000100800 */
[----:B-1----:R-:W-:-:S03]  /*503c0*/  IMAD.MOV.U32 R5, RZ, RZ, R16 ;  /* 0x000000ffff057224 */ /* 0x002fc600078e0010 */
[----:B------:R-:W3:Y:S01]  /*503d0*/  LDL.LU R17, [R1+0x187c] ;  /* 0x00187c0001117983 */ /* 0x000ee20000300800 */
[----:B------:R-:W-:-:S03]  /*503e0*/  MOV R4, R3 ;  /* 0x0000000300047202 */ /* 0x000fc60000000f00 */
[----:B--2---:R-:W2:Y:S04]  /*503f0*/  LDL.LU R16, [R1+0x1880] ;  /* 0x0018800001107983 */ /* 0x004ea80000300800 */
[----:B------:R-:W2:Y:S04]  /*50400*/  LDL.LU R18, [R1+0x1884] ;  /* 0x0018840001127983 */ /* 0x000ea80000300800 */
[----:B------:R-:W2:Y:S01]  /*50410*/  LDL.LU R3, [R1+0x1888] ;  /* 0x0018880001037983 */ /* 0x000ea20000300800 */
[----:B------:R-:W-:-:S03]  /*50420*/  UISETP.GT.AND UP1, UPT, UR17, 0x3b, UPT ;  /* 0x0000003b1100788c */ /* 0x000fc6000bf24270 */
[----:B------:R1:W-:Y:S01]  /*50430*/  LDGSTS.E [R2+0x1bf00], desc[UR14][R4.64], P1 ;  /* 0x1bf0000004027fae */ /* 0x0003e200089a100e */
[----:B------:R-:W-:-:S04]  /*50440*/  USEL UR12, URZ, 0x4, !UP1 ;  /* 0x00000004ff0c7887 */ /* 0x000fc8000c800000 */
[----:B------:R-:W-:Y:S01]  /*50450*/  USEL UR12, UR12, URZ, !UP0 ;  /* 0x000000ff0c0c7287 */ /* 0x000fe2000c000000 */
[----:B------:R-:W-:-:S05]  /*50460*/  IADD3 R22, P1, PT, R22, UR13, RZ ;  /* 0x0000000d16167c10 */ /* 0x000fca000ff3e0ff */
[----:B------:R-:W-:Y:S02]  /*50470*/  ISETP.NE.U32.AND P0, PT, RZ, UR12, PT ;  /* 0x0000000cff007c0c */ /* 0x000fe4000bf05070 */
[----:B------:R-:W-:Y:S02]  /*50480*/  IADD3.X R23, PT, PT, R23, UR7, RZ, P1, !PT ;  /* 0x0000000717177c10 */ /* 0x000fe40008ffe4ff */
[----:B------:R-:W-:Y:S01]  /*50490*/  IADD3 R14, P2, PT, R14, UR13, RZ ;  /* 0x0000000d0e0e7c10 */ /* 0x000fe2000ff5e0ff */
[----:B-1----:R-:W-:Y:S01]  /*504a0*/  IMAD.MOV.U32 R4, RZ, RZ, R22 ;  /* 0x000000ffff047224 */ /* 0x002fe200078e0016 */
[----:B------:R-:W-:Y:S02]  /*504b0*/  MOV R5, R23 ;  /* 0x0000001700057202 */ /* 0x000fe40000000f00 */
[----:B------:R-:W-:Y:S02]  /*504c0*/  IADD3.X R15, PT, PT, R15, UR7, RZ, P2, !PT ;  /* 0x000000070f0f7c10 */ /* 0x000fe400097fe4ff */
[----:B------:R-:W-:-:S03]  /*504d0*/  IADD3 R12, P1, PT, R12, UR13, RZ ;  /* 0x0000000d0c0c7c10 */ /* 0x000fc6000ff3e0ff */
[----:B------:R1:W-:Y:S02]  /*504e0*/  LDGSTS.E [R2+0x1d800], desc[UR14][R4.64], P0 ;  /* 0x1d80000004027fae */ /* 0x0003e400081a100e */
[----:B-1----:R-:W-:Y:S02]  /*504f0*/  IMAD.MOV.U32 R4, RZ, RZ, R14 ;  /* 0x000000ffff047224 */ /* 0x002fe400078e000e */
[----:B------:R-:W-:Y:S01]  /*50500*/  IMAD.MOV.U32 R5, RZ, RZ, R15 ;  /* 0x000000ffff057224 */ /* 0x000fe200078e000f */
[----:B----4-:R-:W-:-:S04]  /*50510*/  IADD3 R10, P2, PT, R10, UR13, RZ ;  /* 0x0000000d0a0a7c10 */ /* 0x010fc8000ff5e0ff */
[----:B------:R1:W-:Y:S04]  /*50520*/  LDGSTS.E [R2+0x1d900], desc[UR14][R4.64], P0 ;  /* 0x1d90000004027fae */ /* 0x0003e800081a100e */
[----:B------:R-:W-:Y:S04]  /*50530*/  STL [R1+0x1850], R22 ;  /* 0x0018501601007387 */ /* 0x000fe80000100800 */
[----:B------:R-:W-:Y:S01]  /*50540*/  STL [R1+0x184c], R23 ;  /* 0x00184c1701007387 */ /* 0x000fe20000100800 */
[----:B-1----:R-:W-:-:S03]  /*50550*/  MOV R4, R12 ;  /* 0x0000000c00047202 */ /* 0x002fc60000000f00 */
[----:B------:R-:W-:Y:S04]  /*50560*/  STL [R1+0x1858], R14 ;  /* 0x0018580e01007387 */ /* 0x000fe80000100800 */
[----:B------:R-:W-:Y:S04]  /*50570*/  STL [R1+0x1854], R15 ;  /* 0x0018540f01007387 */ /* 0x000fe80000100800 */
[----:B------:R-:W-:Y:S01]  /*50580*/  STL [R1+0x1860], R12 ;  /* 0x0018600c01007387 */ /* 0x000fe20000100800 */
[----:B---3--:R-:W-:-:S05]  /*50590*/  IADD3.X R13, PT, PT, R13, UR7, RZ, P1, !PT ;  /* 0x000000070d0d7c10 */ /* 0x008fca0008ffe4ff */
[----:B------:R-:W-:Y:S01]  /*505a0*/  IMAD.MOV.U32 R5, RZ, RZ, R13 ;  /* 0x000000ffff057224 */ /* 0x000fe200078e000d */
[----:B------:R-:W-:-:S04]  /*505b0*/  IADD3.X R11, PT, PT, R11, UR7, RZ, P2, !PT ;  /* 0x000000070b0b7c10 */ /* 0x000fc800097fe4ff */
[----:B------:R1:W-:Y:S04]  /*505c0*/  LDGSTS.E [R2+0x1da00], desc[UR14][R4.64], P0 ;  /* 0x1da0000004027fae */ /* 0x0003e800081a100e */
[----:B------:R-:W-:Y:S04]  /*505d0*/  STL [R1+0x185c], R13 ;  /* 0x00185c0d01007387 */ /* 0x000fe80000100800 */
[----:B------:R-:W-:Y:S01]  /*505e0*/  STL [R1+0x1868], R10 ;  /* 0x0018680a01007387 */ /* 0x000fe20000100800 */
[----:B------:R-:W-:Y:S01]  /*505f0*/  IADD3 R6, P1, PT, R6, UR13, RZ ;  /* 0x0000000d06067c10 */ /* 0x000fe2000ff3e0ff */
[----:B-1----:R-:W-:Y:S01]  /*50600*/  IMAD.MOV.U32 R5, RZ, RZ, R11 ;  /* 0x000000ffff057224 */ /* 0x002fe200078e000b */
[----:B------:R-:W-:-:S02]  /*50610*/  MOV R4, R10 ;  /* 0x0000000a00047202 */ /* 0x000fc40000000f00 */
[----:B------:R-:W-:Y:S01]  /*50620*/  IADD3.X R7, PT, PT, R7, UR7, RZ, P1, !PT ;  /* 0x0000000707077c10 */ /* 0x000fe20008ffe4ff */
[----:B------:R-:W-:Y:S01]  /*50630*/  STL [R1+0x1864], R11 ;  /* 0x0018640b01007387 */ /* 0x000fe20000100800 */
[----:B------:R-:W-:-:S03]  /*50640*/  IADD3 R8, P2, PT, R8, UR13, RZ ;  /* 0x0000000d08087c10 */ /* 0x000fc6000ff5e0ff */
[----:B------:R1:W-:Y:S04]  /*50650*/  LDGSTS.E [R2+0x1db00], desc[UR14][R4.64], P0 ;  /* 0x1db0000004027fae */ /* 0x0003e800081a100e */
[----:B------:R-:W-:Y:S01]  /*50660*/  STL [R1+0x1870], R6 ;  /* 0x0018700601007387 */ /* 0x000fe20000100800 */
[----:B------:R-:W-:-:S03]  /*50670*/  IADD3.X R9, PT, PT, R9, UR7, RZ, P2, !PT ;  /* 0x0000000709097c10 */ /* 0x000fc600097fe4ff */
[----:B------:R3:W-:Y:S01]  /*50680*/  STL [R1+0x186c], R7 ;  /* 0x00186c0701007387 */ /* 0x0007e20000100800 */
[----:B-1----:R-:W-:Y:S01]  /*50690*/  MOV R4, R6 ;  /* 0x0000000600047202 */ /* 0x002fe20000000f00 */
[----:B------:R-:W-:Y:S02]  /*506a0*/  IMAD.MOV.U32 R5, RZ, RZ, R7 ;  /* 0x000000ffff057224 */ /* 0x000fe400078e0007 */
[----:B------:R-:W-:Y:S04]  /*506b0*/  STL [R1+0x1878], R8 ;  /* 0x0018780801007387 */ /* 0x000fe80000100800 */
[----:B---3--:R-:W3:Y:S04]  /*506c0*/  LDL.LU.64 R6, [R1+0xca8] ;  /* 0x000ca80001067983 */ /* 0x008ee80000300a00 */
[----:B------:R1:W-:Y:S04]  /*506d0*/  LDGSTS.E [R2+0x1dc00], desc[UR14][R4.64], P0 ;  /* 0x1dc0000004027fae */ /* 0x0003e800081a100e */
[----:B------:R4:W-:Y:S01]  /*506e0*/  STL [R1+0x1874], R9 ;  /* 0x0018740901007387 */ /* 0x0009e20000100800 */
[----:B-1----:R-:W-:Y:S01]  /*506f0*/  MOV R4, R8 ;  /* 0x0000000800047202 */ /* 0x002fe20000000f00 */
[----:B------:R-:W-:-:S02]  /*50700*/  IMAD.MOV.U32 R5, RZ, RZ, R9 ;  /* 0x000000ffff057224 */ /* 0x000fc400078e0009 */
[----:B----4-:R-:W4:Y:S04]  /*50710*/  LDL.LU.64 R8, [R1+0xca0] ;  /* 0x000ca00001087983 */ /* 0x010f280000300a00 */
[----:B------:R-:W4:Y:S04]  /*50720*/  LDL.LU.64 R10, [R1+0xc98] ;  /* 0x000c9800010a7983 */ /* 0x000f280000300a00 */
[----:B------:R-:W4:Y:S04]  /*50730*/  LDL.LU.64 R12, [R1+0xc90] ;  /* 0x000c9000010c7983 */ /* 0x000f280000300a00 */
[----:B------:R-:W4:Y:S04]  /*50740*/  LDL.LU.64 R14, [R1+0xc88] ;  /* 0x000c8800010e7983 */ /* 0x000f280000300a00 */
[----:B------:R1:W-:Y:S01]  /*50750*/  LDGSTS.E [R2+0x1dd00], desc[UR14][R4.64], P0 ;  /* 0x1dd0000004027fae */ /* 0x0003e200081a100e */
[----:B--2---:R-:W-:-:S04]  /*50760*/  IADD3 R16, P1, PT, R16, UR13, RZ ;  /* 0x0000000d10107c10 */ /* 0x004fc8000ff3e0ff */
[----:B------:R-:W-:Y:S01]  /*50770*/  IADD3.X R17, PT, PT, R17, UR7, RZ, P1, !PT ;  /* 0x0000000711117c10 */ /* 0x000fe20008ffe4ff */
[----:B------:R-:W-:Y:S01]  /*50780*/  STL [R1+0x1880], R16 ;  /* 0x0018801001007387 */ /* 0x000fe20000100800 */
[----:B------:R-:W-:-:S03]  /*50790*/  IADD3 R3, P2, PT, R3, UR13, RZ ;  /* 0x0000000d03037c10 */ /* 0x000fc6000ff5e0ff */
[----:B------:R2:W-:Y:S01]  /*507a0*/  STL [R1+0x187c], R17 ;  /* 0x00187c1101007387 */ /* 0x0005e20000100800 */
[----:B-1----:R-:W-:Y:S01]  /*507b0*/  MOV R4, R16 ;  /* 0x0000001000047202 */ /* 0x002fe20000000f00 */
[----:B------:R-:W-:Y:S02]  /*507c0*/  IMAD.MOV.U32 R5, RZ, RZ, R17 ;  /* 0x000000ffff057224 */ /* 0x000fe400078e0011 */
[----:B------:R1:W-:Y:S01]  /*507d0*/  STL [R1+0x1888], R3 ;  /* 0x0018880301007387 */ /* 0x0003e20000100800 */
[----:B------:R-:W-:-:S03]  /*507e0*/  IADD3.X R18, PT, PT, R18, UR7, RZ, P2, !PT ;  /* 0x0000000712127c10 */ /* 0x000fc600097fe4ff */
[----:B------:R1:W-:Y:S04]  /*507f0*/  LDGSTS.E [R2+0x1de00], desc[UR14][R4.64], P0 ;  /* 0x1de0000004027fae */ /* 0x0003e800081a100e */
[----:B--2---:R-:W2:Y:S04]  /*50800*/  LDL.LU.64 R16, [R1+0xc80] ;  /* 0x000c800001107983 */ /* 0x004ea80000300a00 */
[----:B------:R2:W-:Y:S04]  /*50810*/  STL [R1+0x1884], R18 ;  /* 0x0018841201007387 */ /* 0x0005e80000100800 */
[----:B------:R-:W2:Y:S04]  /*50820*/  LDL.LU.64 R24, [R1+0xc78] ;  /* 0x000c780001187983 */ /* 0x000ea80000300a00 */
[----:B------:R-:W2:Y:S01]  /*50830*/  LDL.LU.64 R22, [R1+0xc70] ;  /* 0x000c700001167983 */ /* 0x000ea20000300a00 */
[----:B-1----:R-:W-:Y:S01]  /*50840*/  MOV R4, R3 ;  /* 0x0000000300047202 */ /* 0x002fe20000000f00 */
[----:B------:R-:W-:Y:S01]  /*50850*/  IMAD.MOV.U32 R5, RZ, RZ, R18 ;  /* 0x000000ffff057224 */ /* 0x000fe200078e0012 */
[----:B------:R-:W-:Y:S01]  /*50860*/  PLOP3.LUT P1, PT, PT, PT, UP0, 0x80, 0x8 ;  /* 0x000000000008781c */ /* 0x000fe20003f2f008 */
[----:B------:R-:W2:Y:S04]  /*50870*/  LDL.LU.64 R92, [R1+0xc68] ;  /* 0x000c6800015c7983 */ /* 0x000ea80000300a00 */
[----:B------:R3:W-:Y:S01]  /*50880*/  LDGSTS.E [R2+0x1df00], desc[UR14][R4.64], P0 ;  /* 0x1df0000004027fae */ /* 0x0007e200081a100e */
[----:B------:R-:W-:-:S03]  /*50890*/  ISETP.GE.AND P0, PT, R21, UR17, PT ;  /* 0x0000001115007c0c */ /* 0x000fc6000bf06270 */
[----:B------:R-:W2:Y:S01]  /*508a0*/  LDL.LU.64 R90, [R1+0xc28] ;  /* 0x000c2800015a7983 */ /* 0x000ea20000300a00 */
[----:B------:R-:W-:-:S03]  /*508b0*/  SEL R3, RZ, 0x4, P0 ;  /* 0x00000004ff037807 */ /* 0x000fc60000000000 */
[----:B------:R-:W2:Y:S01]  /*508c0*/  LDL.LU.64 R88, [R1+0xbe8] ;  /* 0x000be80001587983 */ /* 0x000ea20000300a00 */
[----:B------:R-:W-:-:S03]  /*508d0*/  SEL R3, R3, RZ, !P1 ;  /* 0x000000ff03037207 */ /* 0x000fc60004800000 */
[----:B------:R-:W2:Y:S01]  /*508e0*/  LDL.LU.64 R86, [R1+0xbb0] ;  /* 0x000bb00001567983 */ /* 0x000ea20000300a00 */
[----:B------:R-:W-:Y:S01]  /*508f0*/  ISETP.NE.U32.AND P0, PT, R3, RZ, PT ;  /* 0x000000ff0300720c */ /* 0x000fe20003f05070 */
[----:B------:R-:W-:Y:S02]  /*50900*/  UISETP.GT.AND UP1, UPT, UR17, 0x3f, UPT ;  /* 0x0000003f1100788c */ /* 0x000fe4000bf24270 */
[----:B------:R-:W2:Y:S02]  /*50910*/  LDL.LU.64 R84, [R1+0xb70] ;  /* 0x000b700001547983 */ /* 0x000ea40000300a00 */
[----:B------:R-:W-:Y:S02]  /*50920*/  USEL UR12, URZ, 0x4, !UP1 ;  /* 0x00000004ff0c7887 */ /* 0x000fe4000c800000 */
[----:B------:R-:W2:Y:S02]  /*50930*/  LDL.LU.64 R82, [R1+0xb38] ;  /* 0x000b380001527983 */ /* 0x000ea40000300a00 */
[----:B------:R-:W-:-:S02]  /*50940*/  USEL UR12, UR12, URZ, !UP0 ;  /* 0x000000ff0c0c7287 */ /* 0x000fc4000c000000 */
[----:B------:R-:W2:Y:S01]  /*50950*/  LDL.LU.64 R80, [R1+0xb58] ;  /* 0x000b580001507983 */ /* 0x000ea20000300a00 */
[----:B---3--:R-:W-:-:S04]  /*50960*/  IADD3 R4, P1, PT, R6, UR13, RZ ;  /* 0x0000000d06047c10 */ /* 0x008fc8000ff3e0ff */
[----:B------:R-:W-:Y:S02]  /*50970*/  IADD3.X R3, PT, PT, R7, UR7, RZ, P1, !PT ;  /* 0x0000000707037c10 */ /* 0x000fe40008ffe4ff */
[----:B----4-:R-:W-:-:S04]  /*50980*/  IADD3 R6, P1, PT, R8, UR13, RZ ;  /* 0x0000000d08067c10 */ /* 0x010fc8000ff3e0ff */
        /* <DEDUP_REMOVED lines=17> */
[----:B------:R1:W-:Y:S04]  /*50aa0*/  STL.64 [R1+0xca8], R76 ;  /* 0x000ca84c01007387 */ /* 0x0003e80000100a00 */
[----:B------:R3:W-:Y:S04]  /*50ab0*/  STL.64 [R1+0xca0], R34 ;  /* 0x000ca02201007387 */ /* 0x0007e80000100a00 */
[----:B------:R4:W-:Y:S04]  /*50ac0*/  STL.64 [R1+0xc98], R32 ;  /* 0x000c982001007387 */ /* 0x0009e80000100a00 */
[----:B------:R1:W-:Y:S04]  /*50ad0*/  STL.64 [R1+0xc90], R30 ;  /* 0x000c901e01007387 */ /* 0x0003e80000100a00 */
[----:B------:R1:W-:Y:S01]  /*50ae0*/  STL.64 [R1+0xc88], R28 ;  /* 0x000c881c01007387 */ /* 0x0003e20000100a00 */
[----:B--2---:R-:W-:-:S04]  /*50af0*/  IADD3 R14, P1, PT, R16, UR13, RZ ;  /* 0x0000000d100e7c10 */ /* 0x004fc8000ff3e0ff */
[----:B------:R-:W-:Y:S02]  /*50b00*/  IADD3.X R13, PT, PT, R17, UR7, RZ, P1, !PT ;  /* 0x00000007110d7c10 */ /* 0x000fe40008ffe4ff */
[----:B------:R-:W-:Y:S02]  /*50b10*/  MOV R26, R14 ;  /* 0x0000000e001a7202 */ /* 0x000fe40000000f00 */
[----:B------:R-:W-:Y:S01]  /*50b20*/  IADD3 R16, P1, PT, R24, UR13, RZ ;  /* 0x0000000d18107c10 */ /* 0x000fe2000ff3e0ff */
[----:B------:R-:W-:-:S03]  /*50b30*/  IMAD.MOV.U32 R27, RZ, RZ, R13 ;  /* 0x000000ffff1b7224 */ /* 0x000fc600078e000d */
[----:B------:R-:W-:Y:S02]  /*50b40*/  IADD3.X R15, PT, PT, R25, UR7, RZ, P1, !PT ;  /* 0x00000007190f7c10 */ /* 0x000fe40008ffe4ff */
[----:B------:R-:W-:Y:S02]  /*50b50*/  IADD3 R18, P2, PT, R22, UR13, RZ ;  /* 0x0000000d16127c10 */ /* 0x000fe4000ff5e0ff */
[----:B------:R-:W-:Y:S01]  /*50b60*/  ISETP.NE.U32.AND P1, PT, RZ, UR12, PT ;  /* 0x0000000cff007c0c */ /* 0x000fe2000bf25070 */
[----:B------:R2:W-:Y:S01]  /*50b70*/  STL.64 [R1+0xc80], R26 ;  /* 0x000c801a01007387 */ /* 0x0005e20000100a00 */
[----:B------:R-:W-:-:S03]  /*50b80*/  IADD3.X R17, PT, PT, R23, UR7, RZ, P2, !PT ;  /* 0x0000000717117c10 */ /* 0x000fc600097fe4ff */
[----:B------:R-:W2:Y:S01]  /*50b90*/  LDL.LU.64 R78, [R1+0xb48] ;  /* 0x000b4800014e7983 */ /* 0x000ea20000300a00 */
[----:B------:R-:W-:Y:S01]  /*50ba0*/  MOV R24, R16 ;  /* 0x0000001000187202 */ /* 0x000fe20000000f00 */
[----:B------:R-:W-:Y:S01]  /*50bb0*/  IMAD.MOV.U32 R25, RZ, RZ, R15 ;  /* 0x000000ffff197224 */ /* 0x000fe200078e000f */
[----:B------:R-:W-:Y:S01]  /*50bc0*/  MOV R22, R18 ;  /* 0x0000001200167202 */ /* 0x000fe20000000f00 */
[----:B------:R-:W-:-:S03]  /*50bd0*/  IMAD.MOV.U32 R23, RZ, RZ, R17 ;  /* 0x000000ffff177224 */ /* 0x000fc600078e0011 */
[----:B------:R1:W-:Y:S04]  /*50be0*/  STL.64 [R1+0xc78], R24 ;  /* 0x000c781801007387 */ /* 0x0003e80000100a00 */
[----:B------:R-:W-:Y:S04]  /*50bf0*/  LDGSTS.E [R2+0x1f800], desc[UR14][R76.64], P1 ;  /* 0x1f8000004c027fae */ /* 0x000fe800089a100e */
[----:B------:R2:W-:Y:S04]  /*50c00*/  STL.64 [R1+0xc70], R22 ;  /* 0x000c701601007387 */ /* 0x0005e80000100a00 */
[----:B------:R-:W-:Y:S04]  /*50c10*/  LDGSTS.E [R2+0x1f900], desc[UR14][R34.64], P1 ;  /* 0x1f90000022027fae */ /* 0x000fe800089a100e */
[----:B-1----:R-:W2:Y:S04]  /*50c20*/  LDL.LU.64 R76, [R1+0xc60] ;  /* 0x000c6000014c7983 */ /* 0x002ea80000300a00 */
[----:B------:R-:W-:Y:S04]  /*50c30*/  LDGSTS.E [R2+0x1fa00], desc[UR14][R32.64], P1 ;  /* 0x1fa0000020027fae */ /* 0x000fe800089a100e */
[----:B---3--:R-:W3:Y:S04]  /*50c40*/  LDL.LU.64 R34, [R1+0xc20] ;  /* 0x000c200001227983 */ /* 0x008ee80000300a00 */
[----:B------:R-:W-:Y:S04]  /*50c50*/  LDGSTS.E [R2+0x1fb00], desc[UR14][R30.64], P1 ;  /* 0x1fb000001e027fae */ /* 0x000fe800089a100e */
[----:B----4-:R-:W4:Y:S04]  /*50c60*/  LDL.LU.64 R32, [R1+0xbe0] ;  /* 0x000be00001207983 */ /* 0x010f280000300a00 */
[----:B------:R-:W-:Y:S04]  /*50c70*/  LDGSTS.E [R2+0x1fc00], desc[UR14][R28.64], P1 ;  /* 0x1fc000001c027fae */ /* 0x000fe800089a100e */
[----:B------:R-:W4:Y:S04]  /*50c80*/  LDL.LU.64 R30, [R1+0xba8] ;  /* 0x000ba800011e7983 */ /* 0x000f280000300a00 */
[----:B------:R-:W-:Y:S04]  /*50c90*/  LDGSTS.E [R2+0x1fd00], desc[UR14][R26.64], P1 ;  /* 0x1fd000001a027fae */ /* 0x000fe800089a100e */
[----:B------:R-:W4:Y:S04]  /*50ca0*/  LDL.LU.64 R28, [R1+0xb28] ;  /* 0x000b2800011c7983 */ /* 0x000f280000300a00 */
[----:B------:R-:W-:Y:S04]  /*50cb0*/  LDGSTS.E [R2+0x1fe00], desc[UR14][R24.64], P1 ;  /* 0x1fe0000018027fae */ /* 0x000fe800089a100e */
[----:B--2---:R-:W2:Y:S04]  /*50cc0*/  LDL.LU.64 R26, [R1+0xaa0] ;  /* 0x000aa000011a7983 */ /* 0x004ea80000300a00 */
[----:B------:R1:W-:Y:S04]  /*50cd0*/  LDGSTS.E [R2+0x1ff00], desc[UR14][R22.64], P1 ;  /* 0x1ff0000016027fae */ /* 0x0003e800089a100e */
[----:B------:R-:W2:Y:S01]  /*50ce0*/  LDL.LU.64 R24, [R1+0xb00] ;  /* 0x000b000001187983 */ /* 0x000ea20000300a00 */
[----:B------:R-:W-:Y:S01]  /*50cf0*/  IADD3 R3, P1, PT, R92, UR16, RZ ;  /* 0x000000105c037c10 */ /* 0x000fe2000ff3e0ff */
[----:B------:R-:W-:-:S02]  /*50d00*/  ULEA UR12, UR11, UR5, 0xe ;  /* 0x000000050b0c7291 */ /* 0x000fc4000f8e70ff */
[----:B------:R-:W0:Y:S04]  /*50d10*/  LDGDEPBAR ;  /* 0x00000000000079af */ /* 0x000e280000000000 */
[----:B------:R-:W2:Y:S01]  /*50d20*/  LDL.LU.64 R22, [R1+0xad0] ;  /* 0x000ad00001167983 */ /* 0x000ea20000300a00 */
[----:B-1----:R-:W-:Y:S02]  /*50d30*/  IADD3.X R2, PT, PT, R93, UR8, RZ, P1, !PT ;  /* 0x000000085d027c10 */ /* 0x002fe40008ffe4ff */
[----:B------:R-:W-:-:S04]  /*50d40*/  IADD3 R5, P1, PT, R90, UR16, RZ ;  /* 0x000000105a057c10 */ /* 0x000fc8000ff3e0ff */
[----:B------:R-:W-:Y:S02]  /*50d50*/  IADD3.X R4, PT, PT, R91, UR8, RZ, P1, !PT ;  /* 0x000000085b047c10 */ /* 0x000fe40008ffe4ff */
        /* <DEDUP_REMOVED lines=8> */
[----:B------:R-:W-:Y:S02]  /*50de0*/  IADD3 R15, P1, PT, R80, UR16, RZ ;  /* 0x00000010500f7c10 */ /* 0x000fe4000ff3e0ff */
[----:B------:R-:W-:Y:S02]  /*50df0*/  LOP3.LUT R5, R5, R4, RZ, 0x3c, !PT ;  /* 0x0000000405057212 */ /* 0x000fe400078e3cff */
[----:B------:R-:W-:Y:S02]  /*50e00*/  IADD3.X R14, PT, PT, R81, UR8, RZ, P1, !PT ;  /* 0x00000008510e7c10 */ /* 0x000fe40008ffe4ff */
[----:B------:R-:W-:Y:S02]  /*50e10*/  LOP3.LUT R7, R7, R6, RZ, 0x3c, !PT ;  /* 0x0000000607077212 */ /* 0x000fe400078e3cff */
[----:B------:R-:W-:-:S02]  /*50e20*/  LOP3.LUT R9, R9, R8, RZ, 0x3c, !PT ;  /* 0x0000000809097212 */ /* 0x000fc400078e3cff */
[----:B------:R-:W-:Y:S02]  /*50e30*/  LOP3.LUT R11, R11, R10, RZ, 0x3c, !PT ;  /* 0x0000000a0b0b7212 */ /* 0x000fe400078e3cff */
[----:B------:R-:W-:Y:S02]  /*50e40*/  LOP3.LUT R4, R5, R4, RZ, 0x3c, !PT ;  /* 0x0000000405047212 */ /* 0x000fe400078e3cff */
[----:B------:R-:W-:Y:S01]  /*50e50*/  LOP3.LUT R15, R15, R14, RZ, 0x3c, !PT ;  /* 0x0000000e0f0f7212 */ /* 0x000fe200078e3cff */
[----:B------:R-:W-:Y:S01]  /*50e60*/  IMAD.MOV.U32 R83, RZ, RZ, R2 ;  /* 0x000000ffff537224 */ /* 0x000fe200078e0002 */
[----:B------:R-:W-:Y:S02]  /*50e70*/  LOP3.LUT R6, R7, R6, RZ, 0x3c, !PT ;  /* 0x0000000607067212 */ /* 0x000fe400078e3cff */
[----:B------:R-:W-:Y:S02]  /*50e80*/  LOP3.LUT R8, R9, R8, RZ, 0x3c, !PT ;  /* 0x0000000809087212 */ /* 0x000fe400078e3cff */
[----:B------:R-:W-:-:S02]  /*50e90*/  MOV R82, R3 ;  /* 0x0000000300527202 */ /* 0x000fc40000000f00 */
[----:B------:R-:W-:Y:S02]  /*50ea0*/  LOP3.LUT R10, R11, R10, RZ, 0x3c, !PT ;  /* 0x0000000a0b0a7212 */ /* 0x000fe400078e3cff */
[----:B------:R-:W-:Y:S02]  /*50eb0*/  IADD3 R2, PT, PT, R19, UR12, RZ ;  /* 0x0000000c13027c10 */ /* 0x000fe4000fffe0ff */
[----:B------:R-:W-:Y:S02]  /*50ec0*/  LOP3.LUT R5, R5, R4, RZ, 0x3c, !PT ;  /* 0x0000000405057212 */ /* 0x000fe400078e3cff */
[----:B------:R-:W-:Y:S01]  /*50ed0*/  LOP3.LUT R14, R15, R14, RZ, 0x3c, !PT ;  /* 0x0000000e0f0e7212 */ /* 0x000fe200078e3cff */
[----:B------:R-:W-:Y:S01]  /*50ee0*/  LDGSTS.E [R2+0x40000], desc[UR14][R82.64], P0 ;  /* 0x4000000052027fae */ /* 0x000fe200081a100e */
[----:B------:R-:W-:Y:S02]  /*50ef0*/  LOP3.LUT R7, R7, R6, RZ, 0x3c, !PT ;  /* 0x0000000607077212 */ /* 0x000fe400078e3cff */
[----:B------:R-:W-:Y:S01]  /*50f00*/  LOP3.LUT R9, R9, R8, RZ, 0x3c, !PT ;  /* 0x0000000809097212 */ /* 0x000fe200078e3cff */
[----:B------:R-:W-:Y:S01]  /*50f10*/  LDGSTS.E [R2+0x40800], desc[UR14][R4.64], P0 ;  /* 0x4080000004027fae */ /* 0x000fe200081a100e */
[----:B------:R-:W-:-:S02]  /*50f20*/  LOP3.LUT R11, R11, R10, RZ, 0x3c, !PT ;  /* 0x0000000a0b0b7212 */ /* 0x000fc400078e3cff */
[----:B------:R-:W-:Y:S01]  /*50f30*/  LOP3.LUT R15, R15, R14, RZ, 0x3c, !PT ;  /* 0x0000000e0f0f7212 */ /* 0x000fe200078e3cff */
[----:B------:R-:W-:Y:S04]  /*50f40*/  LDGSTS.E [R2+0x41000], desc[UR14][R6.64], P0 ;  /* 0x4100000006027fae */ /* 0x000fe800081a100e */
[----:B------:R-:W-:Y:S04]  /*50f50*/  LDGSTS.E [R2+0x41800], desc[UR14][R8.64], P0 ;  /* 0x4180000008027fae */ /* 0x000fe800081a100e */
[----:B------:R-:W-:Y:S04]  /*50f60*/  LDGSTS.E [R2+0x42000], desc[UR14][R10.64], P0 ;  /* 0x420000000a027fae */ /* 0x000fe800081a100e */
[----:B------:R-:W-:Y:S04]  /*50f70*/  LDGSTS.E [R2+0x42800], desc[UR14][R14.64], P0 ;  /* 0x428000000e027fae */ /* 0x000fe800081a100e */
[----:B------:R-:W-:Y:S04]  /*50f80*/  STL.64 [R1+0xc68], R82 ;  /* 0x000c685201007387 */ /* 0x000fe80000100a00 */
[----:B------:R3:W-:Y:S04]  /*50f90*/  STL.64 [R1+0xc28], R4 ;  /* 0x000c280401007387 */ /* 0x0007e80000100a00 */
[----:B------:R4:W-:Y:S04]  /*50fa0*/  STL.64 [R1+0xbe8], R6 ;  /* 0x000be80601007387 */ /* 0x0009e80000100a00 */
[----:B------:R1:W-:Y:S04]  /*50fb0*/  STL.64 [R1+0xbb0], R8 ;  /* 0x000bb00801007387 */ /* 0x0003e80000100a00 */
[----:B------:R1:W-:Y:S01]  /*50fc0*/  STL.64 [R1+0xb70], R10 ;  /* 0x000b700a01007387 */ /* 0x0003e20000100a00 */
[----:B------:R-:W-:-:S04]  /*50fd0*/  IADD3 R17, P1, PT, R78, UR16, RZ ;  /* 0x000000104e117c10 */ /* 0x000fc8000ff3e0ff */
[----:B------:R-:W-:Y:S01]  /*50fe0*/  IADD3.X R16, PT, PT, R79, UR8, RZ, P1, !PT ;  /* 0x000000084f107c10 */ /* 0x000fe20008ffe4ff */
[----:B------:R-:W-:Y:S01]  /*50ff0*/  IMAD.MOV.U32 R80, RZ, RZ, R17 ;  /* 0x000000ffff507224 */ /* 0x000fe200078e0011 */
[----:B------:R-:W-:Y:S01]  /*51000*/  MOV R78, R13 ;  /* 0x0000000d004e7202 */ /* 0x000fe20000000f00 */
[----:B------:R-:W-:Y:S01]  /*51010*/  IMAD.MOV.U32 R79, RZ, RZ, R12 ;  /* 0x000000ffff4f7224 */ /* 0x000fe200078e000c */
[----:B------:R-:W-:-:S05]  /*51020*/  MOV R81, R16 ;  /* 0x0000001000517202 */ /* 0x000fca0000000f00 */
[----:B------:R-:W-:Y:S04]  /*51030*/  LDGSTS.E [R2+0x43000], desc[UR14][R80.64], P0 ;  /* 0x4300000050027fae */ /* 0x000fe800081a100e */
[----:B------:R1:W-:Y:S01]  /*51040*/  LDGSTS.E [R2+0x43800], desc[UR14][R78.64], P0 ;  /* 0x438000004e027fae */ /* 0x0003e200081a100e */
[----:B------:R-:W-:-:S04]  /*51050*/  IADD3 R3, P1, PT, R76, UR16, RZ ;  /* 0x000000104c037c10 */ /* 0x000fc8000ff3e0ff */
[----:B-1----:R-:W-:Y:S02]  /*51060*/  IADD3.X R2, PT, PT, R77, UR8, RZ, P1, !PT ;  /* 0x000000084d027c10 */ /* 0x002fe40008ffe4ff */
[----:B---3--:R-:W-:Y:S01]  /*51070*/  IADD3 R5, P1, PT, R34, UR16, RZ ;  /* 0x0000001022057c10 */ /* 0x008fe2000ff3e0ff */
[----:B------:R-:W-:Y:S03]  /*51080*/  STL.64 [R1+0xb38], R78 ;  /* 0x000b384e01007387 */ /* 0x000fe60000100a00 */
[----:B------:R-:W-:Y:S01]  /*51090*/  IADD3.X R4, PT, PT, R35, UR8, RZ, P1, !PT ;  /* 0x0000000823047c10 */ /* 0x000fe20008ffe4ff */
[----:B------:R1:W-:Y:S01]  /*510a0*/  STL.64 [R1+0xb58], R14 ;  /* 0x000b580e01007387 */ /* 0x0003e20000100a00 */
[----:B----4-:R-:W-:-:S03]  /*510b0*/  IADD3 R7, P1, PT, R32, UR16, RZ ;  /* 0x0000001020077c10 */ /* 0x010fc6000ff3e0ff */
[----:B------:R3:W-:Y:S01]  /*510c0*/  STL.64 [R1+0xb48], R80 ;  /* 0x000b485001007387 */ /* 0x0007e20000100a00 */
[----:B------:R-:W-:-:S03]  /*510d0*/  IADD3.X R6, PT, PT, R33, UR8, RZ, P1, !PT ;  /* 0x0000000821067c10 */ /* 0x000fc60008ffe4ff */
[----:B------:R-:W4:Y:S01]  /*510e0*/  LDL.LU.64 R92, [R1+0xc58] ;  /* 0x000c5800015c7983 */ /* 0x000f220000300a00 */
[----:B------:R-:W-:-:S03]  /*510f0*/  IADD3 R9, P1, PT, R30, UR16, RZ ;  /* 0x000000101e097c10 */ /* 0x000fc6000ff3e0ff */
[----:B------:R-:W4:Y:S01]  /*51100*/  LDL.LU.64 R90, [R1+0xc18] ;  /* 0x000c1800015a7983 */ /* 0x000f220000300a00 */
[----:B------:R-:W-:-:S03]  /*51110*/  IADD3.X R8, PT, PT, R31, UR8, RZ, P1, !PT ;  /* 0x000000081f087c10 */ /* 0x000fc60008ffe4ff */
[----:B------:R-:W4:Y:S01]  /*51120*/  LDL.LU.64 R88, [R1+0xbd8] ;  /* 0x000bd80001587983 */ /* 0x000f220000300a00 */
[----:B------:R-:W-:-:S03]  /*51130*/  IADD3 R11, P1, PT, R28, UR16, RZ ;  /* 0x000000101c0b7c10 */ /* 0x000fc6000ff3e0ff */
[----:B------:R-:W4:Y:S01]  /*51140*/  LDL.LU.64 R86, [R1+0xba0] ;  /* 0x000ba00001567983 */ /* 0x000f220000300a00 */
[----:B------:R-:W-:-:S03]  /*51150*/  IADD3.X R10, PT, PT, R29, UR8, RZ, P1, !PT ;  /* 0x000000081d0a7c10 */ /* 0x000fc60008ffe4ff */
[----:B------:R-:W4:Y:S01]  /*51160*/  LDL.LU.64 R84, [R1+0xb20] ;  /* 0x000b200001547983 */ /* 0x000f220000300a00 */
[----:B--2---:R-:W-:-:S03]  /*51170*/  IADD3 R13, P1, PT, R26, UR16, RZ ;  /* 0x000000101a0d7c10 */ /* 0x004fc6000ff3e0ff */
[----:B------:R-:W2:Y:S01]  /*51180*/  LDL.LU.64 R82, [R1+0xaf8] ;  /* 0x000af80001527983 */ /* 0x000ea20000300a00 */
[----:B------:R-:W-:Y:S02]  /*51190*/  IADD3.X R12, PT, PT, R27, UR8, RZ, P1, !PT ;  /* 0x000000081b0c7c10 */ /* 0x000fe40008ffe4ff */
[----:B------:R-:W-:Y:S02]  /*511a0*/  LOP3.LUT R5, R5, R4, RZ, 0x3c, !PT ;  /* 0x0000000405057212 */ /* 0x000fe400078e3cff */
[----:B------:R-:W-:Y:S02]  /*511b0*/  LOP3.LUT R7, R7, R6, RZ, 0x3c, !PT ;  /* 0x0000000607077212 */ /* 0x000fe400078e3cff */
[----:B------:R-:W-:Y:S02]  /*511c0*/  LOP3.LUT R9, R9, R8, RZ, 0x3c, !PT ;  /* 0x0000000809097212 */ /* 0x000fe400078e3cff */
[----:B------:R-:W-:Y:S01]  /*511d0*/  LOP3.LUT R11, R11, R10, RZ, 0x3c, !PT ;  /* 0x0000000a0b0b7212 */ /* 0x000fe200078e3cff */
[----:B------:R-:W-:Y:S01]  /*511e0*/  IMAD.MOV.U32 R26, RZ, RZ, R3 ;  /* 0x000000ffff1a7224 */ /* 0x000fe200078e0003 */
[----:B-1----:R-:W-:Y:S01]  /*511f0*/  IADD3 R15, P1, PT, R24, UR16, RZ ;  /* 0x00000010180f7c10 */ /* 0x002fe2000ff3e0ff */
[----:B---3--:R-:W3:Y:S03]  /*51200*/  LDL.LU.64 R80, [R1+0xac8] ;  /* 0x000ac80001507983 */ /* 0x008ee60000300a00 */
[----:B------:R-:W-:-:S02]  /*51210*/  IADD3.X R14, PT, PT, R25, UR8, RZ, P1, !PT ;  /* 0x00000008190e7c10 */ /* 0x000fc40008ffe4ff */
[----:B------:R-:W-:Y:S02]  /*51220*/  LOP3.LUT R4, R5, R4, RZ, 0x3c, !PT ;  /* 0x0000000405047212 */ /* 0x000fe400078e3cff */
[----:B------:R-:W-:Y:S02]  /*51230*/  LOP3.LUT R6, R7, R6, RZ, 0x3c, !PT ;  /* 0x0000000607067212 */ /* 0x000fe400078e3cff */
[----:B------:R-:W-:Y:S02]  /*51240*/  LOP3.LUT R15, R15, R14, RZ, 0x3c, !PT ;  /* 0x0000000e0f0f7212 */ /* 0x000fe400078e3cff */
[----:B------:R-:W-:Y:S02]  /*51250*/  LOP3.LUT R8, R9, R8, RZ, 0x3c, !PT ;  /* 0x0000000809087212 */ /* 0x000fe400078e3cff */
[----:B------:R-:W-:Y:S02]  /*51260*/  IADD3 R17, P1, PT, R22, UR16, RZ ;  /* 0x0000001016117c10 */ /* 0x000fe4000ff3e0ff */
[----:B------:R-:W-:-:S02]  /*51270*/  MOV R27, R2 ;  /* 0x00000002001b7202 */ /* 0x000fc40000000f00 */
[----:B------:R-:W-:Y:S02]  /*51280*/  LOP3.LUT R10, R11, R10, RZ, 0x3c, !PT ;  /* 0x0000000a0b0a7212 */ /* 0x000fe400078e3cff */
[----:B------:R-:W-:Y:S02]  /*51290*/  LOP3.LUT R5, R5, R4, RZ, 0x3c, !PT ;  /* 0x0000000405057212 */ /* 0x000fe400078e3cff */
[----:B------:R-:W-:Y:S02]  /*512a0*/  LOP3.LUT R7, R7, R6, RZ, 0x3c, !PT ;  /* 0x0000000607077212 */ /* 0x000fe400078e3cff */
[----:B------:R-:W-:Y:S02]  /*512b0*/  LOP3.LUT R14, R15, R14, RZ, 0x3c, !PT ;  /* 0x0000000e0f0e7212 */ /* 0x000fe400078e3cff */
[----:B------:R-:W-:Y:S01]  /*512c0*/  LOP3.LUT R9, R9, R8, RZ, 0x3c, !PT ;  /* 0x0000000809097212 */ /* 0x000fe200078e3cff */
[----:B------:R1:W-:Y:S01]  /*512d0*/  STL.64 [R1+0xc60], R26 ;  /* 0x000c601a01007387 */ /* 0x0003e20000100a00 */
[----:B------:R-:W-:Y:S01]  /*512e0*/  IADD3.X R16, PT, PT, R23, UR8, RZ, P1, !PT ;  /* 0x0000000817107c10 */ /* 0x000fe20008ffe4ff */
[----:B------:R-:W-:Y:S01]  /*512f0*/  IMAD.MOV.U32 R23, RZ, RZ, R12 ;  /* 0x000000ffff177224 */ /* 0x000fe200078e000c */
[----:B------:R-:W-:Y:S01]  /*51300*/  LOP3.LUT R11, R11, R10, RZ, 0x3c, !PT ;  /* 0x0000000a0b0b7212 */ /* 0x000fe200078e3cff */
[----:B------:R-:W-:Y:S01]  /*51310*/  STL.64 [R1+0xc20], R4 ;  /* 0x000c200401007387 */ /* 0x000fe20000100a00 */
[----:B------:R-:W-:-:S02]  /*51320*/  MOV R22, R13 ;  /* 0x0000000d00167202 */ /* 0x000fc40000000f00 */
[----:B------:R-:W-:Y:S01]  /*51330*/  LOP3.LUT R15, R15, R14, RZ, 0x3c, !PT ;  /* 0x0000000e0f0f7212 */ /* 0x000fe200078e3cff */
[----:B------:R-:W-:Y:S04]  /*51340*/  STL.64 [R1+0xbe0], R6 ;  /* 0x000be00601007387 */ /* 0x000fe80000100a00 */
[----:B------:R-:W-:Y:S04]  /*51350*/  STL.64 [R1+0xba8], R8 ;  /* 0x000ba80801007387 */ /* 0x000fe80000100a00 */
[----:B------:R-:W-:Y:S04]  /*51360*/  STL.64 [R1+0xb28], R10 ;  /* 0x000b280a01007387 */ /* 0x000fe80000100a00 */
[----:B------:R-:W-:Y:S04]  /*51370*/  STL.64 [R1+0xaa0], R22 ;  /* 0x000aa01601007387 */ /* 0x000fe80000100a00 */
[----:B------:R-:W-:Y:S04]  /*51380*/  STL.64 [R1+0xb00], R14 ;  /* 0x000b000e01007387 */ /* 0x000fe80000100a00 */
[----:B------:R-:W3:Y:S01]  /*51390*/  LDL.LU.64 R78, [R1+0xa98] ;  /* 0x000a9800014e7983 */ /* 0x000ee20000300a00 */
[----:B------:R-:W-:Y:S01]  /*513a0*/  MOV R24, R17 ;  /* 0x0000001100187202 */ /* 0x000fe20000000f00 */
[----:B------:R-:W-:-:S05]  /*513b0*/  IMAD.MOV.U32 R25, RZ, RZ, R16 ;  /* 0x000000ffff197224 */ /* 0x000fca00078e0010 */
[----:B------:R1:W-:Y:S04]  /*513c0*/  STL.64 [R1+0xad0], R24 ;  /* 0x000ad01801007387 */ /* 0x0003e80000100a00 */
[----:B------:R-:W3:Y:S04]  /*513d0*/  LDL.LU.64 R76, [R1+0xc50] ;  /* 0x000c5000014c7983 */ /* 0x000ee80000300a00 */
[----:B------:R-:W3:Y:S04]  /*513e0*/  LDL.LU.64 R34, [R1+0xc10] ;  /* 0x000c100001227983 */ /* 0x000ee80000300a00 */
[----:B------:R-:W3:Y:S01]  /*513f0*/  LDL.LU.64 R32, [R1+0xbd0] ;  /* 0x000bd00001207983 */ /* 0x000ee20000300a00 */
[----:B------:R-:W-:-:S03]  /*51400*/  LOP3.LUT R2, R19, 0x10, RZ, 0x3c, !PT ;  /* 0x0000001013027812 */ /* 0x000fc600078e3cff */
[----:B------:R-:W3:Y:S02]  /*51410*/  LDL.LU.64 R30, [R1+0xb98] ;  /* 0x000b9800011e7983 */ /* 0x000ee40000300a00 */
[----:B------:R-:W-:Y:S02]  /*51420*/  VIADD R2, R2, UR12 ;  /* 0x0000000c02027c36 */ /* 0x000fe40008000000 */
[----:B------:R-:W3:Y:S04]  /*51430*/  LDL.LU.64 R28, [R1+0xb18] ;  /* 0x000b1800011c7983 */ /* 0x000ee80000300a00 */
[----:B------:R-:W-:Y:S04]  /*51440*/  LDGSTS.E [R2+0x40100], desc[UR14][R26.64], P0 ;  /* 0x401000001a027fae */ /* 0x000fe800081a100e */
[----:B------:R-:W-:Y:S04]  /*51450*/  LDGSTS.E [R2+0x40900], desc[UR14][R4.64], P0 ;  /* 0x4090000004027fae */ /* 0x000fe800081a100e */
[----:B------:R-:W-:Y:S04]  /*51460*/  LDGSTS.E [R2+0x41100], desc[UR14][R6.64], P0 ;  /* 0x4110000006027fae */ /* 0x000fe800081a100e */
[----:B-1----:R-:W3:Y:S04]  /*51470*/  LDL.LU.64 R26, [R1+0xaf0] ;  /* 0x000af000011a7983 */ /* 0x002ee80000300a00 */
[----:B------:R-:W-:Y:S04]  /*51480*/  LDGSTS.E [R2+0x41900], desc[UR14][R8.64], P0 ;  /* 0x4190000008027fae */ /* 0x000fe800081a100e */
[----:B------:R-:W-:Y:S04]  /*51490*/  LDGSTS.E [R2+0x42100], desc[UR14][R10.64], P0 ;  /* 0x421000000a027fae */ /* 0x000fe800081a100e */
[----:B------:R-:W-:Y:S04]  /*514a0*/  LDGSTS.E [R2+0x42900], desc[UR14][R14.64], P0 ;  /* 0x429000000e027fae */ /* 0x000fe800081a100e */
[----:B------:R-:W-:Y:S04]  /*514b0*/  LDGSTS.E [R2+0x43100], desc[UR14][R24.64], P0 ;  /* 0x4310000018027fae */ /* 0x000fe800081a100e */
[----:B------:R1:W-:Y:S04]  /*514c0*/  LDGSTS.E [R2+0x43900], desc[UR14][R22.64], P0 ;  /* 0x4390000016027fae */ /* 0x0003e800081a100e */
[----:B------:R-:W3:Y:S04]  /*514d0*/  LDL.LU.64 R24, [R1+0xa90] ;  /* 0x000a900001187983 */ /* 0x000ee80000300a00 */
[----:B------:R-:W3:Y:S01]  /*514e0*/  LDL.LU.64 R22, [R1+0xac0] ;  /* 0x000ac00001167983 */ /* 0x000ee20000300a00 */
[----:B----4-:R-:W-:-:S04]  /*514f0*/  IADD3 R3, P1, PT, R92, UR16, RZ ;  /* 0x000000105c037c10 */ /* 0x010fc8000ff3e0ff */
        /* <DEDUP_REMOVED lines=9> */
[----:B--2---:R-:W-:-:S04]  /*51590*/  IADD3 R13, P1, PT, R82, UR16, RZ ;  /* 0x00000010520d7c10 */ /* 0x004fc8000ff3e0ff */
[----:B------:R-:W-:Y:S02]  /*515a0*/  IADD3.X R12, PT, PT, R83, UR8, RZ, P1, !PT ;  /* 0x00000008530c7c10 */ /* 0x000fe40008ffe4ff */
[----:B---3--:R-:W-:Y:S02]  /*515b0*/  IADD3 R15, P1, PT, R80, UR16, RZ ;  /* 0x00000010500f7c10 */ /* 0x008fe4000ff3e0ff */
[----:B------:R-:W-:Y:S02]  /*515c0*/  LOP3.LUT R5, R5, R4, RZ, 0x3c, !PT ;  /* 0x0000000405057212 */ /* 0x000fe400078e3cff */
[----:B------:R-:W-:Y:S01]  /*515d0*/  IADD3.X R14, PT, PT, R81, UR8, RZ, P1, !PT ;  /* 0x00000008510e7c10 */ /* 0x000fe20008ffe4ff */
[----:B------:R-:W-:Y:S01]  /*515e0*/  IMAD.MOV.U32 R81, RZ, RZ, R2 ;  /* 0x000000ffff517224 */ /* 0x000fe200078e0002 */
[----:B------:R-:W-:Y:S02]  /*515f0*/  LOP3.LUT R7, R7, R6, RZ, 0x3c, !PT ;  /* 0x0000000607077212 */ /* 0x000fe400078e3cff */
[----:B------:R-:W-:-:S02]  /*51600*/  LOP3.LUT R9, R9, R8, RZ, 0x3c, !PT ;  /* 0x0000000809097212 */ /* 0x000fc400078e3cff */
[----:B------:R-:W-:Y:S02]  /*51610*/  LOP3.LUT R2, R19, 0x20, RZ, 0x3c, !PT ;  /* 0x0000002013027812 */ /* 0x000fe400078e3cff */
[----:B------:R-:W-:Y:S02]  /*51620*/  LOP3.LUT R11, R11, R10, RZ, 0x3c, !PT ;  /* 0x0000000a0b0b7212 */ /* 0x000fe400078e3cff */
[----:B------:R-:W-:Y:S02]  /*51630*/  LOP3.LUT R4, R5, R4, RZ, 0x3c, !PT ;  /* 0x0000000405047212 */ /* 0x000fe400078e3cff */
[----:B------:R-:W-:Y:S02]  /*51640*/  LOP3.LUT R13, R13, R12, RZ, 0x3c, !PT ;  /* 0x0000000c0d0d7212 */ /* 0x000fe400078e3cff */
[----:B------:R-:W-:Y:S02]  /*51650*/  LOP3.LUT R6, R7, R6, RZ, 0x3c, !PT ;  /* 0x0000000607067212 */ /* 0x000fe400078e3cff */
[----:B------:R-:W-:-:S02]  /*51660*/  LOP3.LUT R15, R15, R14, RZ, 0x3c, !PT ;  /* 0x0000000e0f0f7212 */ /* 0x000fc400078e3cff */
[----:B------:R-:W-:Y:S02]  /*51670*/  LOP3.LUT R8, R9, R8, RZ, 0x3c, !PT ;  /* 0x0000000809087212 */ /* 0x000fe400078e3cff */
[----:B------:R-:W-:Y:S02]  /*51680*/  MOV R80, R3 ;  /* 0x0000000300507202 */ /* 0x000fe40000000f00 */
[----:B------:R-:W-:Y:S02]  /*51690*/  IADD3 R2, PT, PT, R2, UR12, RZ ;  /* 0x0000000c02027c10 */ /* 0x000fe4000fffe0ff */
[----:B------:R-:W-:Y:S02]  /*516a0*/  LOP3.LUT R10, R11, R10, RZ, 0x3c, !PT ;  /* 0x0000000a0b0a7212 */ /* 0x000fe400078e3cff */
[----:B------:R-:W-:Y:S01]  /*516b0*/  LOP3.LUT R5, R5, R4, RZ, 0x3c, !PT ;  /* 0x0000000405057212 */ /* 0x000fe200078e3cff */
[----:B------:R-:W-:Y:S01]  /*516c0*/  LDGSTS.E [R2+0x40200], desc[UR14][R80.64], P0 ;  /* 0x4020000050027fae */ /* 0x000fe200081a100e */
[----:B------:R-:W-:-:S02]  /*516d0*/  LOP3.LUT R12, R13, R12, RZ, 0x3c, !PT ;  /* 0x0000000c0d0c7212 */ /* 0x000fc400078e3cff */
[----:B------:R-:W-:Y:S01]  /*516e0*/  LOP3.LUT R7, R7, R6, RZ, 0x3c, !PT ;  /* 0x0000000607077212 */ /* 0x000fe200078e3cff */
[----:B------:R-:W-:Y:S01]  /*516f0*/  LDGSTS.E [R2+0x40a00], desc[UR14][R4.64], P0 ;  /* 0x40a0000004027fae */ /* 0x000fe200081a100e */
[----:B------:R-:W-:Y:S02]  /*51700*/  LOP3.LUT R14, R15, R14, RZ, 0x3c, !PT ;  /* 0x0000000e0f0e7212 */ /* 0x000fe400078e3cff */
[----:B------:R-:W-:Y:S01]  /*51710*/  LOP3.LUT R9, R9, R8, RZ, 0x3c, !PT ;  /* 0x0000000809097212 */ /* 0x000fe200078e3cff */
[----:B------:R-:W-:Y:S01]  /*51720*/  LDGSTS.E [R2+0x41200], desc[UR14][R6.64], P0 ;  /* 0x4120000006027fae */ /* 0x000fe200081a100e */
[----:B------:R-:W-:Y:S02]  /*51730*/  LOP3.LUT R11, R11, R10, RZ, 0x3c, !PT ;  /* 0x0000000a0b0b7212 */ /* 0x000fe400078e3cff */
[----:B------:R-:W-:Y:S01]  /*51740*/  LOP3.LUT R13, R13, R12, RZ, 0x3c, !PT ;  /* 0x0000000c0d0d7212 */ /* 0x000fe200078e3cff */
[----:B------:R-:W-:Y:S01]  /*51750*/  LDGSTS.E [R2+0x41a00], desc[UR14][R8.64], P0 ;  /* 0x41a0000008027fae */ /* 0x000fe200081a100e */
[----:B------:R-:W-:-:S02]  /*51760*/  LOP3.LUT R15, R15, R14, RZ, 0x3c, !PT ;  /* 0x0000000e0f0f7212 */ /* 0x000fc400078e3cff */
[----:B------:R-:W-:Y:S01]  /*51770*/  IADD3 R17, P1, PT, R78, UR16, RZ ;  /* 0x000000104e117c10 */ /* 0x000fe2000ff3e0ff */
[----:B------:R-:W-:Y:S03]  /*51780*/  STL.64 [R1+0xc58], R80 ;  /* 0x000c585001007387 */ /* 0x000fe60000100a00 */
[----:B------:R-:W-:Y:S01]  /*51790*/  IADD3.X R16, PT, PT, R79, UR8, RZ, P1, !PT ;  /* 0x000000084f107c10 */ /* 0x000fe20008ffe4ff */
[----:B------:R-:W-:Y:S01]  /*517a0*/  IMAD.MOV.U32 R78, RZ, RZ, R17 ;  /* 0x000000ffff4e7224 */ /* 0x000fe200078e0011 */
[----:B------:R-:W-:Y:S02]  /*517b0*/  LDGSTS.E [R2+0x42200], desc[UR14][R10.64], P0 ;  /* 0x422000000a027fae */ /* 0x000fe400081a100e */
[----:B------:R-:W-:Y:S02]  /*517c0*/  MOV R79, R16 ;  /* 0x00000010004f7202 */ /* 0x000fe40000000f00 */
[----:B------:R1:W-:Y:S01]  /*517d0*/  STL.64 [R1+0xc18], R4 ;  /* 0x000c180401007387 */ /* 0x0003e20000100a00 */
[----:B------:R-:W-:-:S03]  /*517e0*/  IADD3 R3, P1, PT, R76, UR16, RZ ;  /* 0x000000104c037c10 */ /* 0x000fc6000ff3e0ff */
[----:B------:R-:W-:Y:S04]  /*517f0*/  LDGSTS.E [R2+0x42a00], desc[UR14][R12.64], P0 ;  /* 0x42a000000c027fae */ /* 0x000fe800081a100e */
[----:B------:R2:W-:Y:S04]  /*51800*/  STL.64 [R1+0xbd8], R6 ;  /* 0x000bd80601007387 */ /* 0x0005e80000100a00 */
[----:B------:R-:W-:Y:S04]  /*51810*/  LDGSTS.E [R2+0x43200], desc[UR14][R14.64], P0 ;  /* 0x432000000e027fae */ /* 0x000fe800081a100e */
[----:B------:R3:W-:Y:S04]  /*51820*/  STL.64 [R1+0xba0], R8 ;  /* 0x000ba00801007387 */ /* 0x0007e80000100a00 */
[----:B------:R4:W-:Y:S04]  /*51830*/  LDGSTS.E [R2+0x43a00], desc[UR14][R78.64], P0 ;  /* 0x43a000004e027fae */ /* 0x0009e800081a100e */
[----:B------:R1:W-:Y:S04]  /*51840*/  STL.64 [R1+0xb20], R10 ;  /* 0x000b200a01007387 */ /* 0x0003e80000100a00 */
[----:B------:R2:W-:Y:S01]  /*51850*/  STL.64 [R1+0xaf8], R12 ;  /* 0x000af80c01007387 */ /* 0x0005e20000100a00 */
[----:B----4-:R-:W-:-:S03]  /*51860*/  IADD3.X R2, PT, PT, R77, UR8, RZ, P1, !PT ;  /* 0x000000084d027c10 */ /* 0x010fc60008ffe4ff */
[----:B------:R4:W-:Y:S01]  /*51870*/  STL.64 [R1+0xac8], R14 ;  /* 0x000ac80e01007387 */ /* 0x0009e20000100a00 */
[----:B-1----:R-:W-:-:S03]  /*51880*/  IADD3 R5, P1, PT, R34, UR16, RZ ;  /* 0x0000001022057c10 */ /* 0x002fc6000ff3e0ff */
[----:B------:R1:W-:Y:S01]  /*51890*/  STL.64 [R1+0xa98], R78 ;  /* 0x000a984e01007387 */ /* 0x0003e20000100a00 */
[----:B------:R-:W-:-:S03]  /*518a0*/  IADD3.X R4, PT, PT, R35, UR8, RZ, P1, !PT ;  /* 0x0000000823047c10 */ /* 0x000fc60008ffe4ff */
[----:B------:R-:W4:Y:S01]  /*518b0*/  LDL.LU.64 R92, [R1+0xc48] ;  /* 0x000c4800015c7983 */ /* 0x000f220000300a00 */
[----:B--2---:R-:W-:-:S03]  /*518c0*/  IADD3 R7, P1, PT, R32, UR16, RZ ;  /* 0x0000001020077c10 */ /* 0x004fc6000ff3e0ff */
[----:B------:R-:W2:Y:S01]  /*518d0*/  LDL.LU.64 R90, [R1+0xc08] ;  /* 0x000c0800015a7983 */ /* 0x000ea20000300a00 */
[----:B------:R-:W-:Y:S02]  /*518e0*/  IADD3.X R6, PT, PT, R33, UR8, RZ, P1, !PT ;  /* 0x0000000821067c10 */ /* 0x000fe40008ffe4ff */
[----:B---3--:R-:W-:Y:S01]  /*518f0*/  IADD3 R9, P1, PT, R30, UR16, RZ ;  /* 0x000000101e097c10 */ /* 0x008fe2000ff3e0ff */
[----:B------:R-:W3:Y:S03]  /*51900*/  LDL.LU.64 R88, [R1+0xa70] ;  /* 0x000a700001587983 */ /* 0x000ee60000300a00 */
[----:B------:R-:W-:Y:S01]  /*51910*/  IADD3.X R8, PT, PT, R31, UR8, RZ, P1, !PT ;  /* 0x000000081f087c10 */ /* 0x000fe20008ffe4ff */
[----:B------:R-:W3:Y:S01]  /*51920*/  LDL.LU.64 R86, [R1+0xb90] ;  /* 0x000b900001567983 */ /* 0x000ee20000300a00 */
[----:B------:R-:W-:Y:S02]  /*51930*/  IADD3 R11, P1, PT, R28, UR16, RZ ;  /* 0x000000101c0b7c10 */ /* 0x000fe4000ff3e0ff */
[----:B------:R-:W-:Y:S01]  /*51940*/  LOP3.LUT R5, R5, R4, RZ, 0x3c, !PT ;  /* 0x0000000405057212 */ /* 0x000fe200078e3cff */
[----:B------:R-:W3:Y:S01]  /*51950*/  LDL.LU.64 R84, [R1+0xb68] ;  /* 0x000b680001547983 */ /* 0x000ee20000300a00 */
[----:B------:R-:W-:-:S02]  /*51960*/  IADD3.X R10, PT, PT, R29, UR8, RZ, P1, !PT ;  /* 0x000000081d0a7c10 */ /* 0x000fc40008ffe4ff */
[----:B------:R-:W-:Y:S01]  /*51970*/  IADD3 R13, P1, PT, R26, UR16, RZ ;  /* 0x000000101a0d7c10 */ /* 0x000fe2000ff3e0ff */
[----:B------:R-:W3:Y:S01]  /*51980*/  LDL.LU.64 R82, [R1+0xae8] ;  /* 0x000ae80001527983 */ /* 0x000ee20000300a00 */
[----:B------:R-:W-:Y:S02]  /*51990*/  LOP3.LUT R7, R7, R6, RZ, 0x3c, !PT ;  /* 0x0000000607077212 */ /* 0x000fe400078e3cff */
[----:B------:R-:W-:Y:S02]  /*519a0*/  IADD3.X R12, PT, PT, R27, UR8, RZ, P1, !PT ;  /* 0x000000081b0c7c10 */ /* 0x000fe40008ffe4ff */
[----:B------:R-:W-:Y:S02]  /*519b0*/  LOP3.LUT R9, R9, R8, RZ, 0x3c, !PT ;  /* 0x0000000809097212 */ /* 0x000fe400078e3cff */
[----:B------:R-:W-:Y:S02]  /*519c0*/  LOP3.LUT R11, R11, R10, RZ, 0x3c, !PT ;  /* 0x0000000a0b0b7212 */ /* 0x000fe400078e3cff */
[----:B------:R-:W-:Y:S01]  /*519d0*/  LOP3.LUT R4, R5, R4, RZ, 0x3c, !PT ;  /* 0x0000000405047212 */ /* 0x000fe200078e3cff */
[----:B------:R-:W-:Y:S01]  /*519e0*/  IMAD.MOV.U32 R26, RZ, RZ, R3 ;  /* 0x000000ffff1a7224 */ /* 0x000fe200078e0003 */
[----:B------:R-:W-:Y:S01]  /*519f0*/  LOP3.LUT R13, R13, R12, RZ, 0x3c, !PT ;  /* 0x0000000c0d0d7212 */ /* 0x000fe200078e3cff */
[----:B------:R-:W3:Y:S01]  /*51a00*/  LDL.LU.64 R80, [R1+0xab8] ;  /* 0x000ab80001507983 */ /* 0x000ee20000300a00 */
[----:B------:R-:W-:-:S02]  /*51a10*/  LOP3.LUT R6, R7, R6, RZ, 0x3c, !PT ;  /* 0x0000000607067212 */ /* 0x000fc400078e3cff */
[----:B------:R-:W-:Y:S02]  /*51a20*/  LOP3.LUT R8, R9, R8, RZ, 0x3c, !PT ;  /* 0x0000000809087212 */ /* 0x000fe400078e3cff */
[----:B------:R-:W-:Y:S02]  /*51a30*/  MOV R27, R2 ;  /* 0x00000002001b7202 */ /* 0x000fe40000000f00 */
[----:B------:R-:W-:Y:S02]  /*51a40*/  LOP3.LUT R10, R11, R10, RZ, 0x3c, !PT ;  /* 0x0000000a0b0a7212 */ /* 0x000fe400078e3cff */
[----:B----4-:R-:W-:Y:S02]  /*51a50*/  IADD3 R15, P1, PT, R24, UR16, RZ ;  /* 0x00000010180f7c10 */ /* 0x010fe4000ff3e0ff */
[----:B------:R-:W-:Y:S02]  /*51a60*/  LOP3.LUT R5, R5, R4, RZ, 0x3c, !PT ;  /* 0x0000000405057212 */ /* 0x000fe400078e3cff */
[----:B------:R-:W-:-:S02]  /*51a70*/  LOP3.LUT R12, R13, R12, RZ, 0x3c, !PT ;  /* 0x0000000c0d0c7212 */ /* 0x000fc400078e3cff */
[----:B------:R-:W-:Y:S02]  /*51a80*/  LOP3.LUT R7, R7, R6, RZ, 0x3c, !PT ;  /* 0x0000000607077212 */ /* 0x000fe400078e3cff */
[----:B------:R-:W-:Y:S01]  /*51a90*/  LOP3.LUT R9, R9, R8, RZ, 0x3c, !PT ;  /* 0x0000000809097212 */ /* 0x000fe200078e3cff */
[----:B------:R4:W-:Y:S01]  /*51aa0*/  STL.64 [R1+0xc50], R26 ;  /* 0x000c501a01007387 */ /* 0x0009e20000100a00 */
[----:B------:R-:W-:Y:S02]  /*51ab0*/  LOP3.LUT R11, R11, R10, RZ, 0x3c, !PT ;  /* 0x0000000a0b0b7212 */ /* 0x000fe400078e3cff */
[----:B------:R-:W-:Y:S01]  /*51ac0*/  IADD3.X R14, PT, PT, R25, UR8, RZ, P1, !PT ;  /* 0x00000008190e7c10 */ /* 0x000fe20008ffe4ff */
[----:B------:R-:W-:Y:S01]  /*51ad0*/  STL.64 [R1+0xc10], R4 ;  /* 0x000c100401007387 */ /* 0x000fe20000100a00 */
[----:B------:R-:W-:Y:S02]  /*51ae0*/  LOP3.LUT R13, R13, R12, RZ, 0x3c, !PT ;  /* 0x0000000c0d0d7212 */ /* 0x000fe400078e3cff */
[----:B------:R-:W-:Y:S01]  /*51af0*/  IADD3 R17, P1, PT, R22, UR16, RZ ;  /* 0x0000001016117c10 */ /* 0x000fe2000ff3e0ff */
[----:B------:R-:W-:Y:S04]  /*51b00*/  STL.64 [R1+0xbd0], R6 ;  /* 0x000bd00601007387 */ /* 0x000fe80000100a00 */
[----:B------:R-:W-:Y:S01]  /*51b10*/  STL.64 [R1+0xb98], R8 ;  /* 0x000b980801007387 */ /* 0x000fe20000100a00 */
[----:B------:R-:W-:-:S03]  /*51b20*/  IADD3.X R16, PT, PT, R23, UR8, RZ, P1, !PT ;  /* 0x0000000817107c10 */ /* 0x000fc60008ffe4ff */
[----:B------:R-:W-:Y:S04]  /*51b30*/  STL.64 [R1+0xb18], R10 ;  /* 0x000b180a01007387 */ /* 0x000fe80000100a00 */
[----:B------:R-:W-:Y:S01]  /*51b40*/  STL.64 [R1+0xaf0], R12 ;  /* 0x000af00c01007387 */ /* 0x000fe20000100a00 */
[----:B------:R-:W-:-:S03]  /*51b50*/  MOV R22, R15 ;  /* 0x0000000f00167202 */ /* 0x000fc60000000f00 */
[----:B-1----:R-:W3:Y:S01]  /*51b60*/  LDL.LU.64 R78, [R1+0xa88] ;  /* 0x000a8800014e7983 */ /* 0x002ee20000300a00 */
[----:B------:R-:W-:Y:S01]  /*51b70*/  IMAD.MOV.U32 R23, RZ, RZ, R14 ;  /* 0x000000ffff177224 */ /* 0x000fe200078e000e */
[----:B------:R-:W-:Y:S01]  /*51b80*/  MOV R24, R17 ;  /* 0x0000001100187202 */ /* 0x000fe20000000f00 */
[----:B------:R-:W-:-:S03]  /*51b90*/  IMAD.MOV.U32 R25, RZ, RZ, R16 ;  /* 0x000000ffff197224 */ /* 0x000fc600078e0010 */
[----:B------:R-:W-:Y:S04]  /*51ba0*/  STL.64 [R1+0xa90], R22 ;  /* 0x000a901601007387 */ /* 0x000fe80000100a00 */
[----:B------:R1:W-:Y:S04]  /*51bb0*/  STL.64 [R1+0xac0], R24 ;  /* 0x000ac01801007387 */ /* 0x0003e80000100a00 */
[----:B------:R-:W3:Y:S04]  /*51bc0*/  LDL.LU.64 R76, [R1+0xc40] ;  /* 0x000c4000014c7983 */ /* 0x000ee80000300a00 */
[----:B------:R-:W3:Y:S01]  /*51bd0*/  LDL.LU.64 R34, [R1+0xc00] ;  /* 0x000c000001227983 */ /* 0x000ee20000300a00 */
[----:B------:R-:W-:-:S03]  /*51be0*/  LOP3.LUT R2, R19, 0x30, RZ, 0x3c, !PT ;  /* 0x0000003013027812 */ /* 0x000fc600078e3cff */
[----:B------:R-:W3:Y:S04]  /*51bf0*/  LDL.LU.64 R32, [R1+0xbc8] ;  /* 0x000bc80001207983 */ /* 0x000ee80000300a00 */
[----:B------:R-:W3:Y:S01]  /*51c00*/  LDL.LU.64 R30, [R1+0xb88] ;  /* 0x000b8800011e7983 */ /* 0x000ee20000300a00 */
[----:B------:R-:W-:-:S03]  /*51c10*/  VIADD R2, R2, UR12 ;  /* 0x0000000c02027c36 */ /* 0x000fc60008000000 */
[----:B------:R-:W3:Y:S04]  /*51c20*/  LDL.LU.64 R28, [R1+0xb10] ;  /* 0x000b1000011c7983 */ /* 0x000ee80000300a00 */
[----:B------:R-:W-:Y:S04]  /*51c30*/  LDGSTS.E [R2+0x40300], desc[UR14][R26.64], P0 ;  /* 0x403000001a027fae */ /* 0x000fe800081a100e */
[----:B------:R-:W-:Y:S04]  /*51c40*/  LDGSTS.E [R2+0x40b00], desc[UR14][R4.64], P0 ;  /* 0x40b0000004027fae */ /* 0x000fe800081a100e */
[----:B------:R-:W-:Y:S04]  /*51c50*/  LDGSTS.E [R2+0x41300], desc[UR14][R6.64], P0 ;  /* 0x4130000006027fae */ /* 0x000fe800081a100e */
[----:B----4-:R-:W4:Y:S04]  /*51c60*/  LDL.LU.64 R26, [R1+0xae0] ;  /* 0x000ae000011a7983 */ /* 0x010f280000300a00 */
[----:B------:R-:W-:Y:S04]  /*51c70*/  LDGSTS.E [R2+0x41b00], desc[UR14][R8.64], P0 ;  /* 0x41b0000008027fae */ /* 0x000fe800081a100e */
[----:B------:R-:W-:Y:S04]  /*51c80*/  LDGSTS.E [R2+0x42300], desc[UR14][R10.64], P0 ;  /* 0x423000000a027fae */ /* 0x000fe800081a100e */
[----:B------:R-:W-:Y:S04]  /*51c90*/  LDGSTS.E [R2+0x42b00], desc[UR14][R12.64], P0 ;  /* 0x42b000000c027fae */ /* 0x000fe800081a100e */
[----:B------:R-:W-:Y:S04]  /*51ca0*/  LDGSTS.E [R2+0x43300], desc[UR14][R24.64], P0 ;  /* 0x4330000018027fae */ /* 0x000fe800081a100e */
[----:B------:R2:W-:Y:S04]  /*51cb0*/  LDGSTS.E [R2+0x43b00], desc[UR14][R22.64], P0 ;  /* 0x43b0000016027fae */ /* 0x0005e800081a100e */
[----:B-1----:R-:W4:Y:S04]  /*51cc0*/  LDL.LU.64 R24, [R1+0xab0] ;  /* 0x000ab00001187983 */ /* 0x002f280000300a00 */
[----:B------:R-:W4:Y:S01]  /*51cd0*/  LDL.LU.64 R22, [R1+0xa80] ;  /* 0x000a800001167983 */ /* 0x000f220000300a00 */
[----:B------:R-:W-:-:S04]  /*51ce0*/  IADD3 R3, P1, PT, R92, UR16, RZ ;  /* 0x000000105c037c10 */ /* 0x000fc8000ff3e0ff */
[----:B--2---:R-:W-:Y:S02]  /*51cf0*/  IADD3.X R2, PT, PT, R93, UR8, RZ, P1, !PT ;  /* 0x000000085d027c10 */ /* 0x004fe40008ffe4ff */
[----:B------:R-:W-:-:S04]  /*51d00*/  IADD3 R5, P1, PT, R90, UR16, RZ ;  /* 0x000000105a057c10 */ /* 0x000fc8000ff3e0ff */
[----:B------:R-:W-:Y:S02]  /*51d10*/  IADD3.X R4, PT, PT, R91, UR8, RZ, P1, !PT ;  /* 0x000000085b047c10 */ /* 0x000fe40008ffe4ff */
[----:B---3--:R-:W-:-:S04]  /*51d20*/  IADD3 R11, P1, PT, R88, UR16, RZ ;  /* 0x00000010580b7c10 */ /* 0x008fc8000ff3e0ff */
        /* <DEDUP_REMOVED lines=21> */
[----:B------:R-:W-:Y:S02]  /*51e80*/  LOP3.LUT R8, R9, R8, RZ, 0x3c, !PT ;  /* 0x0000000809087212 */ /* 0x000fe400078e3cff */
[----:B------:R-:W-:Y:S02]  /*51e90*/  IADD3 R2, PT, PT, R2, UR12, RZ ;  /* 0x0000000c02027c10 */ /* 0x000fe4000fffe0ff */
[----:B------:R-:W-:Y:S02]  /*51ea0*/  LOP3.LUT R5, R5, R4, RZ, 0x3c, !PT ;  /* 0x0000000405057212 */ /* 0x000fe400078e3cff */
[----:B------:R-:W-:Y:S01]  /*51eb0*/  LOP3.LUT R12, R13, R12, RZ, 0x3c, !PT ;  /* 0x0000000c0d0c7212 */ /* 0x000fe200078e3cff */
[----:B------:R-:W-:Y:S01]  /*51ec0*/  LDGSTS.E [R2+0x40400], desc[UR14][R80.64], P0 ;  /* 0x4040000050027fae */ /* 0x000fe200081a100e */
[----:B------:R-:W-:-:S02]  /*51ed0*/  LOP3.LUT R14, R15, R14, RZ, 0x3c, !PT ;  /* 0x0000000e0f0e7212 */ /* 0x000fc400078e3cff */
[----:B------:R-:W-:Y:S01]  /*51ee0*/  IADD3 R17, P1, PT, R78, UR16, RZ ;  /* 0x000000104e117c10 */ /* 0x000fe2000ff3e0ff */
[----:B------:R-:W-:Y:S01]  /*51ef0*/  LDGSTS.E [R2+0x40c00], desc[UR14][R4.64], P0 ;  /* 0x40c0000004027fae */ /* 0x000fe200081a100e */
[----:B------:R-:W-:Y:S02]  /*51f00*/  LOP3.LUT R11, R11, R10, RZ, 0x3c, !PT ;  /* 0x0000000a0b0b7212 */ /* 0x000fe400078e3cff */
[----:B------:R-:W-:Y:S02]  /*51f10*/  IADD3.X R16, PT, PT, R79, UR8, RZ, P1, !PT ;  /* 0x000000084f107c10 */ /* 0x000fe40008ffe4ff */
[----:B------:R-:W-:Y:S02]  /*51f20*/  LOP3.LUT R7, R7, R6, RZ, 0x3c, !PT ;  /* 0x0000000607077212 */ /* 0x000fe400078e3cff */
[----:B------:R-:W-:Y:S02]  /*51f30*/  LOP3.LUT R9, R9, R8, RZ, 0x3c, !PT ;  /* 0x0000000809097212 */ /* 0x000fe400078e3cff */
[----:B------:R-:W-:Y:S01]  /*51f40*/  LOP3.LUT R13, R13, R12, RZ, 0x3c, !PT ;  /* 0x0000000c0d0d7212 */ /* 0x000fe200078e3cff */
[----:B------:R-:W-:Y:S01]  /*51f50*/  IMAD.MOV.U32 R78, RZ, RZ, R17 ;  /* 0x000000ffff4e7224 */ /* 0x000fe200078e0011 */
[----:B------:R-:W-:Y:S01]  /*51f60*/  LOP3.LUT R15, R15, R14, RZ, 0x3c, !PT ;  /* 0x0000000e0f0f7212 */ /* 0x000fe200078e3cff */
[----:B------:R-:W-:Y:S01]  /*51f70*/  LDGSTS.E [R2+0x41400], desc[UR14][R10.64], P0 ;  /* 0x414000000a027fae */ /* 0x000fe200081a100e */
[----:B------:R-:W-:-:S02]  /*51f80*/  MOV R79, R16 ;  /* 0x00000010004f7202 */ /* 0x000fc40000000f00 */
[----:B------:R-:W-:Y:S01]  /*51f90*/  IADD3 R3, P1, PT, R76, UR16, RZ ;  /* 0x000000104c037c10 */ /* 0x000fe2000ff3e0ff */
[----:B------:R-:W-:Y:S04]  /*51fa0*/  LDGSTS.E [R2+0x41c00], desc[UR14][R6.64], P0 ;  /* 0x41c0000006027fae */ /* 0x000fe800081a100e */
[----:B------:R-:W-:Y:S04]  /*51fb0*/  LDGSTS.E [R2+0x42400], desc[UR14][R8.64], P0 ;  /* 0x4240000008027fae */ /* 0x000fe800081a100e */
[----:B------:R-:W-:Y:S04]  /*51fc0*/  LDGSTS.E [R2+0x42c00], desc[UR14][R12.64], P0 ;  /* 0x42c000000c027fae */ /* 0x000fe800081a100e */
[----:B------:R-:W-:Y:S04]  /*51fd0*/  STL.64 [R1+0xc48], R80 ;  /* 0x000c485001007387 */ /* 0x000fe80000100a00 */
[----:B------:R-:W-:Y:S04]  /*51fe0*/  LDGSTS.E [R2+0x43400], desc[UR14][R14.64], P0 ;  /* 0x434000000e027fae */ /* 0x000fe800081a100e */
[----:B------:R1:W-:Y:S04]  /*51ff0*/  STL.64 [R1+0xc08], R4 ;  /* 0x000c080401007387 */ /* 0x0003e80000100a00 */
[----:B------:R2:W-:Y:S04]  /*52000*/  LDGSTS.E [R2+0x43c00], desc[UR14][R78.64], P0 ;  /* 0x43c000004e027fae */ /* 0x0005e800081a100e */
[----:B------:R3:W-:Y:S04]  /*52010*/  STL.64 [R1+0xb90], R6 ;  /* 0x000b900601007387 */ /* 0x0007e80000100a00 */
[----:B------:R3:W-:Y:S01]  /*52020*/  STL.64 [R1+0xb68], R8 ;  /* 0x000b680801007387 */ /* 0x0007e20000100a00 */
[----:B--2---:R-:W-:-:S03]  /*52030*/  IADD3.X R2, PT, PT, R77, UR8, RZ, P1, !PT ;  /* 0x000000084d027c10 */ /* 0x004fc60008ffe4ff */
[----:B------:R-:W-:Y:S01]  /*52040*/  STL.64 [R1+0xae8], R12 ;  /* 0x000ae80c01007387 */ /* 0x000fe20000100a00 */
[----:B-1----:R-:W-:-:S03]  /*52050*/  IADD3 R5, P1, PT, R34, UR16, RZ ;  /* 0x0000001022057c10 */ /* 0x002fc6000ff3e0ff */
[----:B------:R-:W-:Y:S01]  /*52060*/  STL.64 [R1+0xab8], R14 ;  /* 0x000ab80e01007387 */ /* 0x000fe20000100a00 */
[----:B------:R-:W-:-:S03]  /*52070*/  IADD3.X R4, PT, PT, R35, UR8, RZ, P1, !PT ;  /* 0x0000000823047c10 */ /* 0x000fc60008ffe4ff */
[----:B------:R1:W-:Y:S01]  /*52080*/  STL.64 [R1+0xa70], R10 ;  /* 0x000a700a01007387 */ /* 0x0003e20000100a00 */
[----:B---3--:R-:W-:-:S03]  /*52090*/  IADD3 R7, P1, PT, R32, UR16, RZ ;  /* 0x0000001020077c10 */ /* 0x008fc6000ff3e0ff */
[----:B------:R2:W-:Y:S04]  /*520a0*/  STL.64 [R1+0xa88], R78 ;  /* 0x000a884e01007387 */ /* 0x0005e80000100a00 */
[----:B------:R-:W3:Y:S01]  /*520b0*/  LDL.LU.64 R92, [R1+0xc38] ;  /* 0x000c3800015c7983 */ /* 0x000ee20000300a00 */
[----:B------:R-:W-:Y:S02]  /*520c0*/  IADD3.X R6, PT, PT, R33, UR8, RZ, P1, !PT ;  /* 0x0000000821067c10 */ /* 0x000fe40008ffe4ff */
[----:B------:R-:W-:Y:S01]  /*520d0*/  IADD3 R9, P1, PT, R30, UR16, RZ ;  /* 0x000000101e097c10 */ /* 0x000fe2000ff3e0ff */
[----:B------:R-:W3:Y:S03]  /*520e0*/  LDL.LU.64 R90, [R1+0xbf8] ;  /* 0x000bf800015a7983 */ /* 0x000ee60000300a00 */
[----:B------:R-:W-:Y:S01]  /*520f0*/  IADD3.X R8, PT, PT, R31, UR8, RZ, P1, !PT ;  /* 0x000000081f087c10 */ /* 0x000fe20008ffe4ff */
[----:B------:R-:W3:Y:S01]  /*52100*/  LDL.LU.64 R88, [R1+0xbc0] ;  /* 0x000bc00001587983 */ /* 0x000ee20000300a00 */
[----:B-1----:R-:W-:-:S03]  /*52110*/  IADD3 R11, P1, PT, R28, UR16, RZ ;  /* 0x000000101c0b7c10 */ /* 0x002fc6000ff3e0ff */
[----:B------:R-:W3:Y:S01]  /*52120*/  LDL.LU.64 R86, [R1+0xb80] ;  /* 0x000b800001567983 */ /* 0x000ee20000300a00 */
[----:B------:R-:W-:Y:S02]  /*52130*/  IADD3.X R10, PT, PT, R29, UR8, RZ, P1, !PT ;  /* 0x000000081d0a7c10 */ /* 0x000fe40008ffe4ff */
[----:B----4-:R-:W-:Y:S01]  /*52140*/  IADD3 R13, P1, PT, R26, UR16, RZ ;  /* 0x000000101a0d7c10 */ /* 0x010fe2000ff3e0ff */
[----:B------:R-:W4:Y:S01]  /*52150*/  LDL.LU.64 R84, [R1+0xb60] ;  /* 0x000b600001547983 */ /* 0x000f220000300a00 */
[----:B------:R-:W-:Y:S02]  /*52160*/  LOP3.LUT R5, R5, R4, RZ, 0x3c, !PT ;  /* 0x0000000405057212 */ /* 0x000fe400078e3cff */
[----:B------:R-:W-:Y:S01]  /*52170*/  IADD3.X R12, PT, PT, R27, UR8, RZ, P1, !PT ;  /* 0x000000081b0c7c10 */ /* 0x000fe20008ffe4ff */
[----:B------:R-:W4:Y:S01]  /*52180*/  LDL.LU.64 R82, [R1+0xb50] ;  /* 0x000b500001527983 */ /* 0x000f220000300a00 */
[----:B------:R-:W-:Y:S02]  /*52190*/  IADD3 R15, P1, PT, R24, UR16, RZ ;  /* 0x00000010180f7c10 */ /* 0x000fe4000ff3e0ff */
[----:B------:R-:W-:Y:S01]  /*521a0*/  LOP3.LUT R7, R7, R6, RZ, 0x3c, !PT ;  /* 0x0000000607077212 */ /* 0x000fe200078e3cff */
[----:B------:R-:W4:Y:S01]  /*521b0*/  LDL.LU.64 R80, [R1+0xb40] ;  /* 0x000b400001507983 */ /* 0x000f220000300a00 */
[----:B------:R-:W-:-:S02]  /*521c0*/  LOP3.LUT R9, R9, R8, RZ, 0x3c, !PT ;  /* 0x0000000809097212 */ /* 0x000fc400078e3cff */
[----:B------:R-:W-:Y:S02]  /*521d0*/  LOP3.LUT R11, R11, R10, RZ, 0x3c, !PT ;  /* 0x0000000a0b0b7212 */ /* 0x000fe400078e3cff */
[----:B------:R-:W-:Y:S02]  /*521e0*/  IADD3.X R14, PT, PT, R25, UR8, RZ, P1, !PT ;  /* 0x00000008190e7c10 */ /* 0x000fe40008ffe4ff */
[----:B------:R-:W-:Y:S02]  /*521f0*/  LOP3.LUT R4, R5, R4, RZ, 0x3c, !PT ;  /* 0x0000000405047212 */ /* 0x000fe400078e3cff */
[----:B------:R-:W-:Y:S02]  /*52200*/  LOP3.LUT R13, R13, R12, RZ, 0x3c, !PT ;  /* 0x0000000c0d0d7212 */ /* 0x000fe400078e3cff */
[----:B------:R-:W-:Y:S01]  /*52210*/  LOP3.LUT R6, R7, R6, RZ, 0x3c, !PT ;  /* 0x0000000607067212 */ /* 0x000fe200078e3cff */
[----:B------:R-:W-:Y:S01]  /*52220*/  IMAD.MOV.U32 R24, RZ, RZ, R3 ;  /* 0x000000ffff187224 */ /* 0x000fe200078e0003 */
[----:B------:R-:W-:-:S02]  /*52230*/  LOP3.LUT R8, R9, R8, RZ, 0x3c, !PT ;  /* 0x0000000809087212 */ /* 0x000fc400078e3cff */
[----:B------:R-:W-:Y:S02]  /*52240*/  MOV R25, R2 ;  /* 0x0000000200197202 */ /* 0x000fe40000000f00 */
[----:B------:R-:W-:Y:S02]  /*52250*/  LOP3.LUT R10, R11, R10, RZ, 0x3c, !PT ;  /* 0x0000000a0b0a7212 */ /* 0x000fe400078e3cff */
[----:B------:R-:W-:Y:S02]  /*52260*/  IADD3 R17, P1, PT, R22, UR16, RZ ;  /* 0x0000001016117c10 */ /* 0x000fe4000ff3e0ff */
[----:B------:R-:W-:Y:S02]  /*52270*/  LOP3.LUT R5, R5, R4, RZ, 0x3c, !PT ;  /* 0x0000000405057212 */ /* 0x000fe400078e3cff */
        /* <DEDUP_REMOVED lines=9> */
[C---:B------:R-:W-:Y:S01]  /*52310*/  LOP3.LUT R14, R15.reuse, R14, RZ, 0x3c, !PT ;  /* 0x0000000e0f0e7212 */ /* 0x040fe200078e3cff */
[----:B------:R-:W-:Y:S01]  /*52320*/  STL.64 [R1+0xbc8], R6 ;  /* 0x000bc80601007387 */ /* 0x000fe20000100a00 */
[----:B------:R-:W-:Y:S01]  /*52330*/  MOV R22, R17 ;  /* 0x0000001100167202 */ /* 0x000fe20000000f00 */
[----:B------:R-:W-:Y:S01]  /*52340*/  IMAD.MOV.U32 R23, RZ, RZ, R16 ;  /* 0x000000ffff177224 */ /* 0x000fe200078e0010 */
[----:B------:R-:W-:Y:S01]  /*52350*/  LOP3.LUT R15, R15, R14, RZ, 0x3c, !PT ;  /* 0x0000000e0f0f7212 */ /* 0x000fe200078e3cff */
[----:B------:R-:W-:Y:S04]  /*52360*/  STL.64 [R1+0xb88], R8 ;  /* 0x000b880801007387 */ /* 0x000fe80000100a00 */
[----:B------:R-:W-:Y:S04]  /*52370*/  STL.64 [R1+0xb10], R10 ;  /* 0x000b100a01007387 */ /* 0x000fe80000100a00 */
[----:B------:R-:W-:Y:S04]  /*52380*/  STL.64 [R1+0xae0], R12 ;  /* 0x000ae00c01007387 */ /* 0x000fe80000100a00 */
[----:B--2---:R-:W2:Y:S04]  /*52390*/  LDL.LU.64 R78, [R1+0xb30] ;  /* 0x000b3000014e7983 */ /* 0x004ea80000300a00 */
[----:B------:R-:W-:Y:S04]  /*523a0*/  STL.64 [R1+0xab0], R14 ;  /* 0x000ab00e01007387 */ /* 0x000fe80000100a00 */
[----:B------:R1:W-:Y:S04]  /*523b0*/  STL.64 [R1+0xa80], R22 ;  /* 0x000a801601007387 */ /* 0x0003e80000100a00 */
[----:B------:R-:W2:Y:S04]  /*523c0*/  LDL.LU.64 R76, [R1+0xc30] ;  /* 0x000c3000014c7983 */ /* 0x000ea80000300a00 */
[----:B------:R-:W2:Y:S04]  /*523d0*/  LDL.LU.64 R34, [R1+0xbf0] ;  /* 0x000bf00001227983 */ /* 0x000ea80000300a00 */
[----:B------:R-:W2:Y:S01]  /*523e0*/  LDL.LU.64 R32, [R1+0xbb8] ;  /* 0x000bb80001207983 */ /* 0x000ea20000300a00 */
[----:B------:R-:W-:-:S03]  /*523f0*/  LOP3.LUT R2, R19, 0x50, RZ, 0x3c, !PT ;  /* 0x0000005013027812 */ /* 0x000fc600078e3cff */
[----:B------:R-:W2:Y:S02]  /*52400*/  LDL.LU.64 R30, [R1+0xb78] ;  /* 0x000b7800011e7983 */ /* 0x000ea40000300a00 */
[----:B------:R-:W-:Y:S02]  /*52410*/  VIADD R2, R2, UR12 ;  /* 0x0000000c02027c36 */ /* 0x000fe40008000000 */
[----:B------:R-:W2:Y:S04]  /*52420*/  LDL.LU.64 R28, [R1+0xb08] ;  /* 0x000b0800011c7983 */ /* 0x000ea80000300a00 */
[----:B------:R-:W2:Y:S04]  /*52430*/  LDL.LU.64 R26, [R1+0xad8] ;  /* 0x000ad800011a7983 */ /* 0x000ea80000300a00 */
[----:B------:R-:W-:Y:S04]  /*52440*/  LDGSTS.E [R2+0x40500], desc[UR14][R24.64], P0 ;  /* 0x4050000018027fae */ /* 0x000fe800081a100e */
[----:B------:R-:W-:Y:S04]  /*52450*/  LDGSTS.E [R2+0x40d00], desc[UR14][R4.64], P0 ;  /* 0x40d0000004027fae */ /* 0x000fe800081a100e */
[----:B------:R-:W-:Y:S04]  /*52460*/  LDGSTS.E [R2+0x41500], desc[UR14][R6.64], P0 ;  /* 0x4150000006027fae */ /* 0x000fe800081a100e */
[----:B------:R-:W-:Y:S04]  /*52470*/  LDGSTS.E [R2+0x41d00], desc[UR14][R8.64], P0 ;  /* 0x41d0000008027fae */ /* 0x000fe800081a100e */
[----:B-1----:R-:W2:Y:S04]  /*52480*/  LDL.LU.64 R24, [R1+0xaa8] ;  /* 0x000aa80001187983 */ /* 0x002ea80000300a00 */
[----:B------:R-:W-:Y:S04]  /*52490*/  LDGSTS.E [R2+0x42500], desc[UR14][R10.64], P0 ;  /* 0x425000000a027fae */ /* 0x000fe800081a100e */
[----:B------:R-:W-:Y:S04]  /*524a0*/  LDGSTS.E [R2+0x42d00], desc[UR14][R12.64], P0 ;  /* 0x42d000000c027fae */ /* 0x000fe800081a100e */
[----:B------:R-:W-:Y:S04]  /*524b0*/  LDGSTS.E [R2+0x43500], desc[UR14][R14.64], P0 ;  /* 0x435000000e027fae */ /* 0x000fe800081a100e */
[----:B------:R1:W-:Y:S04]  /*524c0*/  LDGSTS.E [R2+0x43d00], desc[UR14][R22.64], P0 ;  /* 0x43d0000016027fae */ /* 0x0003e800081a100e */
[----:B------:R-:W2:Y:S01]  /*524d0*/  LDL.LU.64 R22, [R1+0xa78] ;  /* 0x000a780001167983 */ /* 0x000ea20000300a00 */
[----:B---3--:R-:W-:-:S04]  /*524e0*/  IADD3 R3, P1, PT, R92, UR16, RZ ;  /* 0x000000105c037c10 */ /* 0x008fc8000ff3e0ff */
[----:B-1----:R-:W-:Y:S02]  /*524f0*/  IADD3.X R2, PT, PT, R93, UR8, RZ, P1, !PT ;  /* 0x000000085d027c10 */ /* 0x002fe40008ffe4ff */
[----:B------:R-:W-:-:S04]  /*52500*/  IADD3 R5, P1, PT, R90, UR16, RZ ;  /* 0x000000105a057c10 */ /* 0x000fc8000ff3e0ff */
[----:B------:R-:W-:Y:S02]  /*52510*/  IADD3.X R4, PT, PT, R91, UR8, RZ, P1, !PT ;  /* 0x000000085b047c10 */ /* 0x000fe40008ffe4ff */
[----:B------:R-:W-:-:S04]  /*52520*/  IADD3 R7, P1, PT, R88, UR16, RZ ;  /* 0x0000001058077c10 */ /* 0x000fc8000ff3e0ff */
[----:B------:R-:W-:Y:S02]  /*52530*/  IADD3.X R6, PT, PT, R89, UR8, RZ, P1, !PT ;  /* 0x0000000859067c10 */ /* 0x000fe40008ffe4ff */
[----:B------:R-:W-:-:S04]  /*52540*/  IADD3 R9, P1, PT, R86, UR16, RZ ;  /* 0x0000001056097c10 */ /* 0x000fc8000ff3e0ff */
[----:B------:R-:W-:Y:S02]  /*52550*/  IADD3.X R8, PT, PT, R87, UR8, RZ, P1, !PT ;  /* 0x0000000857087c10 */ /* 0x000fe40008ffe4ff */
[----:B----4-:R-:W-:-:S04]  /*52560*/  IADD3 R11, P1, PT, R84, UR16, RZ ;  /* 0x00000010540b7c10 */ /* 0x010fc8000ff3e0ff */
[----:B------:R-:W-:Y:S02]  /*52570*/  IADD3.X R10, PT, PT, R85, UR8, RZ, P1, !PT ;  /* 0x00000008550a7c10 */ /* 0x000fe40008ffe4ff */
[----:B------:R-:W-:Y:S02]  /*52580*/  IADD3 R13, P1, PT, R82, UR16, RZ ;  /* 0x00000010520d7c10 */ /* 0x000fe4000ff3e0ff */
[-C--:B------:R-:W-:Y:S02]  /*52590*/  LOP3.LUT R5, R5, R4.reuse, RZ, 0x3c, !PT ;  /* 0x0000000405057212 */ /* 0x080fe400078e3cff */
[----:B------:R-:W-:Y:S02]  /*525a0*/  IADD3.X R12, PT, PT, R83, UR8, RZ, P1, !PT ;  /* 0x00000008530c7c10 */ /* 0x000fe40008ffe4ff */
[----:B------:R-:W-:Y:S02]  /*525b0*/  IADD3 R15, P1, PT, R80, UR16, RZ ;  /* 0x00000010500f7c10 */ /* 0x000fe4000ff3e0ff */
[----:B------:R-:W-:-:S02]  /*525c0*/  LOP3.LUT R4, R5, R4, RZ, 0x3c, !PT ;  /* 0x0000000405047212 */ /* 0x000fc400078e3cff */
[----:B------:R-:W-:Y:S01]  /*525d0*/  IADD3.X R14, PT, PT, R81, UR8, RZ, P1, !PT ;  /* 0x00000008510e7c10 */ /* 0x000fe20008ffe4ff */
[----:B------:R-:W-:Y:S01]  /*525e0*/  IMAD.MOV.U32 R81, RZ, RZ, R2 ;  /* 0x000000ffff517224 */ /* 0x000fe200078e0002 */
[----:B------:R-:W-:Y:S02]  /*525f0*/  LOP3.LUT R7, R7, R6, RZ, 0x3c, !PT ;  /* 0x0000000607077212 */ /* 0x000fe400078e3cff */
[----:B------:R-:W-:Y:S02]  /*52600*/  MOV R80, R3 ;  /* 0x0000000300507202 */ /* 0x000fe40000000f00 */
[----:B------:R-:W-:Y:S02]  /*52610*/  IADD3 R2, PT, PT, R20, UR12, RZ ;  /* 0x0000000c14027c10 */ /* 0x000fe4000fffe0ff */
[----:B------:R-:W-:Y:S02]  /*52620*/  LOP3.LUT R5, R5, R4, RZ, 0x3c, !PT ;  /* 0x0000000405057212 */ /* 0x000fe400078e3cff */
[----:B------:R-:W-:-:S02]  /*52630*/  LOP3.LUT R6, R7, R6, RZ, 0x3c, !PT ;  /* 0x0000000607067212 */ /* 0x000fc400078e3cff */
[----:B------:R-:W-:Y:S01]  /*52640*/  LOP3.LUT R9, R9, R8, RZ, 0x3c, !PT ;  /* 0x0000000809097212 */ /* 0x000fe200078e3cff */
[----:B------:R-:W-:Y:S01]  /*52650*/  STL.64 [R1+0xc38], R80 ;  /* 0x000c385001007387 */ /* 0x000fe20000100a00 */
[----:B------:R-:W-:-:S03]  /*52660*/  LOP3.LUT R7, R7, R6, RZ, 0x3c, !PT ;  /* 0x0000000607077212 */ /* 0x000fc600078e3cff */
[----:B------:R-:W-:Y:S01]  /*52670*/  LDGSTS.E [R2+0x40600], desc[UR14][R80.64], P0 ;  /* 0x4060000050027fae */ /* 0x000fe200081a100e */
[----:B------:R-:W-:-:S03]  /*52680*/  LOP3.LUT R8, R9, R8, RZ, 0x3c, !PT ;  /* 0x0000000809087212 */ /* 0x000fc600078e3cff */
[----:B------:R1:W-:Y:S01]  /*52690*/  STL.64 [R1+0xbf8], R4 ;  /* 0x000bf80401007387 */ /* 0x0003e20000100a00 */
[----:B------:R-:W-:-:S03]  /*526a0*/  LOP3.LUT R11, R11, R10, RZ, 0x3c, !PT ;  /* 0x0000000a0b0b7212 */ /* 0x000fc600078e3cff */
[----:B------:R1:W-:Y:S01]  /*526b0*/  LDGSTS.E [R2+0x40e00], desc[UR14][R4.64], P0 ;  /* 0x40e0000004027fae */ /* 0x0003e200081a100e */
[----:B------:R-:W-:Y:S02]  /*526c0*/  LOP3.LUT R9, R9, R8, RZ, 0x3c, !PT ;  /* 0x0000000809097212 */ /* 0x000fe400078e3cff */
[----:B------:R-:W-:Y:S01]  /*526d0*/  LOP3.LUT R10, R11, R10, RZ, 0x3c, !PT ;  /* 0x0000000a0b0a7212 */ /* 0x000fe200078e3cff */
[----:B------:R3:W-:Y:S01]  /*526e0*/  STL.64 [R1+0xbc0], R6 ;  /* 0x000bc00601007387 */ /* 0x0007e20000100a00 */
[----:B------:R-:W-:-:S03]  /*526f0*/  LOP3.LUT R13, R13, R12, RZ, 0x3c, !PT ;  /* 0x0000000c0d0d7212 */ /* 0x000fc600078e3cff */
[----:B------:R3:W-:Y:S01]  /*52700*/  LDGSTS.E [R2+0x41600], desc[UR14][R6.64], P0 ;  /* 0x4160000006027fae */ /* 0x0007e200081a100e */
[----:B--2---:R-:W-:-:S03]  /*52710*/  IADD3 R17, P1, PT, R78, UR16, RZ ;  /* 0x000000104e117c10 */ /* 0x004fc6000ff3e0ff */
[----:B------:R2:W-:Y:S01]  /*52720*/  STL.64 [R1+0xb80], R8 ;  /* 0x000b800801007387 */ /* 0x0005e20000100a00 */
[----:B------:R-:W-:-:S03]  /*52730*/  IADD3.X R16, PT, PT, R79, UR8, RZ, P1, !PT ;  /* 0x000000084f107c10 */ /* 0x000fc60008ffe4ff */
[----:B------:R2:W-:Y:S01]  /*52740*/  LDGSTS.E [R2+0x41e00], desc[UR14][R8.64], P0 ;  /* 0x41e0000008027fae */ /* 0x0005e200081a100e */
[----:B-1----:R-:W-:-:S04]  /*52750*/  IADD3 R4, P1, PT, R76, UR16, RZ ;  /* 0x000000104c047c10 */ /* 0x002fc8000ff3e0ff */
[----:B------:R-:W-:Y:S02]  /*52760*/  IADD3.X R3, PT, PT, R77, UR8, RZ, P1, !PT ;  /* 0x000000084d037c10 */ /* 0x000fe40008ffe4ff */
[----:B---3--:R-:W-:Y:S02]  /*52770*/  IADD3 R6, P1, PT, R34, UR16, RZ ;  /* 0x0000001022067c10 */ /* 0x008fe4000ff3e0ff */
[----:B------:R-:W-:Y:S02]  /*52780*/  LOP3.LUT R11, R11, R10, RZ, 0x3c, !PT ;  /* 0x0000000a0b0b7212 */ /* 0x000fe400078e3cff */
[----:B------:R-:W-:Y:S02]  /*52790*/  IADD3.X R5, PT, PT, R35, UR8, RZ, P1, !PT ;  /* 0x0000000823057c10 */ /* 0x000fe40008ffe4ff */
[----:B------:R-:W-:Y:S01]  /*527a0*/  LOP3.LUT R12, R13, R12, RZ, 0x3c, !PT ;  /* 0x0000000c0d0c7212 */ /* 0x000fe200078e3cff */
[----:B------:R1:W-:Y:S01]  /*527b0*/  LDGSTS.E [R2+0x42600], desc[UR14][R10.64], P0 ;  /* 0x426000000a027fae */ /* 0x0003e200081a100e */
[----:B--2---:R-:W-:-:S02]  /*527c0*/  IADD3 R8, P1, PT, R32, UR16, RZ ;  /* 0x0000001020087c10 */ /* 0x004fc4000ff3e0ff */
[----:B------:R-:W-:Y:S01]  /*527d0*/  LOP3.LUT R15, R15, R14, RZ, 0x3c, !PT ;  /* 0x0000000e0f0f7212 */ /* 0x000fe200078e3cff */
[----:B------:R1:W-:Y:S01]  /*527e0*/  STL.64 [R1+0xb60], R10 ;  /* 0x000b600a01007387 */ /* 0x0003e20000100a00 */
[----:B------:R-:W-:Y:S02]  /*527f0*/  LOP3.LUT R13, R13, R12, RZ, 0x3c, !PT ;  /* 0x0000000c0d0d7212 */ /* 0x000fe400078e3cff */
[----:B------:R-:W-:Y:S02]  /*52800*/  IADD3.X R7, PT, PT, R33, UR8, RZ, P1, !PT ;  /* 0x0000000821077c10 */ /* 0x000fe40008ffe4ff */
[----:B------:R-:W-:Y:S01]  /*52810*/  LOP3.LUT R14, R15, R14, RZ, 0x3c, !PT ;  /* 0x0000000e0f0e7212 */ /* 0x000fe200078e3cff */
[----:B------:R2:W-:Y:S04]  /*52820*/  STL.64 [R1+0xb50], R12 ;  /* 0x000b500c01007387 */ /* 0x0005e80000100a00 */
[----:B------:R2:W-:Y:S01]  /*52830*/  LDGSTS.E [R2+0x42e00], desc[UR14][R12.64], P0 ;  /* 0x42e000000c027fae */ /* 0x0005e200081a100e */
[----:B-1----:R-:W-:-:S02]  /*52840*/  IADD3 R10, P1, PT, R30, UR16, RZ ;  /* 0x000000101e0a7c10 */ /* 0x002fc4000ff3e0ff */
[----:B------:R-:W-:Y:S02]  /*52850*/  LOP3.LUT R15, R15, R14, RZ, 0x3c, !PT ;  /* 0x0000000e0f0f7212 */ /* 0x000fe400078e3cff */
[----:B------:R-:W-:Y:S01]  /*52860*/  IADD3.X R9, PT, PT, R31, UR8, RZ, P1, !PT ;  /* 0x000000081f097c10 */ /* 0x000fe20008ffe4ff */
[----:B------:R-:W-:Y:S02]  /*52870*/  IMAD.MOV.U32 R78, RZ, RZ, R17 ;  /* 0x000000ffff4e7224 */ /* 0x000fe400078e0011 */
[----:B------:R1:W-:Y:S01]  /*52880*/  LDGSTS.E [R2+0x43600], desc[UR14][R14.64], P0 ;  /* 0x436000000e027fae */ /* 0x0003e200081a100e */
[----:B--2---:R-:W-:-:S03]  /*52890*/  IADD3 R12, P1, PT, R28, UR16, RZ ;  /* 0x000000101c0c7c10 */ /* 0x004fc6000ff3e0ff */
[----:B------:R1:W-:Y:S01]  /*528a0*/  STL.64 [R1+0xb40], R14 ;  /* 0x000b400e01007387 */ /* 0x0003e20000100a00 */
[----:B------:R-:W-:Y:S02]  /*528b0*/  MOV R79, R16 ;  /* 0x00000010004f7202 */ /* 0x000fe40000000f00 */
[----:B------:R-:W-:-:S03]  /*528c0*/  IADD3.X R11, PT, PT, R29, UR8, RZ, P1, !PT ;  /* 0x000000081d0b7c10 */ /* 0x000fc60008ffe4ff */
[----:B------:R2:W-:Y:S01]  /*528d0*/  LDGSTS.E [R2+0x43e00], desc[UR14][R78.64], P0 ;  /* 0x43e000004e027fae */ /* 0x0005e200081a100e */
[----:B-1----:R-:W-:-:S04]  /*528e0*/  IADD3 R14, P1, PT, R26, UR16, RZ ;  /* 0x000000101a0e7c10 */ /* 0x002fc8000ff3e0ff */
[----:B------:R-:W-:Y:S02]  /*528f0*/  IADD3.X R13, PT, PT, R27, UR8, RZ, P1, !PT ;  /* 0x000000081b0d7c10 */ /* 0x000fe40008ffe4ff */
[----:B------:R-:W-:Y:S02]  /*52900*/  IADD3 R16, P1, PT, R24, UR16, RZ ;  /* 0x0000001018107c10 */ /* 0x000fe4000ff3e0ff */
[----:B--2---:R-:W-:Y:S02]  /*52910*/  LOP3.LUT R2, R19, 0x70, RZ, 0x3c, !PT ;  /* 0x0000007013027812 */ /* 0x004fe400078e3cff */
[----:B------:R-:W-:Y:S01]  /*52920*/  IADD3.X R15, PT, PT, R25, UR8, RZ, P1, !PT ;  /* 0x00000008190f7c10 */ /* 0x000fe20008ffe4ff */
[----:B------:R-:W-:Y:S01]  /*52930*/  IMAD.MOV.U32 R34, RZ, RZ, R4 ;  /* 0x000000ffff227224 */ /* 0x000fe200078e0004 */
[----:B------:R-:W-:Y:S01]  /*52940*/  MOV R35, R3 ;  /* 0x0000000300237202 */ /* 0x000fe20000000f00 */
[----:B------:R-:W-:Y:S01]  /*52950*/  VIADD R2, R2, UR12 ;  /* 0x0000000c02027c36 */ /* 0x000fe20008000000 */
[----:B------:R-:W-:Y:S01]  /*52960*/  IADD3 R18, P1, PT, R22, UR16, RZ ;  /* 0x0000001016127c10 */ /* 0x000fe2000ff3e0ff */
[----:B------:R-:W-:Y:S01]  /*52970*/  IMAD.MOV.U32 R32, RZ, RZ, R6 ;  /* 0x000000ffff207224 */ /* 0x000fe200078e0006 */
[----:B------:R-:W-:Y:S01]  /*52980*/  MOV R33, R5 ;  /* 0x0000000500217202 */ /* 0x000fe20000000f00 */
[----:B------:R-:W-:Y:S01]  /*52990*/  IMAD.MOV.U32 R30, RZ, RZ, R8 ;  /* 0x000000ffff1e7224 */ /* 0x000fe200078e0008 */
[----:B------:R-:W-:Y:S01]  /*529a0*/  IADD3.X R17, PT, PT, R23, UR8, RZ, P1, !PT ;  /* 0x0000000817117c10 */ /* 0x000fe20008ffe4ff */
[----:B------:R-:W-:Y:S01]  /*529b0*/  IMAD.MOV.U32 R28, RZ, RZ, R10 ;  /* 0x000000ffff1c7224 */ /* 0x000fe200078e000a */
[----:B------:R-:W-:Y:S01]  /*529c0*/  MOV R31, R7 ;  /* 0x00000007001f7202 */ /* 0x000fe20000000f00 */
[----:B------:R1:W-:Y:S01]  /*529d0*/  STL.64 [R1+0xb30], R78 ;  /* 0x000b304e01007387 */ /* 0x0003e20000100a00 */
[----:B------:R-:W-:Y:S01]  /*529e0*/  MOV R29, R9 ;  /* 0x00000009001d7202 */ /* 0x000fe20000000f00 */
[----:B------:R-:W-:Y:S01]  /*529f0*/  IMAD.MOV.U32 R27, RZ, RZ, R11 ;  /* 0x000000ffff1b7224 */ /* 0x000fe200078e000b */
[----:B------:R-:W-:Y:S01]  /*52a00*/  MOV R26, R12 ;  /* 0x0000000c001a7202 */ /* 0x000fe20000000f00 */
[----:B------:R1:W-:Y:S01]  /*52a10*/  STL.64 [R1+0xc30], R34 ;  /* 0x000c302201007387 */ /* 0x0003e20000100a00 */
[----:B------:R-:W-:Y:S01]  /*52a20*/  MOV R24, R14 ;  /* 0x0000000e00187202 */ /* 0x000fe20000000f00 */
[----:B------:R-:W-:Y:S01]  /*52a30*/  IMAD.MOV.U32 R25, RZ, RZ, R13 ;  /* 0x000000ffff197224 */ /* 0x000fe200078e000d */
[----:B------:R-:W-:Y:S01]  /*52a40*/  MOV R22, R16 ;  /* 0x0000001000167202 */ /* 0x000fe20000000f00 */
[----:B------:R1:W-:Y:S01]  /*52a50*/  LDGSTS.E [R2+0x40700], desc[UR14][R34.64], P0 ;  /* 0x4070000022027fae */ /* 0x0003e200081a100e */
[----:B------:R-:W-:Y:S01]  /*52a60*/  IMAD.MOV.U32 R23, RZ, RZ, R15 ;  /* 0x000000ffff177224 */ /* 0x000fe200078e000f */
[----:B------:R-:W-:Y:S01]  /*52a70*/  MOV R20, R18 ;  /* 0x0000001200147202 */ /* 0x000fe20000000f00 */
[----:B------:R-:W-:Y:S01]  /*52a80*/  IMAD.MOV.U32 R21, RZ, RZ, R17 ;  /* 0x000000ffff157224 */ /* 0x000fe200078e0011 */
[----:B------:R1:W-:Y:S04]  /*52a90*/  STL.64 [R1+0xbf0], R32 ;  /* 0x000bf02001007387 */ /* 0x0003e80000100a00 */
[----:B------:R1:W-:Y:S04]  /*52aa0*/  LDGSTS.E [R2+0x40f00], desc[UR14][R32.64], P0 ;  /* 0x40f0000020027fae */ /* 0x0003e800081a100e */
        /* <DEDUP_REMOVED lines=12> */
[----:B------:R-:W0:Y:S01]  /*52b70*/  LDGDEPBAR ;  /* 0x00000000000079af */ /* 0x000e220000000000 */
[----:B------:R-:W-:-:S04]  /*52b80*/  UIADD3 UR4, UPT, UPT, UR4, 0x1, URZ ;  /* 0x0000000104047890 */ /* 0x000fc8000fffe0ff */
[----:B------:R-:W-:-:S09]  /*52b90*/  UISETP.NE.U32.AND UP0, UPT, UR4, UR9, UPT ;  /* 0x000000090400728c */ /* 0x000fd2000bf05070 */
[----:B-1----:R-:W-:Y:S05]  /*52ba0*/  BRA.U UP0, `(.L_x_1) ;  /* 0xfffffce9000c7547 */ /* 0x002fea000b83ffff */
.L_x_0:
[----:B------:R-:W1:Y:S01]  /*52bb0*/  S2R R0, SR_TID.X ;  /* 0x0000000000007919 */ /* 0x000e620000002100 */
[----:B------:R-:W-:-:S04]  /*52bc0*/  DEPBAR.LE SB0, 0x0 ;  /* 0x000080000000791a */ /* 0x000fc80000000000 */
[----:B------:R-:W2:Y:S01]  /*52bd0*/  LDL.LU R13, [R1+0x260] ;  /* 0x00026000010d7983 */ /* 0x000ea20000300800 */
[----:B------:R-:W3:Y:S01]  /*52be0*/  S2R R8, SR_TID.X ;  /* 0x0000000000087919 */ /* 0x000ee20000002100 */
[----:B-----5:R-:W-:Y:S01]  /*52bf0*/  MOV R10, R204 ;  /* 0x000000cc000a7202 */ /* 0x020fe20000000f00 */
[----:B------:R-:W-:Y:S01]  /*52c00*/  IMAD.MOV.U32 R11, RZ, RZ, R206 ;  /* 0x000000ffff0b7224 */ /* 0x000fe200078e00ce */
[----:B------:R-:W-:Y:S01]  /*52c10*/  MOV R16, R121 ;  /* 0x0000007900107202 */ /* 0x000fe20000000f00 */
[----:B------:R-:W4:Y:S01]  /*52c20*/  LDL.LU R12, [R1+0x268] ;  /* 0x00026800010c7983 */ /* 0x000f220000300800 */
        /* <DEDUP_REMOVED lines=17> */
[----:B------:R-:W2:Y:S01]  /*52d40*/  LDCU UR4, c[0x0][0x3b4] ;  /* 0x00007680ff0477ac */ /* 0x000ea20008000800 */
[C---:B-1----:R-:W-:Y:S01]  /*52d50*/  IMAD.SHL.U32 R2, R0.reuse, 0x20, RZ ;  /* 0x0000002000027824 */ /* 0x042fe200078e00ff */
[----:B------:R-:W-:-:S02]  /*52d60*/  SHF.L.U32 R3, R0, 0x4, RZ ;  /* 0x0000000400037819 */ /* 0x000fc400000006ff */
[----:B------:R-:W-:Y:S01]  /*52d70*/  SHF.L.U32 R4, R0, 0x3, RZ ;  /* 0x0000000300047819 */ /* 0x000fe200000006ff */
[----:B------:R-:W1:Y:S01]  /*52d80*/  LDCU.64 UR10, c[0x0][0x398] ;  /* 0x00007300ff0a77ac */ /* 0x000e620008000a00 */
[----:B------:R-:W-:Y:S02]  /*52d90*/  LOP3.LUT R3, R3, 0xf0, RZ, 0xc0, !PT ;  /* 0x000000f003037812 */ /* 0x000fe400078ec0ff */
[----:B------:R-:W-:Y:S01]  /*52da0*/  LOP3.LUT R2, R2, 0x200, RZ, 0xc0, !PT ;  /* 0x0000020002027812 */ /* 0x000fe200078ec0ff */
[----:B------:R-:W1:Y:S03]  /*52db0*/  LDCU.64 UR6, c[0x0][0x390] ;  /* 0x00007200ff0677ac */ /* 0x000e660008000a00 */
[----:B------:R-:W-:Y:S01]  /*52dc0*/  IADD3 R0, PT, PT, R2, UR5, R3 ;  /* 0x0000000502007c10 */ /* 0x000fe2000fffe003 */
[----:B------:R-:W1:Y:S01]  /*52dd0*/  LDCU.64 UR28, c[0x0][0x398] ;  /* 0x00007300ff1c77ac */ /* 0x000e620008000a00 */
[----:B------:R-:W-:-:S02]  /*52de0*/  LOP3.LUT R2, R4, 0x100, RZ, 0xc0, !PT ;  /* 0x0000010004027812 */ /* 0x000fc400078ec0ff */
[----:B------:R-:W2:Y:S01]  /*52df0*/  LDL.LU R4, [R1+0x620] ;  /* 0x0006200001047983 */ /* 0x000ea20000300800 */
[----:B------:R-:W1:Y:S02]  /*52e00*/  LDCU.64 UR8, c[0x0][0x390] ;  /* 0x00007200ff0877ac */ /* 0x000e640008000a00 */
[----:B------:R-:W-:Y:S01]  /*52e10*/  IMAD.IADD R0, R0, 0x1, R2 ;  /* 0x0000000100007824 */ /* 0x000fe200078e0202 */
[----:B------:R-:W2:Y:S01]  /*52e20*/  LDL.LU R5, [R1+0x628] ;  /* 0x0006280001057983 */ /* 0x000ea20000300800 */
[----:B------:R-:W1:Y:S03]  /*52e30*/  LDCU.64 UR26, c[0x0][0x398] ;  /* 0x00007300ff1a77ac */ /* 0x000e660008000a00 */
[----:B------:R-:W2:Y:S01]  /*52e40*/  LDL.LU R6, [R1+0x7b0] ;  /* 0x0007b00001067983 */ /* 0x000ea20000300800 */
[----:B------:R-:W1:Y:S03]  /*52e50*/  LDCU.64 UR18, c[0x0][0x398] ;  /* 0x00007300ff1277ac */ /* 0x000e660008000a00 */
[----:B------:R-:W2:Y:S01]  /*52e60*/  LDL.LU R7, [R1+0x7b8] ;  /* 0x0007b80001077983 */ /* 0x000ea20000300800 */
[----:B------:R-:W1:Y:S01]  /*52e70*/  LDCU.64 UR24, c[0x0][0x398] ;  /* 0x00007300ff1877ac */ /* 0x000e620008000a00 */
[----:B------:R-:W-:Y:S01]  /*52e80*/  BAR.SYNC.DEFER_BLOCKING 0x0 ;  /* 0x0000000000007b1d */ /* 0x000fe20000010000 */
[----:B---3--:R-:W-:-:S04]  /*52e90*/  LOP3.LUT R8, R8, 0x3f, RZ, 0xc0, !PT ;  /* 0x0000003f08087812 */ /* 0x008fc800078ec0ff */
[----:B------:R-:W-:Y:S01]  /*52ea0*/  LEA R252, R8, UR5, 0x4 ;  /* 0x0000000508fc7c11 */ /* 0x000fe2000f8e20ff */
[----:B------:R-:W-:Y:S01]  /*52eb0*/  IMAD.MOV.U32 R191, RZ, RZ, R246 ;  /* 0x000000ffffbf7224 */ /* 0x000fe200078e00f6 */
[----:B------:R-:W-:Y:S01]  /*52ec0*/  MOV R190, R244 ;  /* 0x000000f400be7202 */ /* 0x000fe20000000f00 */
[----:B------:R-:W3:Y:S01]  /*52ed0*/  LDL.LU R8, [R1+0x680] ;  /* 0x0006800001087983 */ /* 0x000ee20000300800 */
[----:B------:R-:W-:Y:S01]  /*52ee0*/  MOV R204, R68 ;  /* 0x0000004400cc7202 */ /* 0x000fe20000000f00 */
[----:B------:R-:W1:Y:S02]  /*52ef0*/  LDCU UR5, c[0x0][0x3b8] ;  /* 0x00007700ff0577ac */ /* 0x000e640008000800 */
[----:B------:R-:W3:Y:S01]  /*52f00*/  LDL.LU R9, [R1+0x688] ;  /* 0x0006880001097983 */ /* 0x000ee20000300800 */
[----:B------:R-:W1:Y:S01]  /*52f10*/  LDCU.64 UR22, c[0x0][0x398] ;  /* 0x00007300ff1677ac */ /* 0x000e620008000a00 */
[----:B------:R-:W1:Y:S01]  /*52f20*/  LDCU.64 UR20, c[0x0][0x398] ;  /* 0x00007300ff1477ac */ /* 0x000e620008000a00 */
[----:B------:R-:W1:Y:S01]  /*52f30*/  LDCU.64 UR16, c[0x0][0x398] ;  /* 0x00007300ff1077ac */ /* 0x000e620008000a00 */
[----:B------:R-:W1:Y:S01]  /*52f40*/  LDCU.64 UR12, c[0x0][0x398] ;  /* 0x00007300ff0c77ac */ /* 0x000e620008000a00 */
[----:B------:R-:W1:Y:S01]  /*52f50*/  LDCU UR61, c[0x0][0x398] ;  /* 0x00007300ff3d77ac */ /* 0x000e620008000800 */
        /* <DEDUP_REMOVED lines=47> */
[----:B--2---:R-:W-:Y:S01]  /*53250*/  STSM.16.M88.4 [R0], R4 ;  /* 0x0000000400007844 */ /* 0x004fe20000000200 */
[----:B------:R-:W-:Y:S06]  /*53260*/  BAR.SYNC.DEFER_BLOCKING 0x0 ;  /* 0x0000000000007b1d */ /* 0x000fec0000010000 */
[----:B------:R-:W2:Y:S02]  /*53270*/  LDS.128 R4, [R252] ;  /* 0x00000000fc047984 */ /* 0x000ea40000000c00 */
[----:B------:R-:W-:Y:S06]  /*53280*/  BAR.SYNC.DEFER_BLOCKING 0x0 ;  /* 0x0000000000007b1d */ /* 0x000fec0000010000 */
[----:B--2---:R2:W-:Y:S04]  /*53290*/  STL.64 [R1+0xb0], R4 ;  /* 0x0000b00401007387 */ /* 0x0045e80000100a00 */
[----:B------:R1:W-:Y:S04]  /*532a0*/  STL.64 [R1+0xb8], R6 ;  /* 0x0000b80601007387 */ /* 0x0003e80000100a00 */
[----:B--2---:R-:W2:Y:S04]  /*532b0*/  LDL.LU R4, [R1+0x8f0] ;  /* 0x0008f00001047983 */ /* 0x004ea80000300800 */
[----:B------:R-:W2:Y:S04]  /*532c0*/  LDL.LU R5, [R1+0x8f8] ;  /* 0x0008f80001057983 */ /* 0x000ea80000300800 */
[----:B-1----:R-:W2:Y:S04]  /*532d0*/  LDL.LU R6, [R1+0x1d0] ;  /* 0x0001d00001067983 */ /* 0x002ea80000300800 */
[----:B------:R-:W2:Y:S04]  /*532e0*/  LDL.LU R7, [R1+0x1d8] ;  /* 0x0001d80001077983 */ /* 0x000ea80000300800 */
[----:B---3--:R-:W-:Y:S01]  /*532f0*/  STSM.16.M88.4 [R0], R8 ;  /* 0x0000000800007844 */ /* 0x008fe20000000200 */
[----:B------:R-:W-:Y:S06]  /*53300*/  BAR.SYNC.DEFER_BLOCKING 0x0 ;  /* 0x0000000000007b1d */ /* 0x000fec0000010000 */
[----:B------:R-:W1:Y:S02]  /*53310*/  LDS.128 R8, [R252] ;  /* 0x00000000fc087984 */ /* 0x000e640000000c00 */
[----:B------:R-:W-:Y:S06]  /*53320*/  BAR.SYNC.DEFER_BLOCKING 0x0 ;  /* 0x0000000000007b1d */ /* 0x000fec0000010000 */
[----:B-1----:R-:W-:Y:S04]  /*53330*/  STL.64 [R1+0x280], R8 ;  /* 0x0002800801007387 */ /* 0x002fe80000100a00 */
[----:B------:R-:W-:Y:S04]  /*53340*/  STL.64 [R1+0x288], R10 ;  /* 0x0002880a01007387 */ /* 0x000fe80000100a00 */
[----:B--2---:R1:W-:Y:S01]  /*53350*/  STSM.16.M88.4 [R0], R4 ;  /* 0x0000000400007844 */ /* 0x0043e20000000200 */
[----:B------:R-:W-:Y:S06]  /*53360*/  BAR.SYNC.DEFER_BLOCKING 0x0 ;  /* 0x0000000000007b1d */ /* 0x000fec0000010000 */
[----:B------:R-:W2:Y:S01]  /*53370*/  LDS.128 R8, [R252] ;  /* 0x00000000fc087984 */ /* 0x000ea20000000c00 */
[----:B-1----:R-:W-:Y:S01]  /*53380*/  MOV R4, R240 ;  /* 0x000000f000047202 */ /* 0x002fe20000000f00 */
[----:B------:R-:W-:Y:S01]  /*53390*/  IMAD.MOV.U32 R5, RZ, RZ, R242 ;  /* 0x000000ffff057224 */ /* 0x000fe200078e00f2 */
[----:B------:R-:W-:Y:S01]  /*533a0*/  MOV R6, R176 ;  /* 0x000000b000067202 */ /* 0x000fe20000000f00 */
[----:B------:R-:W-:Y:S01]  /*533b0*/  IMAD.MOV.U32 R7, RZ, RZ, R178 ;  /* 0x000000ffff077224 */ /* 0x000fe200078e00b2 */
[----:B------:R-:W-:Y:S06]  /*533c0*/  BAR.SYNC.DEFER_BLOCKING 0x0 ;  /* 0x0000000000007b1d */ /* 0x000fec0000010000 */
[----:B------:R1:W-:Y:S04]  /*533d0*/  STSM.16.M88.4 [R0], R4 ;  /* 0x0000000400007844 */ /* 0x0003e80000000200 */
[----:B--2---:R-:W-:Y:S04]  /*533e0*/  STL.64 [R1+0xf0], R8 ;  /* 0x0000f00801007387 */ /* 0x004fe80000100a00 */
[----:B------:R-:W-:Y:S04]  /*533f0*/  STL.64 [R1+0xf8], R10 ;  /* 0x0000f80a01007387 */ /* 0x000fe80000100a00 */
[----:B-1----:R-:W2:Y:S04]  /*53400*/  LDL.LU R4, [R1+0x1a0] ;  /* 0x0001a00001047983 */ /* 0x002ea80000300800 */
[----:B------:R-:W2:Y:S04]  /*53410*/  LDL.LU R5, [R1+0x1a8] ;  /* 0x0001a80001057983 */ /* 0x000ea80000300800 */
[----:B------:R-:W2:Y:S04]  /*53420*/  LDL.LU R6, [R1+0x120] ;  /* 0x0001200001067983 */ /* 0x000ea80000300800 */
[----:B------:R-:W2:Y:S01]  /*53430*/  LDL.LU R7, [R1+0x128] ;  /* 0x0001280001077983 */ /* 0x000ea20000300800 */
[----:B------:R-:W-:Y:S06]  /*53440*/  BAR.SYNC.DEFER_BLOCKING 0x0 ;  /* 0x0000000000007b1d */ /* 0x000fec0000010000 */
[----:B------:R-:W1:Y:S02]  /*53450*/  LDS.128 R8, [R252] ;  /* 0x00000000fc087984 */ /* 0x000e640000000c00 */
[----:B------:R-:W-:Y:S06]  /*53460*/  BAR.SYNC.DEFER_BLOCKING 0x0 ;  /* 0x0000000000007b1d */ /* 0x000fec0000010000 */
[----:B-1----:R-:W-:Y:S04]  /*53470*/  STL.64 [R1+0x250], R8 ;  /* 0x0002500801007387 */ /* 0x002fe80000100a00 */
[----:B------:R-:W-:Y:S04]  /*53480*/  STL.64 [R1+0x258], R10 ;  /* 0x0002580a01007387 */ /* 0x000fe80000100a00 */
[----:B--2---:R-:W-:Y:S01]  /*53490*/  STSM.16.M88.4 [R0], R4 ;  /* 0x0000000400007844 */ /* 0x004fe20000000200 */
[----:B------:R-:W-:Y:S06]  /*534a0*/  BAR.SYNC.DEFER_BLOCKING 0x0 ;  /* 0x0000000000007b1d */ /* 0x000fec0000010000 */
[----:B------:R-:W1:Y:S04]  /*534b0*/  LDS.128 R4, [R252] ;  /* 0x00000000fc047984 */ /* 0x000e680000000c00 */
[----:B-1----:R1:W-:Y:S04]  /*534c0*/  STL.64 [R1+0xd0], R4 ;  /* 0x0000d00401007387 */ /* 0x0023e80000100a00 */
[----:B------:R2:W-:Y:S04]  /*534d0*/  STL.64 [R1+0xd8], R6 ;  /* 0x0000d80601007387 */ /* 0x0005e80000100a00 */
[----:B-1----:R-:W3:Y:S04]  /*534e0*/  LDL.LU R4, [R1+0x820] ;  /* 0x0008200001047983 */ /* 0x002ee80000300800 */
[----:B------:R-:W3:Y:S04]  /*534f0*/  LDL.LU R5, [R1+0x828] ;  /* 0x0008280001057983 */ /* 0x000ee80000300800 */
[----:B--2---:R-:W3:Y:S04]  /*53500*/  LDL.LU R6, [R1+0x700] ;  /* 0x0007000001067983 */ /* 0x004ee80000300800 */
[----:B------:R-:W3:Y:S01]  /*53510*/  LDL.LU R7, [R1+0x708] ;  /* 0x0007080001077983 */ /* 0x000ee20000300800 */
[----:B------:R-:W-:Y:S01]  /*53520*/  BAR.SYNC.DEFER_BLOCKING 0x0 ;  /* 0x0000000000007b1d */ /* 0x000fe20000010000 */
[----:B------:R-:W-:Y:S01]  /*53530*/  MOV R8, R136 ;  /* 0x0000008800087202 */ /* 0x000fe20000000f00 */
[----:B------:R-:W-:Y:S01]  /*53540*/  IMAD.MOV.U32 R9, RZ, RZ, R138 ;  /* 0x000000ffff097224 */ /* 0x000fe200078e008a */
[----:B------:R-:W-:Y:S01]  /*53550*/  MOV R10, R72 ;  /* 0x00000048000a7202 */ /* 0x000fe20000000f00 */
[----:B------:R-:W-:-:S05]  /*53560*/  IMAD.MOV.U32 R11, RZ, RZ, R74 ;  /* 0x000000ffff0b7224 */ /* 0x000fca00078e004a */
[----:B------:R-:W-:Y:S01]  /*53570*/  STSM.16.M88.4 [R0], R8 ;  /* 0x0000000800007844 */ /* 0x000fe20000000200 */
[----:B------:R-:W-:Y:S06]  /*53580*/  BAR.SYNC.DEFER_BLOCKING 0x0 ;  /* 0x0000000000007b1d */ /* 0x000fec0000010000 */
[----:B------:R-:W1:Y:S02]  /*53590*/  LDS.128 R8, [R252] ;  /* 0x00000000fc087984 */ /* 0x000e640000000c00 */
[----:B------:R-:W-:Y:S06]  /*535a0*/  BAR.SYNC.DEFER_BLOCKING 0x0 ;  /* 0x0000000000007b1d */ /* 0x000fec0000010000 */
[----:B-1----:R-:W-:Y:S04]  /*535b0*/  STL.64 [R1+0x220], R8 ;  /* 0x0002200801007387 */ /* 0x002fe80000100a00 */
[----:B------:R-:W-:Y:S04]  /*535c0*/  STL.64 [R1+0x228], R10 ;  /* 0x0002280a01007387 */ /* 0x000fe80000100a00 */
[----:B---3--:R1:W-:Y:S01]  /*535d0*/  STSM.16.M88.4 [R0], R4 ;  /* 0x0000000400007844 */ /* 0x0083e20000000200 */
[----:B------:R-:W-:Y:S06]  /*535e0*/  BAR.SYNC.DEFER_BLOCKING 0x0 ;  /* 0x0000000000007b1d */ /* 0x000fec0000010000 */
[----:B------:R-:W2:Y:S01]  /*535f0*/  LDS.128 R8, [R252] ;  /* 0x00000000fc087984 */ /* 0x000ea20000000c00 */
[----:B-1----:R-:W-:Y:S01]  /*53600*/  MOV R4, R248 ;  /* 0x000000f800047202 */ /* 0x002fe20000000f00 */
[----:B------:R-:W-:Y:S01]  /*53610*/  IMAD.MOV.U32 R5, RZ, RZ, R250 ;  /* 0x000000ffff057224 */ /* 0x000fe200078e00fa */
[----:B------:R-:W-:Y:S01]  /*53620*/  MOV R6, R13 ;  /* 0x0000000d00067202 */ /* 0x000fe20000000f00 */
[----:B----4-:R-:W-:Y:S01]  /*53630*/  IMAD.MOV.U32 R7, RZ, RZ, R12 ;  /* 0x000000ffff077224 */ /* 0x010fe200078e000c */
        /* <DEDUP_REMOVED lines=11> */
[----:B-1----:R1:W-:Y:S04]  /*536f0*/  STL.64 [R1+0xa0], R8 ;  /* 0x0000a00801007387 */ /* 0x0023e80000100a00 */
[----:B------:R-:W-:Y:S04]  /*53700*/  STL.64 [R1+0xa8], R10 ;  /* 0x0000a80a01007387 */ /* 0x000fe80000100a00 */
[----:B-1----:R-:W3:Y:S04]  /*53710*/  LDL.LU R8, [R1+0x684] ;  /* 0x0006840001087983 */ /* 0x002ee80000300800 */
[----:B------:R-:W3:Y:S04]  /*53720*/  LDL.LU R9, [R1+0x68c] ;  /* 0x00068c0001097983 */ /* 0x000ee80000300800 */
[----:B--2---:R-:W-:Y:S01]  /*53730*/  STSM.16.M88.4 [R0], R4 ;  /* 0x0000000400007844 */ /* 0x004fe20000000200 */
[----:B------:R-:W-:Y:S06]  /*53740*/  BAR.SYNC.DEFER_BLOCKING 0x0 ;  /* 0x0000000000007b1d */ /* 0x000fec0000010000 */
[----:B------:R-:W1:Y:S04]  /*53750*/  LDS.128 R4, [R252] ;  /* 0x00000000fc047984 */ /* 0x000e680000000c00 */
[----:B-1----:R1:W-:Y:S04]  /*53760*/  STL.64 [R1+0x90], R4 ;  /* 0x0000900401007387 */ /* 0x0023e80000100a00 */
[----:B------:R2:W-:Y:S04]  /*53770*/  STL.64 [R1+0x98], R6 ;  /* 0x0000980601007387 */ /* 0x0005e80000100a00 */
[----:B-1----:R-:W4:Y:S04]  /*53780*/  LDL.LU R4, [R1+0x8f4] ;  /* 0x0008f40001047983 */ /* 0x002f280000300800 */
[----:B------:R-:W4:Y:S04]  /*53790*/  LDL.LU R5, [R1+0x8fc] ;  /* 0x0008fc0001057983 */ /* 0x000f280000300800 */
[----:B--2---:R-:W4:Y:S04]  /*537a0*/  LDL.LU R6, [R1+0x1d4] ;  /* 0x0001d40001067983 */ /* 0x004f280000300800 */
[----:B------:R-:W4:Y:S01]  /*537b0*/  LDL.LU R7, [R1+0x1dc] ;  /* 0x0001dc0001077983 */ /* 0x000f220000300800 */
[----:B------:R-:W-:Y:S01]  /*537c0*/  BAR.SYNC.DEFER_BLOCKING 0x0 ;  /* 0x0000000000007b1d */ /* 0x000fe20000010000 */
[----:B------:R-:W-:Y:S01]  /*537d0*/  MOV R10, R205 ;  /* 0x000000cd000a7202 */ /* 0x000fe20000000f00 */
[----:B------:R-:W-:-:S05]  /*537e0*/  IMAD.MOV.U32 R11, RZ, RZ, R207 ;  /* 0x000000ffff0b7224 */ /* 0x000fca00078e00cf */
[----:B---3--:R-:W-:Y:S01]  /*537f0*/  STSM.16.M88.4 [R0], R8 ;  /* 0x0000000800007844 */ /* 0x008fe20000000200 */
[----:B------:R-:W-:Y:S06]  /*53800*/  BAR.SYNC.DEFER_BLOCKING 0x0 ;  /* 0x0000000000007b1d */ /* 0x000fec0000010000 */
[----:B------:R-:W1:Y:S02]  /*53810*/  LDS.128 R8, [R252] ;  /* 0x00000000fc087984 */ /* 0x000e640000000c00 */
[----:B------:R-:W-:Y:S06]  /*53820*/  BAR.SYNC.DEFER_BLOCKING 0x0 ;  /* 0x0000000000007b1d */ /* 0x000fec0000010000 */
[----:B-1----:R-:W-:Y:S04]  /*53830*/  STL.64 [R1+0x80], R8 ;  /* 0x0000800801007387 */ /* 0x002fe80000100a00 */
[----:B------:R-:W-:Y:S04]  /*53840*/  STL.64 [R1+0x88], R10 ;  /* 0x0000880a01007387 */ /* 0x000fe80000100a00 */
[----:B----4-:R1:W-:Y:S01]  /*53850*/  STSM.16.M88.4 [R0], R4 ;  /* 0x0000000400007844 */ /* 0x0103e20000000200 */
        /* <DEDUP_REMOVED lines=41> */
[----:B-1----:R-:W2:Y:S04]  /*53af0*/  LDL.LU R6, [R1+0x264] ;  /* 0x0002640001067983 */ /* 0x002ea80000300800 */
[----:B------:R-:W2:Y:S04]  /*53b00*/  LDL.LU R7, [R1+0x26c] ;  /* 0x00026c0001077983 */ /* 0x000ea80000300800 */
[----:B------:R-:W1:Y:S01]  /*53b10*/  LDS.128 R8, [R252] ;  /* 0x00000000fc087984 */ /* 0x000e620000000c00 */
[----:B------:R-:W-:Y:S01]  /*53b20*/  MOV R4, R249 ;  /* 0x000000f900047202 */ /* 0x000fe20000000f00 */
[----:B------:R-:W-:Y:S01]  /*53b30*/  IMAD.MOV.U32 R5, RZ, RZ, R251 ;  /* 0x000000ffff057224 */ /* 0x000fe200078e00fb */
[----:B------:R-:W-:Y:S06]  /*53b40*/  BAR.SYNC.DEFER_BLOCKING 0x0 ;  /* 0x0000000000007b1d */ /* 0x000fec0000010000 */
[----:B-1----:R-:W-:Y:S04]  /*53b50*/  STL.64 [R1+0x10], R8 ;  /* 0x0000100801007387 */ /* 0x002fe80000100a00 */
[----:B------:R-:W-:Y:S04]  /*53b60*/  STL.64 [R1+0x18], R10 ;  /* 0x0000180a01007387 */ /* 0x000fe80000100a00 */
[----:B--2---:R1:W-:Y:S01]  /*53b70*/  STSM.16.M88.4 [R0], R4 ;  /* 0x0000000400007844 */ /* 0x0043e20000000200 */
[----:B------:R-:W-:Y:S06]  /*53b80*/  BAR.SYNC.DEFER_BLOCKING 0x0 ;  /* 0x0000000000007b1d */ /* 0x000fec0000010000 */
[----:B-1----:R-:W2:Y:S04]  /*53b90*/  LDL.LU R4, [R1+0x610] ;  /* 0x0006100001047983 */ /* 0x002ea80000300800 */
[----:B------:R-:W2:Y:S04]  /*53ba0*/  LDL.LU R5, [R1+0x618] ;  /* 0x0006180001057983 */ /* 0x000ea80000300800 */
[----:B------:R-:W2:Y:S04]  /*53bb0*/  LDL.LU R6, [R1+0x7a0] ;  /* 0x0007a00001067983 */ /* 0x000ea80000300800 */
[----:B------:R-:W2:Y:S04]  /*53bc0*/  LDL.LU R7, [R1+0x7a8] ;  /* 0x0007a80001077983 */ /* 0x000ea80000300800 */
[----:B------:R-:W1:Y:S01]  /*53bd0*/  LDS.128 R248, [R252] ;  /* 0x00000000fcf87984 */ /* 0x000e620000000c00 */
[----:B------:R-:W-:Y:S06]  /*53be0*/  BAR.SYNC.DEFER_BLOCKING 0x0 ;  /* 0x0000000000007b1d */ /* 0x000fec0000010000 */
[----:B-1----:R-:W-:Y:S04]  /*53bf0*/  STL [R1+0x1f58], R251 ;  /* 0x001f58fb01007387 */ /* 0x002fe80000100800 */
[----:B------:R-:W3:Y:S04]  /*53c00*/  LDL.LU R8, [R1+0x670] ;  /* 0x0006700001087983 */ /* 0x000ee80000300800 */
        /* <DEDUP_REMOVED lines=61> */
[----:B-1----:R-:W2:Y:S04]  /*53fe0*/  LDL.LU R4, [R1] ;  /* 0x0000000001047983 */ /* 0x002ea80000300800 */
[----:B------:R-:W2:Y:S04]  /*53ff0*/  LDL.LU R5, [R1+0x8] ;  /* 0x0000080001057983 */ /* 0x000ea80000300800 */
[----:B------:R-:W2:Y:S04]  /*54000*/  LDL.LU R6, [R1+0x240] ;  /* 0x0002400001067983 */ /* 0x000ea80000300800 */
[----:B------:R-:W2:Y:S04]  /*54010*/  LDL.LU R7, [R1+0x248] ;  /* 0x0002480001077983 */ /* 0x000ea80000300800 */
[----:B------:R-:W1:Y:S01]  /*54020*/  LDS.128 R8, [R252] ;  /* 0x00000000fc087984 */ /* 0x000e620000000c00 */
        /* <DEDUP_REMOVED lines=38> */
[----:B------:R-:W-:Y:S01]  /*54290*/  BAR.SYNC.DEFER_BLOCKING 0x0 ;  /* 0x0000000000007b1d */ /* 0x000fe20000010000 */
[----:B------:R-:W-:Y:S01]  /*542a0*/  MOV R6, R173 ;  /* 0x000000ad00067202 */ /* 0x000fe20000000f00 */
[----:B------:R-:W-:-:S05]  /*542b0*/  IMAD.MOV.U32 R7, RZ, RZ, R175 ;  /* 0x000000ffff077224 */ /* 0x000fca00078e00af */
        /* <DEDUP_REMOVED lines=36> */
[----:B------:R-:W2:Y:S04]  /*54500*/  LDL.LU R6, [R1+0x244] ;  /* 0x0002440001067983 */ /* 0x000ea80000300800 */
[----:B------:R-:W2:Y:S04]  /*54510*/  LDL.LU R7, [R1+0x24c] ;  /* 0x00024c0001077983 */ /* 0x000ea80000300800 */
[----:B------:R-:W1:Y:S01]  /*54520*/  LDS.128 R8, [R252] ;  /* 0x00000000fc087984 */ /* 0x000e620000000c00 */
[----:B------:R-:W-:Y:S06]  /*54530*/  BAR.SYNC.DEFER_BLOCKING 0x0 ;  /* 0x0000000000007b1d */ /* 0x000fec0000010000 */
[----:B-1----:R-:W-:Y:S04]  /*54540*/  STL.64 [R1], R8 ;  /* 0x0000000801007387 */ /* 0x002fe80000100a00 */
        /* <DEDUP_REMOVED lines=10> */
[----:B------:R-:W-:Y:S04]  /*545f0*/  STL [R1+0x1f54], R239 ;  /* 0x001f54ef01007387 */ /* 0x000fe80000100800 */
        /* <DEDUP_REMOVED lines=306> */
[----:B------:R-:W-:Y:S01]  /*55920*/  LDS.128 R232, [R252] ;  /* 0x00000000fce87984 */ /* 0x000fe20000000c00 */
[----:B------:R-:W-:Y:S06]  /*55930*/  BAR.SYNC.DEFER_BLOCKING 0x0 ;  /* 0x0000000000007b1d */ /* 0x000fec0000010000 */
[----:B--2---:R1:W-:Y:S02]  /*55940*/  STSM.16.M88.4 [R0], R4 ;  /* 0x0000000400007844 */ /* 0x0043e40000000200 */
[----:B------:R-:W-:Y:S06]  /*55950*/  BAR.SYNC.DEFER_BLOCKING 0x0 ;  /* 0x0000000000007b1d */ /* 0x000fec0000010000 */
[----:B-1----:R-:W2:Y:S04]  /*55960*/  LDL.LU R4, [R1+0x5e0] ;  /* 0x0005e00001047983 */ /* 0x002ea80000300800 */
[----:B------:R-:W2:Y:S04]  /*55970*/  LDL.LU R5, [R1+0x5e8] ;  /* 0x0005e80001057983 */ /* 0x000ea80000300800 */
[----:B------:R-:W2:Y:S04]  /*55980*/  LDL.LU R6, [R1+0x770] ;  /* 0x0007700001067983 */ /* 0x000ea80000300800 */
[----:B------:R-:W2:Y:S04]  /*55990*/  LDL.LU R7, [R1+0x778] ;  /* 0x0007780001077983 */ /* 0x000ea80000300800 */
[----:B------:R-:W-:Y:S01]  /*559a0*/  LDS.128 R228, [R252] ;  /* 0x00000000fce47984 */ /* 0x000fe20000000c00 */
[----:B------:R-:W-:Y:S06]  /*559b0*/  BAR.SYNC.DEFER_BLOCKING 0x0 ;  /* 0x0000000000007b1d */ /* 0x000fec0000010000 */
        /* <DEDUP_REMOVED lines=99> */
[----:B------:R3:W-:Y:S04]  /*55ff0*/  STL.64 [R1+0x168], R10 ;  /* 0x0001680a01007387 */ /* 0x0007e80000100a00 */
[----:B------:R-:W4:Y:S04]  /*56000*/  LDL.LU R12, [R1+0x854] ;  /* 0x00085400010c7983 */ /* 0x000f280000300800 */
[----:B------:R-:W4:Y:S04]  /*56010*/  LDL.LU R13, [R1+0x85c] ;  /* 0x00085c00010d7983 */ /* 0x000f280000300800 */
[----:B------:R-:W4:Y:S04]  /*56020*/  LDL.LU R14, [R1+0xe4] ;  /* 0x0000e400010e7983 */ /* 0x000f280000300800 */
[----:B------:R-:W4:Y:S01]  /*56030*/  LDL.LU R15, [R1+0xec] ;  /* 0x0000ec00010f7983 */ /* 0x000f220000300800 */
[----:B-1----:R-:W-:Y:S01]  /*56040*/  MOV R8, R193 ;  /* 0x000000c100087202 */ /* 0x002fe20000000f00 */
[----:B------:R-:W-:Y:S01]  /*56050*/  IMAD.MOV.U32 R9, RZ, RZ, R195 ;  /* 0x000000ffff097224 */ /* 0x000fe200078e00c3 */
[----:B---3--:R-:W-:Y:S01]  /*56060*/  MOV R10, R161 ;  /* 0x000000a1000a7202 */ /* 0x008fe20000000f00 */
[----:B------:R-:W-:Y:S01]  /*56070*/  IMAD.MOV.U32 R11, RZ, RZ, R163 ;  /* 0x000000ffff0b7224 */ /* 0x000fe200078e00a3 */
[----:B--2---:R-:W-:Y:S01]  /*56080*/  STSM.16.M88.4 [R0], R4 ;  /* 0x0000000400007844 */ /* 0x004fe20000000200 */
[----:B------:R-:W-:Y:S06]  /*56090*/  BAR.SYNC.DEFER_BLOCKING 0x0 ;  /* 0x0000000000007b1d */ /* 0x000fec0000010000 */
[----:B------:R-:W-:Y:S02]  /*560a0*/  LDS.128 R216, [R252] ;  /* 0x00000000fcd87984 */ /* 0x000fe40000000c00 */
[----:B------:R-:W-:Y:S06]  /*560b0*/  BAR.SYNC.DEFER_BLOCKING 0x0 ;  /* 0x0000000000007b1d */ /* 0x000fec0000010000 */
[----:B------:R-:W-:Y:S02]  /*560c0*/  STSM.16.M88.4 [R0], R8 ;  /* 0x0000000800007844 */ /* 0x000fe40000000200 */
[----:B------:R-:W-:Y:S06]  /*560d0*/  BAR.SYNC.DEFER_BLOCKING 0x0 ;  /* 0x0000000000007b1d */ /* 0x000fec0000010000 */
[----:B------:R-:W-:Y:S02]  /*560e0*/  LDS.128 R4, [R252] ;  /* 0x00000000fc047984 */ /* 0x000fe40000000c00 */
[----:B------:R-:W-:Y:S06]  /*560f0*/  BAR.SYNC.DEFER_BLOCKING 0x0 ;  /* 0x0000000000007b1d */ /* 0x000fec0000010000 */
[----:B----4-:R-:W-:Y:S02]  /*56100*/  STSM.16.M88.4 [R0], R12 ;  /* 0x0000000c00007844 */ /* 0x010fe40000000200 */
[----:B------:R-:W-:Y:S06]  /*56110*/  BAR.SYNC.DEFER_BLOCKING 0x0 ;  /* 0x0000000000007b1d */ /* 0x000fec0000010000 */
[----:B------:R-:W-:Y:S02]  /*56120*/  LDS.128 R8, [R252] ;  /* 0x00000000fc087984 */ /* 0x000fe40000000c00 */
[----:B------:R-:W-:Y:S06]  /*56130*/  BAR.SYNC.DEFER_BLOCKING 0x0 ;  /* 0x0000000000007b1d */ /* 0x000fec0000010000 */
[----:B------:R1:W-:Y:S02]  /*56140*/  STSM.16.M88.4 [R0], R16 ;  /* 0x0000001000007844 */ /* 0x0003e40000000200 */
[----:B------:R-:W-:Y:S06]  /*56150*/  BAR.SYNC.DEFER_BLOCKING 0x0 ;  /* 0x0000000000007b1d */ /* 0x000fec0000010000 */
        /* <DEDUP_REMOVED lines=18> */
[----:B---3--:R-:W-:Y:S02]  /*56280*/  STSM.16.M88.4 [R0], R20 ;  /* 0x0000001400007844 */ /* 0x008fe40000000200 */
[----:B------:R-:W-:Y:S06]  /*56290*/  BAR.SYNC.DEFER_BLOCKING 0x0 ;  /* 0x0000000000007b1d */ /* 0x000fec0000010000 */
[----:B------:R-:W-:Y:S02]  /*562a0*/  LDS.128 R72, [R252] ;  /* 0x00000000fc487984 */ /* 0x000fe40000000c00 */
[----:B------:R-:W-:Y:S06]  /*562b0*/  BAR.SYNC.DEFER_BLOCKING 0x0 ;  /* 0x0000000000007b1d */ /* 0x000fec0000010000 */
[----:B--2---:R1:W-:Y:S02]  /*562c0*/  STSM.16.M88.4 [R0], R16 ;  /* 0x0000001000007844 */ /* 0x0043e40000000200 */
[----:B------:R-:W-:Y:S06]  /*562d0*/  BAR.SYNC.DEFER_BLOCKING 0x0 ;  /* 0x0000000000007b1d */ /* 0x000fec0000010000 */
[----:B-1----:R-:W2:Y:S04]  /*562e0*/  LDL.LU R16, [R1+0x630] ;  /* 0x0006300001107983 */ /* 0x002ea80000300800 */
[----:B------:R-:W2:Y:S04]  /*562f0*/  LDL.LU R17, [R1+0x638] ;  /* 0x0006380001117983 */ /* 0x000ea80000300800 */
[----:B------:R-:W3:Y:S04]  /*56300*/  LDL.LU R20, [R1+0x8a0] ;  /* 0x0008a00001147983 */ /* 0x000ee80000300800 */
[----:B------:R-:W3:Y:S04]  /*56310*/  LDL.LU R21, [R1+0x8a8] ;  /* 0x0008a80001157983 */ /* 0x000ee80000300800 */
[----:B------:R-:W3:Y:S04]  /*56320*/  LDL.LU R22, [R1+0x150] ;  /* 0x0001500001167983 */ /* 0x000ee80000300800 */
[----:B------:R-:W3:Y:S04]  /*56330*/  LDL.LU R23, [R1+0x158] ;  /* 0x0001580001177983 */ /* 0x000ee80000300800 */
[----:B------:R-:W-:Y:S01]  /*56340*/  LDS.128 R52, [R252] ;  /* 0x00000000fc347984 */ /* 0x000fe20000000c00 */
[----:B------:R-:W-:Y:S01]  /*56350*/  MOV R18, R224 ;  /* 0x000000e000127202 */ /* 0x000fe20000000f00 */
[----:B------:R-:W-:Y:S01]  /*56360*/  IMAD.MOV.U32 R19, RZ, RZ, R226 ;  /* 0x000000ffff137224 */ /* 0x000fe200078e00e2 */
[----:B------:R-:W-:Y:S06]  /*56370*/  BAR.SYNC.DEFER_BLOCKING 0x0 ;  /* 0x0000000000007b1d */ /* 0x000fec0000010000 */
[----:B--2---:R-:W-:Y:S02]  /*56380*/  STSM.16.M88.4 [R0], R16 ;  /* 0x0000001000007844 */ /* 0x004fe40000000200 */
[----:B------:R-:W-:Y:S06]  /*56390*/  BAR.SYNC.DEFER_BLOCKING 0x0 ;  /* 0x0000000000007b1d */ /* 0x000fec0000010000 */
[----:B------:R-:W-:Y:S02]  /*563a0*/  LDS.128 R16, [R252] ;  /* 0x00000000fc107984 */ /* 0x000fe40000000c00 */
[----:B------:R-:W-:Y:S06]  /*563b0*/  BAR.SYNC.DEFER_BLOCKING 0x0 ;  /* 0x0000000000007b1d */ /* 0x000fec0000010000 */
[----:B---3--:R1:W-:Y:S02]  /*563c0*/  STSM.16.M88.4 [R0], R20 ;  /* 0x0000001400007844 */ /* 0x0083e40000000200 */
[----:B------:R-:W-:Y:S06]  /*563d0*/  BAR.SYNC.DEFER_BLOCKING 0x0 ;  /* 0x0000000000007b1d */ /* 0x000fec0000010000 */
[----:B-1----:R-:W2:Y:S04]  /*563e0*/  LDL.LU R20, [R1+0x840] ;  /* 0x0008400001147983 */ /* 0x002ea80000300800 */
[----:B------:R-:W2:Y:S04]  /*563f0*/  LDL.LU R21, [R1+0x848] ;  /* 0x0008480001157983 */ /* 0x000ea80000300800 */
[----:B------:R-:W2:Y:S04]  /*56400*/  LDL.LU R22, [R1+0x730] ;  /* 0x0007300001167983 */ /* 0x000ea80000300800 */
[----:B------:R-:W2:Y:S04]  /*56410*/  LDL.LU R23, [R1+0x738] ;  /* 0x0007380001177983 */ /* 0x000ea80000300800 */
[----:B------:R-:W-:Y:S01]  /*56420*/  LDS.128 R48, [R252] ;  /* 0x00000000fc307984 */ /* 0x000fe20000000c00 */
[----:B------:R-:W-:Y:S06]  /*56430*/  BAR.SYNC.DEFER_BLOCKING 0x0 ;  /* 0x0000000000007b1d */ /* 0x000fec0000010000 */
[----:B------:R-:W-:Y:S02]  /*56440*/  STSM.16.M88.4 [R0], R24 ;  /* 0x0000001800007844 */ /* 0x000fe40000000200 */
[----:B------:R-:W-:Y:S06]  /*56450*/  BAR.SYNC.DEFER_BLOCKING 0x0 ;  /* 0x0000000000007b1d */ /* 0x000fec0000010000 */
[----:B------:R-:W-:Y:S02]  /*56460*/  LDS.128 R32, [R252] ;  /* 0x00000000fc207984 */ /* 0x000fe40000000c00 */
[----:B------:R-:W-:Y:S06]  /*56470*/  BAR.SYNC.DEFER_BLOCKING 0x0 ;  /* 0x0000000000007b1d */ /* 0x000fec0000010000 */
[----:B--2---:R1:W-:Y:S02]  /*56480*/  STSM.16.M88.4 [R0], R20 ;  /* 0x0000001400007844 */ /* 0x0043e40000000200 */
[----:B------:R-:W-:Y:S06]  /*56490*/  BAR.SYNC.DEFER_BLOCKING 0x0 ;  /* 0x0000000000007b1d */ /* 0x000fec0000010000 */
[----:B------:R-:W-:Y:S01]  /*564a0*/  LDS.128 R28, [R252] ;  /* 0x00000000fc1c7984 */ /* 0x000fe20000000c00 */
[----:B-1----:R-:W-:Y:S01]  /*564b0*/  MOV R20, R116 ;  /* 0x0000007400147202 */ /* 0x002fe20000000f00 */
[----:B------:R-:W-:Y:S01]  /*564c0*/  IMAD.MOV.U32 R21, RZ, RZ, R118 ;  /* 0x000000ffff157224 */ /* 0x000fe200078e0076 */
[----:B------:R-:W-:Y:S01]  /*564d0*/  BAR.SYNC.DEFER_BLOCKING 0x0 ;  /* 0x0000000000007b1d */ /* 0x000fe20000010000 */
[----:B------:R-:W-:Y:S01]  /*564e0*/  MOV R22, R44 ;  /* 0x0000002c00167202 */ /* 0x000fe20000000f00 */
[----:B------:R-:W-:-:S05]  /*564f0*/  IMAD.MOV.U32 R23, RZ, RZ, R46 ;  /* 0x000000ffff177224 */ /* 0x000fca00078e002e */
[----:B------:R1:W-:Y:S01]  /*56500*/  STSM.16.M88.4 [R0], R20 ;  /* 0x0000001400007844 */ /* 0x0003e20000000200 */
        /* <DEDUP_REMOVED lines=31> */
[----:B------:R-:W-:Y:S01]  /*56700*/  LDS.128 R84, [R252] ;  /* 0x00000000fc547984 */ /* 0x000fe20000000c00 */
[----:B------:R-:W-:Y:S06]  /*56710*/  BAR.SYNC.DEFER_BLOCKING 0x0 ;  /* 0x0000000000007b1d */ /* 0x000fec0000010000 */
[----:B--2---:R-:W-:Y:S02]  /*56720*/  STSM.16.M88.4 [R0], R80 ;  /* 0x0000005000007844 */ /* 0x004fe40000000200 */
[----:B------:R-:W-:Y:S06]  /*56730*/  BAR.SYNC.DEFER_BLOCKING 0x0 ;  /* 0x0000000000007b1d */ /* 0x000fec0000010000 */
[----:B------:R-:W-:Y:S02]  /*56740*/  LDS.128 R80, [R252] ;  /* 0x00000000fc507984 */ /* 0x000fe40000000c00 */
[----:B------:R-:W-:Y:S06]  /*56750*/  BAR.SYNC.DEFER_BLOCKING 0x0 ;  /* 0x0000000000007b1d */ /* 0x000fec0000010000 */
[----:B---3--:R-:W-:Y:S02]  /*56760*/  STSM.16.M88.4 [R0], R88 ;  /* 0x0000005800007844 */ /* 0x008fe40000000200 */
[----:B------:R-:W-:Y:S06]  /*56770*/  BAR.SYNC.DEFER_BLOCKING 0x0 ;  /* 0x0000000000007b1d */ /* 0x000fec0000010000 */
[----:B------:R-:W-:Y:S02]  /*56780*/  LDS.128 R88, [R252] ;  /* 0x00000000fc587984 */ /* 0x000fe40000000c00 */
[----:B------:R-:W-:Y:S06]  /*56790*/  BAR.SYNC.DEFER_BLOCKING 0x0 ;  /* 0x0000000000007b1d */ /* 0x000fec0000010000 */
[----:B----4-:R-:W-:Y:S02]  /*567a0*/  STSM.16.M88.4 [R0], R92 ;  /* 0x0000005c00007844 */ /* 0x010fe40000000200 */
[----:B------:R-:W-:Y:S06]  /*567b0*/  BAR.SYNC.DEFER_BLOCKING 0x0 ;  /* 0x0000000000007b1d */ /* 0x000fec0000010000 */
[----:B------:R-:W-:Y:S02]  /*567c0*/  LDS.128 R92, [R252] ;  /* 0x00000000fc5c7984 */ /* 0x000fe40000000c00 */
[----:B------:R-:W-:Y:S06]  /*567d0*/  BAR.SYNC.DEFER_BLOCKING 0x0 ;  /* 0x0000000000007b1d */ /* 0x000fec0000010000 */
[----:B------:R-:W-:Y:S02]  /*567e0*/  STSM.16.M88.4 [R0], R96 ;  /* 0x0000006000007844 */ /* 0x000fe40000000200 */
[----:B------:R-:W-:Y:S06]  /*567f0*/  BAR.SYNC.DEFER_BLOCKING 0x0 ;  /* 0x0000000000007b1d */ /* 0x000fec0000010000 */
[----:B------:R-:W-:Y:S02]  /*56800*/  LDS.128 R96, [R252] ;  /* 0x00000000fc607984 */ /* 0x000fe40000000c00 */
[----:B------:R-:W-:Y:S06]  /*56810*/  BAR.SYNC.DEFER_BLOCKING 0x0 ;  /* 0x0000000000007b1d */ /* 0x000fec0000010000 */
[----:B------:R-:W-:Y:S02]  /*56820*/  STSM.16.M88.4 [R0], R100 ;  /* 0x0000006400007844 */ /* 0x000fe40000000200 */
        /* <DEDUP_REMOVED lines=17> */
[----:B------:R-:W-:Y:S01]  /*56940*/  LDS.128 R100, [R252] ;  /* 0x00000000fc647984 */ /* 0x000fe20000000c00 */
[----:B------:R-:W-:Y:S06]  /*56950*/  BAR.SYNC.DEFER_BLOCKING 0x0 ;  /* 0x0000000000007b1d */ /* 0x000fec0000010000 */
[----:B--2---:R1:W-:Y:S02]  /*56960*/  STSM.16.M88.4 [R0], R104 ;  /* 0x0000006800007844 */ /* 0x0043e40000000200 */
        /* <DEDUP_REMOVED lines=8> */
[----:B------:R-:W-:Y:S01]  /*569f0*/  BAR.SYNC.DEFER_BLOCKING 0x0 ;  /* 0x0000000000007b1d */ /* 0x000fe20000010000 */
[----:B-1----:R-:W-:Y:S01]  /*56a00*/  MOV R104, R196 ;  /* 0x000000c400687202 */ /* 0x002fe20000000f00 */
[----:B------:R-:W-:Y:S01]  /*56a10*/  IMAD.MOV.U32 R105, RZ, RZ, R198 ;  /* 0x000000ffff697224 */ /* 0x000fe200078e00c6 */
[----:B------:R-:W-:Y:S01]  /*56a20*/  MOV R106, R60 ;  /* 0x0000003c006a7202 */ /* 0x000fe20000000f00 */
[----:B------:R-:W-:-:S02]  /*56a30*/  IMAD.MOV.U32 R107, RZ, RZ, R62 ;  /* 0x000000ffff6b7224 */ /* 0x000fc400078e003e */
        /* <DEDUP_REMOVED lines=8> */
[----:B------:R-:W-:Y:S01]  /*56ac0*/  LDS.128 R124, [R252] ;  /* 0x00000000fc7c7984 */ /* 0x000fe20000000c00 */
[----:B------:R-:W-:Y:S01]  /*56ad0*/  BAR.SYNC.DEFER_BLOCKING 0x0 ;  /* 0x0000000000007b1d */ /* 0x000fe20000010000 */
[----:B------:R-:W-:Y:S01]  /*56ae0*/  MOV R108, R184 ;  /* 0x000000b8006c7202 */ /* 0x000fe20000000f00 */
[----:B------:R-:W-:Y:S01]  /*56af0*/  IMAD.MOV.U32 R109, RZ, RZ, R186 ;  /* 0x000000ffff6d7224 */ /* 0x000fe200078e00ba */
[----:B------:R-:W-:Y:S01]  /*56b00*/  MOV R110, R148 ;  /* 0x00000094006e7202 */ /* 0x000fe20000000f00 */
[----:B------:R-:W-:-:S02]  /*56b10*/  IMAD.MOV.U32 R111, RZ, RZ, R150 ;  /* 0x000000ffff6f7224 */ /* 0x000fc400078e0096 */
        /* <DEDUP_REMOVED lines=17> */
[----:B------:R-:W-:Y:S01]  /*56c30*/  MOV R106, R40 ;  /* 0x00000028006a7202 */ /* 0x000fe20000000f00 */
[----:B------:R-:W-:Y:S01]  /*56c40*/  IMAD.MOV.U32 R107, RZ, RZ, R42 ;  /* 0x000000ffff6b7224 */ /* 0x000fe200078e002a */
        /* <DEDUP_REMOVED lines=29> */
[----:B--2---:R-:W-:Y:S02]  /*56e20*/  STSM.16.M88.4 [R0], R156 ;  /* 0x0000009c00007844 */ /* 0x004fe40000000200 */
        /* <DEDUP_REMOVED lines=39> */
[----:B------:R1:W-:Y:S02]  /*570a0*/  STSM.16.M88.4 [R0], R172 ;  /* 0x000000ac00007844 */ /* 0x0003e40000000200 */
[----:B------:R-:W-:Y:S06]  /*570b0*/  BAR.SYNC.DEFER_BLOCKING 0x0 ;  /* 0x0000000000007b1d */ /* 0x000fec0000010000 */
[----:B-1----:R-:W3:Y:S04]  /*570c0*/  LDL.LU R172, [R1+0x2d4] ;  /* 0x0002d40001ac7983 */ /* 0x002ee80000300800 */
        /* <DEDUP_REMOVED lines=19> */
[----:B------:R-:W1:Y:S04]  /*57200*/  LDS.128 R176, [R252] ;  /* 0x00000000fcb07984 */ /* 0x000e680000000c00 */
[----:B-1----:R-:W-:Y:S04]  /*57210*/  STL [R1+0x1f50], R179 ;  /* 0x001f50b301007387 */ /* 0x002fe80000100800 */
[----:B------:R-:W2:Y:S04]  /*57220*/  LDL.LU R188, [R1+0x1f0] ;  /* 0x0001f00001bc7983 */ /* 0x000ea80000300800 */
[----:B------:R-:W2:Y:S04]  /*57230*/  LDL.LU R189, [R1+0x1f8] ;  /* 0x0001f80001bd7983 */ /* 0x000ea80000300800 */
[----:B------:R-:W3:Y:S04]  /*57240*/  LDL.LU R196, [R1+0x130] ;  /* 0x0001300001c47983 */ /* 0x000ee80000300800 */
[----:B------:R-:W3:Y:S01]  /*57250*/  LDL.LU R197, [R1+0x138] ;  /* 0x0001380001c57983 */ /* 0x000ee20000300800 */
[----:B------:R-:W-:Y:S01]  /*57260*/  BAR.SYNC.DEFER_BLOCKING 0x0 ;  /* 0x0000000000007b1d */ /* 0x000fe20000010000 */
        /* <DEDUP_REMOVED lines=12> */
[----:B------:R-:W4:Y:S01]  /*57330*/  LDL.LU R220, [R1+0x710] ;  /* 0x0007100001dc7983 */ /* 0x000f220000300800 */
[----:B------:R-:W-:-:S03]  /*57340*/  IMAD.MOV.U32 R207, RZ, RZ, R38 ;  /* 0x000000ffffcf7224 */ /* 0x000fc600078e0026 */
[----:B------:R-:W4:Y:S04]  /*57350*/  LDL.LU R221, [R1+0x718] ;  /* 0x0007180001dd7983 */ /* 0x000f280000300800 */
[----:B------:R-:W-:Y:S01]  /*57360*/  STSM.16.M88.4 [R0], R184 ;  /* 0x000000b800007844 */ /* 0x000fe20000000200 */
[----:B------:R-:W-:Y:S06]  /*57370*/  BAR.SYNC.DEFER_BLOCKING 0x0 ;  /* 0x0000000000007b1d */ /* 0x000fec0000010000 */
[----:B------:R-:W-:Y:S02]  /*57380*/  LDS.128 R184, [R252] ;  /* 0x00000000fcb87984 */ /* 0x000fe40000000c00 */
[----:B------:R-:W-:Y:S06]  /*57390*/  BAR.SYNC.DEFER_BLOCKING 0x0 ;  /* 0x0000000000007b1d */ /* 0x000fec0000010000 */
[----:B--2---:R-:W-:Y:S02]  /*573a0*/  STSM.16.M88.4 [R0], R188 ;  /* 0x000000bc00007844 */ /* 0x004fe40000000200 */
[----:B------:R-:W-:Y:S06]  /*573b0*/  BAR.SYNC.DEFER_BLOCKING 0x0 ;  /* 0x0000000000007b1d */ /* 0x000fec0000010000 */
[----:B------:R-:W-:Y:S02]  /*573c0*/  LDS.128 R188, [R252] ;  /* 0x00000000fcbc7984 */ /* 0x000fe40000000c00 */
[----:B------:R-:W-:Y:S06]  /*573d0*/  BAR.SYNC.DEFER_BLOCKING 0x0 ;  /* 0x0000000000007b1d */ /* 0x000fec0000010000 */
[----:B------:R-:W-:Y:S02]  /*573e0*/  STSM.16.M88.4 [R0], R192 ;  /* 0x000000c000007844 */ /* 0x000fe40000000200 */
[----:B------:R-:W-:Y:S06]  /*573f0*/  BAR.SYNC.DEFER_BLOCKING 0x0 ;  /* 0x0000000000007b1d */ /* 0x000fec0000010000 */
[----:B------:R-:W-:Y:S02]  /*57400*/  LDS.128 R192, [R252] ;  /* 0x00000000fcc07984 */ /* 0x000fe40000000c00 */
[----:B------:R-:W-:Y:S06]  /*57410*/  BAR.SYNC.DEFER_BLOCKING 0x0 ;  /* 0x0000000000007b1d */ /* 0x000fec0000010000 */
[----:B---3--:R-:W-:Y:S02]  /*57420*/  STSM.16.M88.4 [R0], R196 ;  /* 0x000000c400007844 */ /* 0x008fe40000000200 */
[----:B------:R-:W-:Y:S06]  /*57430*/  BAR.SYNC.DEFER_BLOCKING 0x0 ;  /* 0x0000000000007b1d */ /* 0x000fec0000010000 */
[----:B------:R-:W-:Y:S02]  /*57440*/  LDS.128 R196, [R252] ;  /* 0x00000000fcc47984 */ /* 0x000fe40000000c00 */
[----:B------:R-:W-:Y:S06]  /*57450*/  BAR.SYNC.DEFER_BLOCKING 0x0 ;  /* 0x0000000000007b1d */ /* 0x000fec0000010000 */
[----:B------:R-:W-:Y:S02]  /*57460*/  STSM.16.M88.4 [R0], R204 ;  /* 0x000000cc00007844 */ /* 0x000fe40000000200 */
[----:B------:R-:W-:Y:S06]  /*57470*/  BAR.SYNC.DEFER_BLOCKING 0x0 ;  /* 0x0000000000007b1d */ /* 0x000fec0000010000 */
[----:B------:R-:W1:Y:S04]  /*57480*/  LDS.128 R204, [R252] ;  /* 0x00000000fccc7984 */ /* 0x000e680000000c00 */
[----:B-1----:R-:W-:Y:S04]  /*57490*/  STL [R1+0x1f4c], R207 ;  /* 0x001f4ccf01007387 */ /* 0x002fe80000100800 */
[----:B------:R-:W2:Y:S04]  /*574a0*/  LDL.LU R208, [R1+0x290] ;  /* 0x0002900001d07983 */ /* 0x000ea80000300800 */
[----:B------:R-:W2:Y:S04]  /*574b0*/  LDL.LU R209, [R1+0x298] ;  /* 0x0002980001d17983 */ /* 0x000ea80000300800 */
[----:B------:R-:W2:Y:S04]  /*574c0*/  LDL.LU R210, [R1+0x20] ;  /* 0x0000200001d27983 */ /* 0x000ea80000300800 */
[----:B------:R-:W2:Y:S01]  /*574d0*/  LDL.LU R211, [R1+0x28] ;  /* 0x0000280001d37983 */ /* 0x000ea20000300800 */
[----:B------:R-:W-:Y:S01]  /*574e0*/  BAR.SYNC.DEFER_BLOCKING 0x0 ;  /* 0x0000000000007b1d */ /* 0x000fe20000010000 */
[----:B------:R-:W-:Y:S01]  /*574f0*/  MOV R222, R152 ;  /* 0x0000009800de7202 */ /* 0x000fe20000000f00 */
[----:B------:R-:W-:-:S05]  /*57500*/  IMAD.MOV.U32 R223, RZ, RZ, R154 ;  /* 0x000000ffffdf7224 */ /* 0x000fca00078e009a */
[----:B----4-:R-:W-:Y:S01]  /*57510*/  STSM.16.M88.4 [R0], R220 ;  /* 0x000000dc00007844 */ /* 0x010fe20000000200 */
[----:B------:R-:W-:Y:S06]  /*57520*/  BAR.SYNC.DEFER_BLOCKING 0x0 ;  /* 0x0000000000007b1d */ /* 0x000fec0000010000 */
[----:B------:R-:W1:Y:S02]  /*57530*/  LDS.128 R212, [R252] ;  /* 0x00000000fcd47984 */ /* 0x000e640000000c00 */
[----:B------:R-:W-:Y:S06]  /*57540*/  BAR.SYNC.DEFER_BLOCKING 0x0 ;  /* 0x0000000000007b1d */ /* 0x000fec0000010000 */
[----:B-1----:R-:W-:Y:S04]  /*57550*/  STL [R1+0x1f48], R215 ;  /* 0x001f48d701007387 */ /* 0x002fe80000100800 */
[----:B--2---:R1:W-:Y:S01]  /*57560*/  STSM.16.M88.4 [R0], R208 ;  /* 0x000000d000007844 */ /* 0x0043e20000000200 */
[----:B------:R-:W-:Y:S06]  /*57570*/  BAR.SYNC.DEFER_BLOCKING 0x0 ;  /* 0x0000000000007b1d */ /* 0x000fec0000010000 */
[----:B-1----:R-:W2:Y:S04]  /*57580*/  LDL.LU R208, [R1+0x5b4] ;  /* 0x0005b40001d07983 */ /* 0x002ea80000300800 */
[----:B------:R-:W2:Y:S04]  /*57590*/  LDL.LU R209, [R1+0x5bc] ;  /* 0x0005bc0001d17983 */ /* 0x000ea80000300800 */
[----:B------:R-:W2:Y:S04]  /*575a0*/  LDL.LU R210, [R1+0x694] ;  /* 0x0006940001d27983 */ /* 0x000ea80000300800 */
[----:B------:R-:W2:Y:S04]  /*575b0*/  LDL.LU R211, [R1+0x69c] ;  /* 0x00069c0001d37983 */ /* 0x000ea80000300800 */
[----:B------:R-:W1:Y:S01]  /*575c0*/  LDS.128 R220, [R252] ;  /* 0x00000000fcdc7984 */ /* 0x000e620000000c00 */
[----:B------:R-:W-:Y:S01]  /*575d0*/  BAR.SYNC.DEFER_BLOCKING 0x0 ;  /* 0x0000000000007b1d */ /* 0x000fe20000010000 */
[----:B------:R-:W-:Y:S01]  /*575e0*/  MOV R200, R201 ;  /* 0x000000c900c87202 */ /* 0x000fe20000000f00 */
[----:B------:R-:W-:Y:S01]  /*575f0*/  IMAD.MOV.U32 R201, RZ, RZ, R203 ;  /* 0x000000ffffc97224 */ /* 0x000fe200078e00cb */
[----:B------:R-:W-:Y:S01]  /*57600*/  MOV R202, R57 ;  /* 0x0000003900ca7202 */ /* 0x000fe20000000f00 */
[----:B------:R-:W-:-:S02]  /*57610*/  IMAD.MOV.U32 R203, RZ, RZ, R59 ;  /* 0x000000ffffcb7224 */ /* 0x000fc400078e003b */
[----:B-1----:R-:W-:Y:S04]  /*57620*/  STL [R1+0x1f44], R223 ;  /* 0x001f44df01007387 */ /* 0x002fe80000100800 */
[----:B--2---:R-:W-:Y:S01]  /*57630*/  STSM.16.M88.4 [R0], R208 ;  /* 0x000000d000007844 */ /* 0x004fe20000000200 */
[----:B------:R-:W-:Y:S06]  /*57640*/  BAR.SYNC.DEFER_BLOCKING 0x0 ;  /* 0x0000000000007b1d */ /* 0x000fec0000010000 */
[----:B------:R-:W-:Y:S02]  /*57650*/  LDS.128 R56, [R252] ;  /* 0x00000000fc387984 */ /* 0x000fe40000000c00 */
[----:B------:R-:W-:Y:S06]  /*57660*/  BAR.SYNC.DEFER_BLOCKING 0x0 ;  /* 0x0000000000007b1d */ /* 0x000fec0000010000 */
[----:B------:R1:W-:Y:S02]  /*57670*/  STSM.16.M88.4 [R0], R200 ;  /* 0x000000c800007844 */ /* 0x0003e40000000200 */
[----:B------:R-:W-:Y:S06]  /*57680*/  BAR.SYNC.DEFER_BLOCKING 0x0 ;  /* 0x0000000000007b1d */ /* 0x000fec0000010000 */
[----:B-1----:R-:W2:Y:S04]  /*57690*/  LDL.LU R200, [R1+0x1f4] ;  /* 0x0001f40001c87983 */ /* 0x002ea80000300800 */
[----:B------:R-:W2:Y:S04]  /*576a0*/  LDL.LU R201, [R1+0x1fc] ;  /* 0x0001fc0001c97983 */ /* 0x000ea80000300800 */
[----:B------:R-:W1:Y:S01]  /*576b0*/  LDS.128 R208, [R252] ;  /* 0x00000000fcd07984 */ /* 0x000e620000000c00 */
[----:B------:R-:W-:Y:S01]  /*576c0*/  MOV R202, R245 ;  /* 0x000000f500ca7202 */ /* 0x000fe20000000f00 */
[----:B------:R-:W-:Y:S01]  /*576d0*/  IMAD.MOV.U32 R203, RZ, RZ, R247 ;  /* 0x000000ffffcb7224 */ /* 0x000fe200078e00f7 */
        /* <DEDUP_REMOVED lines=8> */
[----:B------:R-:W1:Y:S02]  /*57760*/  LDS.128 R144, [R252] ;  /* 0x00000000fc907984 */ /* 0x000e640000000c00 */
[----:B------:R-:W-:Y:S06]  /*57770*/  BAR.SYNC.DEFER_BLOCKING 0x0 ;  /* 0x0000000000007b1d */ /* 0x000fec0000010000 */
[----:B------:R2:W-:Y:S04]  /*57780*/  STSM.16.M88.4 [R0], R180 ;  /* 0x000000b400007844 */ /* 0x0005e80000000200 */
[----:B-1----:R-:W-:Y:S04]  /*57790*/  STL [R1+0x1f34], R147 ;  /* 0x001f349301007387 */ /* 0x002fe80000100800 */
[----:B--2---:R-:W2:Y:S04]  /*577a0*/  LDL.LU R180, [R1+0x134] ;  /* 0x0001340001b47983 */ /* 0x004ea80000300800 */
[----:B------:R-:W2:Y:S01]  /*577b0*/  LDL.LU R181, [R1+0x13c] ;  /* 0x00013c0001b57983 */ /* 0x000ea20000300800 */
[----:B------:R-:W-:Y:S01]  /*577c0*/  MOV R182, R141 ;  /* 0x0000008d00b67202 */ /* 0x000fe20000000f00 */
[----:B------:R-:W-:Y:S01]  /*577d0*/  IMAD.MOV.U32 R183, RZ, RZ, R143 ;  /* 0x000000ffffb77224 */ /* 0x000fe200078e008f */
[----:B------:R-:W-:Y:S06]  /*577e0*/  BAR.SYNC.DEFER_BLOCKING 0x0 ;  /* 0x0000000000007b1d */ /* 0x000fec0000010000 */
[----:B------:R-:W1:Y:S02]  /*577f0*/  LDS.128 R140, [R252] ;  /* 0x00000000fc8c7984 */ /* 0x000e640000000c00 */
[----:B------:R-:W-:Y:S01]  /*57800*/  BAR.SYNC.DEFER_BLOCKING 0x0 ;  /* 0x0000000000007b1d */ /* 0x000fe20000010000 */
[----:B------:R-:W-:Y:S01]  /*57810*/  MOV R202, R37 ;  /* 0x0000002500ca7202 */ /* 0x000fe20000000f00 */
[----:B------:R-:W-:-:S04]  /*57820*/  IMAD.MOV.U32 R203, RZ, RZ, R39 ;  /* 0x000000ffffcb7224 */ /* 0x000fc800078e0027 */
[----:B-1----:R-:W-:Y:S04]  /*57830*/  STL [R1+0x1f3c], R143 ;  /* 0x001f3c8f01007387 */ /* 0x002fe80000100800 */
[----:B--2---:R-:W-:Y:S01]  /*57840*/  STSM.16.M88.4 [R0], R180 ;  /* 0x000000b400007844 */ /* 0x004fe20000000200 */
[----:B------:R-:W-:Y:S06]  /*57850*/  BAR.SYNC.DEFER_BLOCKING 0x0 ;  /* 0x0000000000007b1d */ /* 0x000fec0000010000 */
[----:B------:R-:W1:Y:S04]  /*57860*/  LDS.128 R36, [R252] ;  /* 0x00000000fc247984 */ /* 0x000e680000000c00 */
[----:B-1----:R-:W-:Y:S04]  /*57870*/  STL [R1+0x1f30], R39 ;  /* 0x001f302701007387 */ /* 0x002fe80000100800 */
[----:B------:R-:W2:Y:S04]  /*57880*/  LDL.LU R180, [R1+0x714] ;  /* 0x0007140001b47983 */ /* 0x000ea80000300800 */
[----:B------:R-:W2:Y:S01]  /*57890*/  LDL.LU R181, [R1+0x71c] ;  /* 0x00071c0001b57983 */ /* 0x000ea20000300800 */
[----:B------:R-:W-:Y:S01]  /*578a0*/  MOV R200, R69 ;  /* 0x0000004500c87202 */ /* 0x000fe20000000f00 */
[----:B------:R-:W-:Y:S01]  /*578b0*/  IMAD.MOV.U32 R201, RZ, RZ, R71 ;  /* 0x000000ffffc97224 */ /* 0x000fe200078e0047 */
[----:B------:R-:W-:Y:S06]  /*578c0*/  BAR.SYNC.DEFER_BLOCKING 0x0 ;  /* 0x0000000000007b1d */ /* 0x000fec0000010000 */
[----:B------:R-:W-:Y:S02]  /*578d0*/  STSM.16.M88.4 [R0], R200 ;  /* 0x000000c800007844 */ /* 0x000fe40000000200 */
[----:B------:R-:W-:Y:S06]  /*578e0*/  BAR.SYNC.DEFER_BLOCKING 0x0 ;  /* 0x0000000000007b1d */ /* 0x000fec0000010000 */
[----:B------:R-:W1:Y:S01]  /*578f0*/  LDS.128 R68, [R252] ;  /* 0x00000000fc447984 */ /* 0x000e620000000c00 */
[----:B------:R-:W-:Y:S01]  /*57900*/  MOV R182, R153 ;  /* 0x0000009900b67202 */ /* 0x000fe20000000f00 */
[----:B------:R-:W-:Y:S01]  /*57910*/  IMAD.MOV.U32 R183, RZ, RZ, R155 ;  /* 0x000000ffffb77224 */ /* 0x000fe200078e009b */
        /* <DEDUP_REMOVED lines=8> */
[----:B------:R-:W3:Y:S04]  /*579a0*/  LDL.LU R240, [R1+0xb0] ;  /* 0x0000b00001f07983 */ /* 0x000ee80000300800 */
[----:B------:R-:W4:Y:S04]  /*579b0*/  LDL.LU R239, [R1+0x280] ;  /* 0x0002800001ef7983 */ /* 0x000f280000300800 */
        /* <DEDUP_REMOVED lines=11> */
[----:B------:R-:W1:Y:S01]  /*57a70*/  LDS.128 R152, [R252] ;  /* 0x00000000fc987984 */ /* 0x000e620000000c00 */
[----:B------:R-:W-:Y:S06]  /*57a80*/  BAR.SYNC.DEFER_BLOCKING 0x0 ;  /* 0x0000000000007b1d */ /* 0x000fec0000010000 */
[----:B------:R-:W4:Y:S04]  /*57a90*/  LDL.LU R246, [R1+0xd0] ;  /* 0x0000d00001f67983 */ /* 0x000f280000300800 */
[----:B--2---:R2:W-:Y:S02]  /*57aa0*/  STSM.16.M88.4 [R0], R180 ;  /* 0x000000b400007844 */ /* 0x0045e40000000200 */
[----:B--2---:R-:W2:Y:S01]  /*57ab0*/  LDC R180, c[0x0][0x3b4] ;  /* 0x0000ed00ffb47b82 */ /* 0x004ea20000000800 */
[----:B---3--:R-:W-:-:S07]  /*57ac0*/  IMAD R0, R207, UR4, RZ ;  /* 0x00000004cf007c24 */ /* 0x008fce000f8e02ff */
[----:B------:R-:W-:Y:S01]  /*57ad0*/  BAR.SYNC.DEFER_BLOCKING 0x0 ;  /* 0x0000000000007b1d */ /* 0x000fe20000010000 */
[----:B------:R-:W-:Y:S02]  /*57ae0*/  ISETP.GE.AND P0, PT, R207, UR10, PT ;  /* 0x0000000acf007c0c */ /* 0x000fe4000bf06270 */
[C---:B------:R-:W-:Y:S02]  /*57af0*/  LEA R242, P1, R0.reuse, UR6, 0x2 ;  /* 0x0000000600f27c11 */ /* 0x040fe4000f8210ff */
[C---:B------:R-:W-:Y:S01]  /*57b00*/  ISETP.LT.AND P0, PT, R179.reuse, UR29, !P0 ;  /* 0x0000001db3007c0c */ /* 0x040fe2000c701270 */
[C---:B------:R-:W-:Y:S01]  /*57b10*/  IMAD R244, R179.reuse, UR5, RZ ;  /* 0x00000005b3f47c24 */ /* 0x040fe2000f8e02ff */
[----:B------:R-:W-:Y:S01]  /*57b20*/  LEA.HI.X.SX32 R243, R0, UR7, 0x2, P1 ;  /* 0x0000000700f37c11 */ /* 0x000fe200088f16ff */
[----:B------:R-:W3:Y:S01]  /*57b30*/  LDCU.64 UR4, c[0x0][0x390] ;  /* 0x00007200ff0477ac */ /* 0x000ee20008000a00 */
[----:B------:R-:W1:Y:S01]  /*57b40*/  LDC R182, c[0x0][0x3b4] ;  /* 0x0000ed00ffb67b82 */ /* 0x000e620000000800 */
[----:B------:R-:W-:Y:S01]  /*57b50*/  IMAD.WIDE R2, R244, 0x4, R242 ;  /* 0x00000004f4027825 */ /* 0x000fe200078e02f2 */
[----:B------:R-:W1:Y:S06]  /*57b60*/  LDCU.64 UR6, c[0x0][0x390] ;  /* 0x00007200ff0677ac */ /* 0x000e6c0008000a00 */
[----:B------:R-:W1:Y:S01]  /*57b70*/  LDC R183, c[0x0][0x3b4] ;  /* 0x0000ed00ffb77b82 */ /* 0x000e620000000800 */
[----:B--2---:R-:W-:Y:S01]  /*57b80*/  LEA R0, R180, R0, 0x6 ;  /* 0x00000000b4007211 */ /* 0x004fe200078e30ff */
[----:B------:R-:W2:Y:S06]  /*57b90*/  LDCU UR29, c[0x0][0x398] ;  /* 0x00007300ff1d77ac */ /* 0x000eac0008000800 */
[----:B------:R-:W1:Y:S01]  /*57ba0*/  LDC R180, c[0x0][0x3b4] ;  /* 0x0000ed00ffb47b82 */ /* 0x000e620000000800 */
[----:B------:R2:W-:Y:S01]  /*57bb0*/  @P0 STG.E desc[UR14][R2.64], R240 ;  /* 0x000000f002000986 */ /* 0x0005e2000c10190e */
[----:B------:R-:W-:Y:S01]  /*57bc0*/  ISETP.GE.AND P0, PT, R179, UR11, PT ;  /* 0x0000000bb3007c0c */ /* 0x000fe2000bf06270 */
[----:B------:R-:W1:Y:S03]  /*57bd0*/  LDCU.64 UR10, c[0x0][0x398] ;  /* 0x00007300ff0a77ac */ /* 0x000e660008000a00 */
[----:B----4-:R-:W-:Y:S01]  /*57be0*/  ISETP.LT.AND P2, PT, R215, UR26, !P0 ;  /* 0x0000001ad7007c0c */ /* 0x010fe2000c741270 */
[----:B------:R-:W4:Y:S01]  /*57bf0*/  LDCU UR26, c[0x0][0x398] ;  /* 0x00007300ff1a77ac */ /* 0x000f220008000800 */
[----:B--2---:R-:W-:-:S04]  /*57c00*/  LEA R240, P1, R0, UR8, 0x2 ;  /* 0x0000000800f07c11 */ /* 0x004fc8000f8210ff */
[----:B------:R-:W-:Y:S01]  /*57c10*/  LEA.HI.X.SX32 R241, R0, UR9, 0x2, P1 ;  /* 0x0000000900f17c11 */ /* 0x000fe200088f16ff */
[----:B------:R-:W2:Y:S02]  /*57c20*/  LDCU.64 UR8, c[0x0][0x398] ;  /* 0x00007300ff0877ac */ /* 0x000ea40008000a00 */
[----:B------:R-:W-:-:S04]  /*57c30*/  IMAD.WIDE R2, R244, 0x4, R240 ;  /* 0x00000004f4027825 */ /* 0x000fc800078e02f0 */
[----:B-1----:R-:W-:Y:S01]  /*57c40*/  IMAD R0, R180, 0x40, R0 ;  /* 0x00000040b4007824 */ /* 0x002fe200078e0200 */
[----:B------:R1:W-:Y:S01]  /*57c50*/  @P2 STG.E desc[UR14][R2.64], R239 ;  /* 0x000000ef02002986 */ /* 0x0003e2000c10190e */
[----:B------:R-:W-:Y:S01]  /*57c60*/  ISETP.LT.AND P2, PT, R223, UR10, !P0 ;  /* 0x0000000adf007c0c */ /* 0x000fe2000c741270 */
[----:B------:R-:W4:Y:S02]  /*57c70*/  LDCU UR10, c[0x0][0x398] ;  /* 0x00007300ff0a77ac */ /* 0x000f240008000800 */
[----:B---3--:R-:W-:-:S04]  /*57c80*/  LEA R180, P1, R0, UR4, 0x2 ;  /* 0x0000000400b47c11 */ /* 0x008fc8000f8210ff */
[----:B------:R-:W-:Y:S01]  /*57c90*/  LEA.HI.X.SX32 R181, R0, UR5, 0x2, P1 ;  /* 0x0000000500b57c11 */ /* 0x000fe200088f16ff */
[----:B------:R-:W3:Y:S01]  /*57ca0*/  LDCU.64 UR4, c[0x0][0x390] ;  /* 0x00007200ff0477ac */ /* 0x000ee20008000a00 */
[----:B------:R-:W-:Y:S01]  /*57cb0*/  LEA R0, R182, R0, 0x6 ;  /* 0x00000000b6007211 */ /* 0x000fe200078e30ff */
[----:B-1----:R-:W4:Y:S01]  /*57cc0*/  LDL.LU R239, [R1+0x220] ;  /* 0x0002200001ef7983 */ /* 0x002f220000300800 */
[----:B------:R-:W-:Y:S02]  /*57cd0*/  IMAD.WIDE R2, R244, 0x4, R180 ;  /* 0x00000004f4027825 */ /* 0x000fe400078e02b4 */
[C---:B------:R-:W-:Y:S01]  /*57ce0*/  LEA R226, P1, R0.reuse, UR6, 0x2 ;  /* 0x0000000600e27c11 */ /* 0x040fe2000f8210ff */
[----:B------:R-:W1:Y:S02]  /*57cf0*/  LDC R182, c[0x0][0x3b4] ;  /* 0x0000ed00ffb67b82 */ /* 0x000e640000000800 */
[----:B------:R3:W-:Y:S01]  /*57d00*/  @P2 STG.E desc[UR14][R2.64], R238 ;  /* 0x000000ee02002986 */ /* 0x0007e2000c10190e */
[----:B--2---:R-:W-:Y:S01]  /*57d10*/  ISETP.LT.AND P2, PT, R71, UR8, !P0 ;  /* 0x0000000847007c0c */ /* 0x004fe2000c741270 */
[----:B------:R-:W2:Y:S01]  /*57d20*/  LDCU UR8, c[0x0][0x398] ;  /* 0x00007300ff0877ac */ /* 0x000ea20008000800 */
[----:B------:R-:W-:Y:S01]  /*57d30*/  LEA.HI.X.SX32 R227, R0, UR7, 0x2, P1 ;  /* 0x0000000700e37c11 */ /* 0x000fe200088f16ff */
[----:B------:R-:W1:Y:S01]  /*57d40*/  LDCU.64 UR6, c[0x0][0x390] ;  /* 0x00007200ff0677ac */ /* 0x000e620008000a00 */
[----:B---3--:R-:W3:Y:S01]  /*57d50*/  LDL.LU R238, [R1+0xc0] ;  /* 0x0000c00001ee7983 */ /* 0x008ee20000300800 */
[----:B------:R-:W-:-:S08]  /*57d60*/  IMAD.WIDE R2, R244, 0x4, R226 ;  /* 0x00000004f4027825 */ /* 0x000fd000078e02e2 */
[----:B------:R2:W-:Y:S04]  /*57d70*/  @P2 STG.E desc[UR14][R2.64], R251 ;  /* 0x000000fb02002986 */ /* 0x0005e8000c10190e */
[----:B--2---:R-:W2:Y:S01]  /*57d80*/  LDL.LU R251, [R1+0xa0] ;  /* 0x0000a00001fb7983 */ /* 0x004ea20000300800 */
[----:B-1----:R-:W-:Y:S02]  /*57d90*/  IMAD R0, R182, 0x40, R0 ;  /* 0x00000040b6007824 */ /* 0x002fe400078e0200 */
[----:B------:R-:W1:Y:S01]  /*57da0*/  LDC R182, c[0x0][0x3b4] ;  /* 0x0000ed00ffb67b82 */ /* 0x000e620000000800 */
[----:B------:R-:W-:Y:S01]  /*57db0*/  ISETP.LT.AND P2, PT, R143, UR18, !P0 ;  /* 0x000000128f007c0c */ /* 0x000fe2000c741270 */
[----:B------:R-:W2:Y:S01]  /*57dc0*/  LDL.LU R247, [R1+0x80] ;  /* 0x0000800001f77983 */ /* 0x000ea20000300800 */
[C---:B------:R-:W-:Y:S01]  /*57dd0*/  LEA R224, P1, R0.reuse, UR4, 0x2 ;  /* 0x0000000400e07c11 */ /* 0x040fe2000f8210ff */
[----:B------:R-:W1:Y:S02]  /*57de0*/  LDCU UR18, c[0x0][0x398] ;  /* 0x00007300ff1277ac */ /* 0x000e640008000800 */
[----:B------:R-:W2:Y:S01]  /*57df0*/  LDL.LU R245, [R1+0x70] ;  /* 0x0000700001f57983 */ /* 0x000ea20000300800 */
[----:B------:R-:W-:Y:S01]  /*57e00*/  LEA.HI.X.SX32 R225, R0, UR5, 0x2, P1 ;  /* 0x0000000500e17c11 */ /* 0x000fe200088f16ff */
[----:B------:R-:W1:Y:S01]  /*57e10*/  LDCU.64 UR4, c[0x0][0x390] ;  /* 0x00007200ff0477ac */ /* 0x000e620008000a00 */
[----:B------:R-:W-:-:S02]  /*57e20*/  LEA R0, R183, R0, 0x6 ;  /* 0x00000000b7007211 */ /* 0x000fc400078e30ff */
[----:B------:R-:W1:Y:S01]  /*57e30*/  LDC R183, c[0x0][0x3b4] ;  /* 0x0000ed00ffb77b82 */ /* 0x000e620000000800 */
[----:B------:R-:W-:Y:S01]  /*57e40*/  IMAD.WIDE R2, R244, 0x4, R224 ;  /* 0x00000004f4027825 */ /* 0x000fe200078e02e0 */
[----:B------:R-:W-:-:S04]  /*57e50*/  LEA R202, P1, R0, UR6, 0x2 ;  /* 0x0000000600ca7c11 */ /* 0x000fc8000f8210ff */
[----:B------:R-:W-:Y:S01]  /*57e60*/  LEA.HI.X.SX32 R203, R0, UR7, 0x2, P1 ;  /* 0x0000000700cb7c11 */ /* 0x000fe200088f16ff */
[----:B------:R-:W1:Y:S01]  /*57e70*/  LDCU.64 UR6, c[0x0][0x390] ;  /* 0x00007200ff0677ac */ /* 0x000e620008000a00 */
[----:B------:R1:W-:Y:S01]  /*57e80*/  @P2 STG.E desc[UR14][R2.64], R246 ;  /* 0x000000f602002986 */ /* 0x0003e2000c10190e */
[----:B------:R-:W-:Y:S01]  /*57e90*/  ISETP.LT.AND P2, PT, R211, UR24, !P0 ;  /* 0x00000018d3007c0c */ /* 0x000fe2000c741270 */
[----:B------:R-:W1:Y:S02]  /*57ea0*/  LDCU UR24, c[0x0][0x398] ;  /* 0x00007300ff1877ac */ /* 0x000e640008000800 */
[----:B-1----:R-:W-:-:S05]  /*57eb0*/  IMAD R0, R182, 0x40, R0 ;  /* 0x00000040b6007824 */ /* 0x002fca00078e0200 */
[----:B------:R-:W-:Y:S01]  /*57ec0*/  LEA R200, P1, R0, UR4, 0x2 ;  /* 0x0000000400c87c11 */ /* 0x000fe2000f8210ff */
[----:B------:R-:W1:Y:S01]  /*57ed0*/  LDCU UR4, c[0x0][0x39c] ;  /* 0x00007380ff0477ac */ /* 0x000e620008000800 */
[----:B------:R-:W-:Y:S01]  /*57ee0*/  IMAD.WIDE R2, R244, 0x4, R202 ;  /* 0x00000004f4027825 */ /* 0x000fe200078e02ca */
[----:B------:R-:W2:Y:S01]  /*57ef0*/  LDL.LU R246, [R1+0x60] ;  /* 0x0000600001f67983 */ /* 0x000ea20000300800 */
[----:B------:R-:W-:Y:S02]  /*57f00*/  LEA.HI.X.SX32 R201, R0, UR5, 0x2, P1 ;  /* 0x0000000500c97c11 */ /* 0x000fe400088f16ff */
[----:B------:R-:W-:-:S04]  /*57f10*/  LEA R0, R183, R0, 0x6 ;  /* 0x00000000b7007211 */ /* 0x000fc800078e30ff */
[C---:B------:R-:W-:Y:S01]  /*57f20*/  LEA R182, P1, R0.reuse, UR6, 0x2 ;  /* 0x0000000600b67c11 */ /* 0x040fe2000f8210ff */
[----:B------:R-:W1:Y:S03]  /*57f30*/  LDCU UR6, c[0x0][0x3b8] ;  /* 0x00007700ff0677ac */ /* 0x000e660008000800 */
[----:B------:R-:W-:Y:S01]  /*57f40*/  LEA.HI.X.SX32 R183, R0, UR7, 0x2, P1 ;  /* 0x0000000700b77c11 */ /* 0x000fe200088f16ff */
[----:B------:R-:W-:Y:S01]  /*57f50*/  VIADD R0, R179, 0x1 ;  /* 0x00000001b3007836 */ /* 0x000fe20000000000 */
[----:B----4-:R4:W-:Y:S01]  /*57f60*/  @P2 STG.E desc[UR14][R2.64], R239 ;  /* 0x000000ef02002986 */ /* 0x0109e2000c10190e */
[----:B------:R-:W-:Y:S01]  /*57f70*/  ISETP.LT.AND P2, PT, R147, UR22, !P0 ;  /* 0x0000001693007c0c */ /* 0x000fe2000c741270 */
[----:B------:R-:W1:Y:S01]  /*57f80*/  LDCU UR22, c[0x0][0x398] ;  /* 0x00007300ff1677ac */ /* 0x000e620008000800 */
[----:B------:R-:W-:Y:S01]  /*57f90*/  ISETP.LT.AND P0, PT, R39, UR20, !P0 ;  /* 0x0000001427007c0c */ /* 0x000fe2000c701270 */
[----:B------:R-:W1:Y:S01]  /*57fa0*/  LDCU UR20, c[0x0][0x398] ;  /* 0x00007300ff1477ac */ /* 0x000e620008000800 */
[C---:B----4-:R-:W-:Y:S01]  /*57fb0*/  IMAD.WIDE R2, R244.reuse, 0x4, R200 ;  /* 0x00000004f4027825 */ /* 0x050fe200078e02c8 */
[----:B------:R-:W4:Y:S08]  /*57fc0*/  LDL.LU R239, [R1+0x50] ;  /* 0x0000500001ef7983 */ /* 0x000f300000300800 */
[----:B---3--:R3:W-:Y:S02]  /*57fd0*/  @P2 STG.E desc[UR14][R2.64], R238 ;  /* 0x000000ee02002986 */ /* 0x0087e4000c10190e */
[----:B---3--:R-:W-:-:S02]  /*57fe0*/  IMAD.WIDE R2, R244, 0x4, R182 ;  /* 0x00000004f4027825 */ /* 0x008fc400078e02b6 */
[----:B------:R-:W3:Y:S04]  /*57ff0*/  LDL.LU R238, [R1+0x40] ;  /* 0x0000400001ee7983 */ /* 0x000ee80000300800 */
[----:B--2---:R2:W-:Y:S01]  /*58000*/  @P0 STG.E desc[UR14][R2.64], R251 ;  /* 0x000000fb02000986 */ /* 0x0045e2000c10190e */
[----:B-1----:R-:W-:Y:S01]  /*58010*/  ISETP.GE.AND P0, PT, R0, UR4, PT ;  /* 0x0000000400007c0c */ /* 0x002fe2000bf06270 */
[----:B------:R-:W1:Y:S01]  /*58020*/  LDCU.64 UR4, c[0x0][0x398] ;  /* 0x00007300ff0477ac */ /* 0x000e620008000a00 */
[----:B------:R-:W-:Y:S01]  /*58030*/  IADD3 R0, PT, PT, R244, UR6, RZ ;  /* 0x00000006f4007c10 */ /* 0x000fe2000fffe0ff */
[----:B--2---:R-:W2:Y:S01]  /*58040*/  LDL.LU R251, [R1+0x10] ;  /* 0x0000100001fb7983 */ /* 0x004ea20000300800 */
[----:B------:R-:W-:-:S03]  /*58050*/  ISETP.LT.AND P1, PT, R207, UR16, !P0 ;  /* 0x00000010cf007c0c */ /* 0x000fc6000c721270 */
[C---:B------:R-:W-:Y:S01]  /*58060*/  IMAD.WIDE R2, R0.reuse, 0x4, R242 ;  /* 0x0000000400027825 */ /* 0x040fe200078e02f2 */
[----:B------:R-:W2:Y:S01]  /*58070*/  LDCU.64 UR6, c[0x0][0x398] ;  /* 0x00007300ff0677ac */ /* 0x000ea20008000a00 */
[----:B------:R-:W2:Y:S01]  /*58080*/  LDL.LU R244, [R1+0x90] ;  /* 0x0000900001f47983 */ /* 0x000ea20000300800 */
[----:B------:R-:W2:Y:S01]  /*58090*/  LDCU UR16, c[0x0][0x39c] ;  /* 0x00007380ff1077ac */ /* 0x000ea20008000800 */
[----:B-1----:R-:W-:Y:S01]  /*580a0*/  ISETP.LT.AND P2, PT, R223, UR4, !P0 ;  /* 0x00000004df007c0c */ /* 0x002fe2000c741270 */
[----:B------:R-:W1:Y:S05]  /*580b0*/  LDCU UR4, c[0x0][0x398] ;  /* 0x00007300ff0477ac */ /* 0x000e6a0008000800 */
[----:B--2---:R2:W-:Y:S01]  /*580c0*/  @P1 STG.E desc[UR14][R2.64], R244 ;  /* 0x000000f402001986 */ /* 0x0045e2000c10190e */
[----:B------:R-:W-:Y:S01]  /*580d0*/  ISETP.LT.AND P1, PT, R215, UR12, !P0 ;  /* 0x0000000cd7007c0c */ /* 0x000fe2000c721270 */
[----:B------:R-:W1:Y:S01]  /*580e0*/  LDCU UR12, c[0x0][0x3b8] ;  /* 0x00007700ff0c77ac */ /* 0x000e620008000800 */
[C---:B--2---:R-:W-:Y:S01]  /*580f0*/  IMAD.WIDE R2, R0.reuse, 0x4, R240 ;  /* 0x0000000400027825 */ /* 0x044fe200078e02f0 */
[----:B------:R-:W2:Y:S10]  /*58100*/  LDL.LU R244, [R1+0x284] ;  /* 0x0002840001f47983 */ /* 0x000eb40000300800 */
[----:B------:R1:W-:Y:S01]  /*58110*/  @P1 STG.E desc[UR14][R2.64], R247 ;  /* 0x000000f702001986 */ /* 0x0003e2000c10190e */
[----:B------:R-:W-:Y:S01]  /*58120*/  ISETP.LT.AND P1, PT, R71, UR6, !P0 ;  /* 0x0000000647007c0c */ /* 0x000fe2000c721270 */
[----:B------:R-:W3:Y:S01]  /*58130*/  LDCU UR6, c[0x0][0x398] ;  /* 0x00007300ff0677ac */ /* 0x000ee20008000800 */
[C---:B-1----:R-:W-:Y:S01]  /*58140*/  IMAD.WIDE R2, R0.reuse, 0x4, R180 ;  /* 0x0000000400027825 */ /* 0x042fe200078e02b4 */
[----:B------:R-:W2:Y:S04]  /*58150*/  LDL.LU R247, [R1+0xf4] ;  /* 0x0000f40001f77983 */ /* 0x000ea80000300800 */
[----:B------:R1:W-:Y:S01]  /*58160*/  @P2 STG.E desc[UR14][R2.64], R245 ;  /* 0x000000f502002986 */ /* 0x0003e2000c10190e */
[----:B------:R-:W-:Y:S01]  /*58170*/  ISETP.LT.AND P2, PT, R143, UR28, !P0 ;  /* 0x0000001c8f007c0c */ /* 0x000fe2000c741270 */
[----:B------:R-:W2:Y:S01]  /*58180*/  LDCU UR28, c[0x0][0x398] ;  /* 0x00007300ff1c77ac */ /* 0x000ea20008000800 */
[C---:B-1----:R-:W-:Y:S01]  /*58190*/  IMAD.WIDE R2, R0.reuse, 0x4, R226 ;  /* 0x0000000400027825 */ /* 0x042fe200078e02e2 */
[----:B------:R-:W2:Y:S04]  /*581a0*/  LDL.LU R245, [R1+0x254] ;  /* 0x0002540001f57983 */ /* 0x000ea80000300800 */
[----:B------:R1:W-:Y:S01]  /*581b0*/  @P1 STG.E desc[UR14][R2.64], R246 ;  /* 0x000000f602001986 */ /* 0x0003e2000c10190e */
[----:B------:R-:W-:Y:S01]  /*581c0*/  ISETP.LT.AND P1, PT, R211, UR4, !P0 ;  /* 0x00000004d3007c0c */ /* 0x000fe2000c721270 */
[----:B------:R-:W3:Y:S01]  /*581d0*/  LDCU UR4, c[0x0][0x398] ;  /* 0x00007300ff0477ac */ /* 0x000ee20008000800 */
[C---:B-1----:R-:W-:Y:S01]  /*581e0*/  IMAD.WIDE R2, R0.reuse, 0x4, R224 ;  /* 0x0000000400027825 */ /* 0x042fe200078e02e0 */
[----:B------:R-:W2:Y:S04]  /*581f0*/  LDL.LU R246, [R1+0xd4] ;  /* 0x0000d40001f67983 */ /* 0x000ea80000300800 */
[----:B----4-:R1:W-:Y:S02]  /*58200*/  @P2 STG.E desc[UR14][R2.64], R239 ;  /* 0x000000ef02002986 */ /* 0x0103e4000c10190e */
[----:B-1----:R-:W-:-:S02]  /*58210*/  IMAD.WIDE R2, R0, 0x4, R202 ;  /* 0x0000000400027825 */ /* 0x002fc400078e02ca */
[----:B------:R-:W4:Y:S04]  /*58220*/  LDL.LU R239, [R1+0x224] ;  /* 0x0002240001ef7983 */ /* 0x000f280000300800 */
[----:B---3--:R1:W-:Y:S01]  /*58230*/  @P1 STG.E desc[UR14][R2.64], R238 ;  /* 0x000000ee02001986 */ /* 0x0083e2000c10190e */
[----:B------:R-:W-:Y:S01]  /*58240*/  ISETP.LT.AND P1, PT, R147, UR6, !P0 ;  /* 0x0000000693007c0c */ /* 0x000fe2000c721270 */
[----:B------:R-:W3:Y:S01]  /*58250*/  LDCU UR6, c[0x0][0x39c] ;  /* 0x00007380ff0677ac */ /* 0x000ee20008000800 */
[----:B------:R-:W-:Y:S01]  /*58260*/  ISETP.LT.AND P0, PT, R39, UR4, !P0 ;  /* 0x0000000427007c0c */ /* 0x000fe2000c701270 */
[----:B------:R-:W3:Y:S01]  /*58270*/  LDCU UR4, c[0x0][0x3b8] ;  /* 0x00007700ff0477ac */ /* 0x000ee20008000800 */
[C---:B-1----:R-:W-:Y:S01]  /*58280*/  IMAD.WIDE R2, R0.reuse, 0x4, R200 ;  /* 0x0000000400027825 */ /* 0x042fe200078e02c8 */
[----:B------:R-:W2:Y:S08]  /*58290*/  LDL.LU R238, [R1+0xc4] ;  /* 0x0000c40001ee7983 */ /* 0x000eb00000300800 */
[----:B------:R1:W-:Y:S02]  /*582a0*/  @P1 STG.E desc[UR14][R2.64], R251 ;  /* 0x000000fb02001986 */ /* 0x0003e4000c10190e */
[----:B-1----:R-:W-:-:S02]  /*582b0*/  IMAD.WIDE R2, R0, 0x4, R182 ;  /* 0x0000000400027825 */ /* 0x002fc400078e02b6 */
[----:B------:R-:W2:Y:S04]  /*582c0*/  LDL.LU R251, [R1+0xa4] ;  /* 0x0000a40001fb7983 */ /* 0x000ea80000300800 */
[----:B------:R1:W-:Y:S04]  /*582d0*/  @P0 STG.E desc[UR14][R2.64], R248 ;  /* 0x000000f802000986 */ /* 0x0003e8000c10190e */
[----:B-1----:R-:W2:Y:S01]  /*582e0*/  LDL.LU R248, [R1+0xb4] ;  /* 0x0000b40001f87983 */ /* 0x002ea20000300800 */
[----:B------:R-:W-:Y:S01]  /*582f0*/  VIADD R2, R179, 0x2 ;  /* 0x00000002b3027836 */ /* 0x000fe20000000000 */
[----:B---3--:R-:W-:Y:S01]  /*58300*/  IADD3 R0, PT, PT, R0, UR4, RZ ;  /* 0x0000000400007c10 */ /* 0x008fe2000fffe0ff */
[----:B------:R-:W1:Y:S03]  /*58310*/  LDCU UR4, c[0x0][0x398] ;  /* 0x00007300ff0477ac */ /* 0x000e660008000800 */
[----:B------:R-:W-:Y:S01]  /*58320*/  ISETP.GE.AND P0, PT, R2, UR6, PT ;  /* 0x0000000602007c0c */ /* 0x000fe2000bf06270 */
[----:B------:R-:W-:Y:S01]  /*58330*/  IMAD.WIDE R2, R0, 0x4, R242 ;  /* 0x0000000400027825 */ /* 0x000fe200078e02f2 */
[----:B------:R-:W3:Y:S02]  /*58340*/  LDCU UR6, c[0x0][0x398] ;  /* 0x00007300ff0677ac */ /* 0x000ee40008000800 */
[----:B------:R-:W-:-:S02]  /*58350*/  ISETP.LT.AND P1, PT, R207, UR8, !P0 ;  /* 0x00000008cf007c0c */ /* 0x000fc4000c721270 */
[----:B------:R-:W-:Y:S01]  /*58360*/  ISETP.LT.AND P2, PT, R215, UR10, !P0 ;  /* 0x0000000ad7007c0c */ /* 0x000fe2000c741270 */
[----:B------:R-:W1:Y:S01]  /*58370*/  LDCU UR8, c[0x0][0x398] ;  /* 0x00007300ff0877ac */ /* 0x000e620008000800 */
[----:B------:R-:W1:Y:S09]  /*58380*/  LDCU UR10, c[0x0][0x398] ;  /* 0x00007300ff0a77ac */ /* 0x000e720008000800 */
[----:B--2---:R2:W-:Y:S01]  /*58390*/  @P1 STG.E desc[UR14][R2.64], R248 ;  /* 0x000000f802001986 */ /* 0x0045e2000c10190e */
[----:B-1----:R-:W-:Y:S01]  /*583a0*/  ISETP.LT.AND P1, PT, R223, UR4, !P0 ;  /* 0x00000004df007c0c */ /* 0x002fe2000c721270 */
[----:B------:R-:W1:Y:S01]  /*583b0*/  LDCU UR4, c[0x0][0x398] ;  /* 0x00007300ff0477ac */ /* 0x000e620008000800 */
[----:B--2---:R-:W-:-:S05]  /*583c0*/  IMAD.WIDE R2, R0, 0x4, R240 ;  /* 0x0000000400027825 */ /* 0x004fca00078e02f0 */
[----:B------:R2:W-:Y:S02]  /*583d0*/  @P2 STG.E desc[UR14][R2.64], R244 ;  /* 0x000000f402002986 */ /* 0x0005e4000c10190e */
[C---:B--2---:R-:W-:Y:S02]  /*583e0*/  IMAD.WIDE R2, R0.reuse, 0x4, R180 ;  /* 0x0000000400027825 */ /* 0x044fe400078e02b4 */
[----:B------:R-:W2:Y:S04]  /*583f0*/  LDL.LU R244, [R1+0x94] ;  /* 0x0000940001f47983 */ /* 0x000ea80000300800 */
[----:B------:R4:W-:Y:S01]  /*58400*/  @P1 STG.E desc[UR14][R2.64], R247 ;  /* 0x000000f702001986 */ /* 0x0009e2000c10190e */
[----:B---3--:R-:W-:Y:S01]  /*58410*/  ISETP.LT.AND P1, PT, R71, UR6, !P0 ;  /* 0x0000000647007c0c */ /* 0x008fe2000c721270 */
[----:B------:R-:W3:Y:S01]  /*58420*/  LDCU UR6, c[0x0][0x398] ;  /* 0x00007300ff0677ac */ /* 0x000ee20008000800 */
[----:B-1----:R-:W-:Y:S01]  /*58430*/  ISETP.LT.AND P2, PT, R143, UR4, !P0 ;  /* 0x000000048f007c0c */ /* 0x002fe2000c741270 */
[----:B------:R-:W1:Y:S01]  /*58440*/  LDCU UR4, c[0x0][0x398] ;  /* 0x00007300ff0477ac */ /* 0x000e620008000800 */
[C---:B----4-:R-:W-:Y:S01]  /*58450*/  IMAD.WIDE R2, R0.reuse, 0x4, R226 ;  /* 0x0000000400027825 */ /* 0x050fe200078e02e2 */
[----:B------:R-:W4:Y:S08]  /*58460*/  LDL.LU R247, [R1+0x84] ;  /* 0x0000840001f77983 */ /* 0x000f300000300800 */
[----:B------:R1:W-:Y:S01]  /*58470*/  @P1 STG.E desc[UR14][R2.64], R245 ;  /* 0x000000f502001986 */ /* 0x0003e2000c10190e */
[----:B---3--:R-:W-:Y:S01]  /*58480*/  ISETP.LT.AND P1, PT, R211, UR6, !P0 ;  /* 0x00000006d3007c0c */ /* 0x008fe2000c721270 */
[----:B------:R-:W3:Y:S02]  /*58490*/  LDCU UR6, c[0x0][0x398] ;  /* 0x00007300ff0677ac */ /* 0x000ee40008000800 */
[----:B-1----:R-:W4:Y:S01]  /*584a0*/  LDL.LU R245, [R1+0x74] ;  /* 0x0000740001f57983 */ /* 0x002f220000300800 */
[----:B------:R-:W-:-:S05]  /*584b0*/  IMAD.WIDE R2, R0, 0x4, R224 ;  /* 0x0000000400027825 */ /* 0x000fca00078e02e0 */
[----:B------:R1:W-:Y:S02]  /*584c0*/  @P2 STG.E desc[UR14][R2.64], R246 ;  /* 0x000000f602002986 */ /* 0x0003e4000c10190e */
[C---:B-1----:R-:W-:Y:S02]  /*584d0*/  IMAD.WIDE R2, R0.reuse, 0x4, R202 ;  /* 0x0000000400027825 */ /* 0x042fe400078e02ca */
[----:B------:R-:W4:Y:S04]  /*584e0*/  LDL.LU R246, [R1+0x64] ;  /* 0x0000640001f67983 */ /* 0x000f280000300800 */
[----:B------:R1:W-:Y:S01]  /*584f0*/  @P1 STG.E desc[UR14][R2.64], R239 ;  /* 0x000000ef02001986 */ /* 0x0003e2000c10190e */
[----:B------:R-:W-:Y:S01]  /*58500*/  ISETP.LT.AND P1, PT, R147, UR4, !P0 ;  /* 0x0000000493007c0c */ /* 0x000fe2000c721270 */
[----:B------:R-:W1:Y:S01]  /*58510*/  LDCU UR4, c[0x0][0x3b8] ;  /* 0x00007700ff0477ac */ /* 0x000e620008000800 */
[----:B---3--:R-:W-:Y:S01]  /*58520*/  ISETP.LT.AND P0, PT, R39, UR6, !P0 ;  /* 0x0000000627007c0c */ /* 0x008fe2000c701270 */
[----:B------:R-:W3:Y:S01]  /*58530*/  LDCU UR6, c[0x0][0x39c] ;  /* 0x00007380ff0677ac */ /* 0x000ee20008000800 */
[----:B-1----:R-:W4:Y:S01]  /*58540*/  LDL.LU R239, [R1+0x54] ;  /* 0x0000540001ef7983 */ /* 0x002f220000300800 */
[----:B------:R-:W-:-:S08]  /*58550*/  IMAD.WIDE R2, R0, 0x4, R200 ;  /* 0x0000000400027825 */ /* 0x000fd000078e02c8 */
[----:B------:R1:W-:Y:S04]  /*58560*/  @P1 STG.E desc[UR14][R2.64], R238 ;  /* 0x000000ee02001986 */ /* 0x0003e8000c10190e */
[----:B-1----:R-:W4:Y:S01]  /*58570*/  LDL.LU R238, [R1+0x44] ;  /* 0x0000440001ee7983 */ /* 0x002f220000300800 */
[----:B------:R-:W-:-:S05]  /*58580*/  IMAD.WIDE R2, R0, 0x4, R182 ;  /* 0x0000000400027825 */ /* 0x000fca00078e02b6 */
[----:B------:R1:W-:Y:S04]  /*58590*/  @P0 STG.E desc[UR14][R2.64], R251 ;  /* 0x000000fb02000986 */ /* 0x0003e8000c10190e */
[----:B-1----:R-:W4:Y:S01]  /*585a0*/  LDL.LU R251, [R1+0x14] ;  /* 0x0000140001fb7983 */ /* 0x002f220000300800 */
[----:B------:R-:W-:Y:S01]  /*585b0*/  VIADD R2, R179, 0x3 ;  /* 0x00000003b3027836 */ /* 0x000fe20000000000 */
[----:B------:R-:W-:Y:S01]  /*585c0*/  IADD3 R0, PT, PT, R0, UR4, RZ ;  /* 0x0000000400007c10 */ /* 0x000fe2000fffe0ff */
[----:B------:R-:W1:Y:S01]  /*585d0*/  LDCU UR4, c[0x0][0x398] ;  /* 0x00007300ff0477ac */ /* 0x000e620008000800 */
[----:B------:R-:W4:Y:S02]  /*585e0*/  LDL.LU R248, [R1+0x288] ;  /* 0x0002880001f87983 */ /* 0x000f240000300800 */
[----:B---3--:R-:W-:Y:S01]  /*585f0*/  ISETP.GE.AND P0, PT, R2, UR6, PT ;  /* 0x0000000602007c0c */ /* 0x008fe2000bf06270 */
        /* <DEDUP_REMOVED lines=10> */
[----:B----4-:R2:W-:Y:S02]  /*586a0*/  @P2 STG.E desc[UR14][R2.64], R247 ;  /* 0x000000f702002986 */ /* 0x0105e4000c10190e */
[C---:B--2---:R-:W-:Y:S02]  /*586b0*/  IMAD.WIDE R2, R0.reuse, 0x4, R180 ;  /* 0x0000000400027825 */ /* 0x044fe400078e02b4 */
[----:B------:R-:W2:Y:S04]  /*586c0*/  LDL.LU R247, [R1+0xf8] ;  /* 0x0000f80001f77983 */ /* 0x000ea80000300800 */
[----:B------:R4:W-:Y:S01]  /*586d0*/  @P1 STG.E desc[UR14][R2.64], R245 ;  /* 0x000000f502001986 */ /* 0x0009e2000c10190e */
[----:B---3--:R-:W-:Y:S01]  /*586e0*/  ISETP.LT.AND P1, PT, R71, UR6, !P0 ;  /* 0x0000000647007c0c */ /* 0x008fe2000c721270 */
[----:B------:R-:W3:Y:S01]  /*586f0*/  LDCU UR6, c[0x0][0x398] ;  /* 0x00007300ff0677ac */ /* 0x000ee20008000800 */
[----:B-1----:R-:W-:Y:S01]  /*58700*/  ISETP.LT.AND P2, PT, R143, UR4, !P0 ;  /* 0x000000048f007c0c */ /* 0x002fe2000c741270 */
[----:B------:R-:W1:Y:S01]  /*58710*/  LDCU UR4, c[0x0][0x398] ;  /* 0x00007300ff0477ac */ /* 0x000e620008000800 */
[----:B----4-:R-:W-:-:S09]  /*58720*/  IMAD.WIDE R2, R0, 0x4, R226 ;  /* 0x0000000400027825 */ /* 0x010fd200078e02e2 */
[----:B------:R4:W-:Y:S01]  /*58730*/  @P1 STG.E desc[UR14][R2.64], R246 ;  /* 0x000000f602001986 */ /* 0x0009e2000c10190e */
[----:B---3--:R-:W-:Y:S01]  /*58740*/  ISETP.LT.AND P1, PT, R211, UR6, !P0 ;  /* 0x00000006d3007c0c */ /* 0x008fe2000c721270 */
[----:B------:R-:W3:Y:S01]  /*58750*/  LDCU UR6, c[0x0][0x398] ;  /* 0x00007300ff0677ac */ /* 0x000ee20008000800 */
[C---:B----4-:R-:W-:Y:S01]  /*58760*/  IMAD.WIDE R2, R0.reuse, 0x4, R224 ;  /* 0x0000000400027825 */ /* 0x050fe200078e02e0 */
[----:B------:R-:W4:Y:S04]  /*58770*/  LDL.LU R246, [R1+0x258] ;  /* 0x0002580001f67983 */ /* 0x000f280000300800 */
[----:B------:R1:W-:Y:S02]  /*58780*/  @P2 STG.E desc[UR14][R2.64], R239 ;  /* 0x000000ef02002986 */ /* 0x0003e4000c10190e */
[----:B-1----:R-:W-:-:S02]  /*58790*/  IMAD.WIDE R2, R0, 0x4, R202 ;  /* 0x0000000400027825 */ /* 0x002fc400078e02ca */
[----:B------:R-:W2:Y:S04]  /*587a0*/  LDL.LU R239, [R1+0xd8] ;  /* 0x0000d80001ef7983 */ /* 0x000ea80000300800 */
[----:B------:R1:W-:Y:S01]  /*587b0*/  @P1 STG.E desc[UR14][R2.64], R238 ;  /* 0x000000ee02001986 */ /* 0x0003e2000c10190e */
[----:B------:R-:W-:Y:S01]  /*587c0*/  ISETP.LT.AND P1, PT, R147, UR4, !P0 ;  /* 0x0000000493007c0c */ /* 0x000fe2000c721270 */
[----:B------:R-:W1:Y:S01]  /*587d0*/  LDCU UR4, c[0x0][0x3b8] ;  /* 0x00007700ff0477ac */ /* 0x000e620008000800 */
[----:B---3--:R-:W-:Y:S01]  /*587e0*/  ISETP.LT.AND P0, PT, R39, UR6, !P0 ;  /* 0x0000000627007c0c */ /* 0x008fe2000c701270 */
        /* <DEDUP_REMOVED lines=8> */
[----:B------:R-:W-:-:S05]  /*58870*/  VIADD R2, R179, 0x4 ;  /* 0x00000004b3027836 */ /* 0x000fca0000000000 */
[----:B---3--:R-:W-:Y:S01]  /*58880*/  ISETP.GE.AND P0, PT, R2, UR6, PT ;  /* 0x0000000602007c0c */ /* 0x008fe2000bf06270 */
[----:B------:R-:W1:Y:S03]  /*58890*/  LDCU UR6, c[0x0][0x398] ;  /* 0x00007300ff0677ac */ /* 0x000e660008000800 */
[----:B------:R-:W-:Y:S01]  /*588a0*/  ISETP.LT.AND P1, PT, R207, UR8, !P0 ;  /* 0x00000008cf007c0c */ /* 0x000fe2000c721270 */
[----:B------:R-:W3:Y:S01]  /*588b0*/  LDCU UR8, c[0x0][0x398] ;  /* 0x00007300ff0877ac */ /* 0x000ee20008000800 */
[----:B------:R-:W-:Y:S01]  /*588c0*/  IADD3 R2, PT, PT, R0, UR4, RZ ;  /* 0x0000000400027c10 */ /* 0x000fe2000fffe0ff */
[----:B------:R-:W1:Y:S04]  /*588d0*/  LDCU UR4, c[0x0][0x398] ;  /* 0x00007300ff0477ac */ /* 0x000e680008000800 */
[----:B------:R-:W-:-:S06]  /*588e0*/  IMAD.WIDE R244, R2, 0x4, R242 ;  /* 0x0000000402f47825 */ /* 0x000fcc00078e02f2 */
[----:B--2---:R2:W-:Y:S01]  /*588f0*/  @P1 STG.E desc[UR14][R244.64], R3 ;  /* 0x00000003f4001986 */ /* 0x0045e2000c10190e */
[----:B-1----:R-:W-:Y:S01]  /*58900*/  ISETP.LT.AND P1, PT, R215, UR6, !P0 ;  /* 0x00000006d7007c0c */ /* 0x002fe2000c721270 */
[----:B------:R-:W1:Y:S01]  /*58910*/  LDCU UR6, c[0x0][0x398] ;  /* 0x00007300ff0677ac */ /* 0x000e620008000800 */
[----:B--2---:R-:W-:-:S11]  /*58920*/  IMAD.WIDE R244, R2, 0x4, R240 ;  /* 0x0000000402f47825 */ /* 0x004fd600078e02f0 */
[----:B------:R2:W-:Y:S01]  /*58930*/  @P1 STG.E desc[UR14][R244.64], R248 ;  /* 0x000000f8f4001986 */ /* 0x0005e2000c10190e */
[----:B------:R-:W-:Y:S01]  /*58940*/  ISETP.LT.AND P1, PT, R223, UR4, !P0 ;  /* 0x00000004df007c0c */ /* 0x000fe2000c721270 */
[----:B------:R-:W3:Y:S01]  /*58950*/  LDCU UR4, c[0x0][0x398] ;  /* 0x00007300ff0477ac */ /* 0x000ee20008000800 */
[----:B-1----:R-:W-:Y:S01]  /*58960*/  ISETP.LT.AND P2, PT, R71, UR6, !P0 ;  /* 0x0000000647007c0c */ /* 0x002fe2000c741270 */
[----:B------:R-:W1:Y:S01]  /*58970*/  LDCU UR6, c[0x0][0x398] ;  /* 0x00007300ff0677ac */ /* 0x000e620008000800 */
[----:B--2---:R-:W-:-:S09]  /*58980*/  IMAD.WIDE R244, R2, 0x4, R180 ;  /* 0x0000000402f47825 */ /* 0x004fd200078e02b4 */
[----:B------:R2:W-:Y:S01]  /*58990*/  @P1 STG.E desc[UR14][R244.64], R247 ;  /* 0x000000f7f4001986 */ /* 0x0005e2000c10190e */
[----:B---3--:R-:W-:Y:S01]  /*589a0*/  ISETP.LT.AND P1, PT, R143, UR4, !P0 ;  /* 0x000000048f007c0c */ /* 0x008fe2000c721270 */
[----:B------:R-:W3:Y:S01]  /*589b0*/  LDCU UR4, c[0x0][0x398] ;  /* 0x00007300ff0477ac */ /* 0x000ee20008000800 */
[----:B--2---:R-:W-:-:S05]  /*589c0*/  IMAD.WIDE R244, R2, 0x4, R226 ;  /* 0x0000000402f47825 */ /* 0x004fca00078e02e2 */
[----:B----4-:R2:W-:Y:S02]  /*589d0*/  @P2 STG.E desc[UR14][R244.64], R246 ;  /* 0x000000f6f4002986 */ /* 0x0105e4000c10190e */
[----:B--2---:R-:W-:-:S05]  /*589e0*/  IMAD.WIDE R244, R2, 0x4, R224 ;  /* 0x0000000402f47825 */ /* 0x004fca00078e02e0 */
[----:B------:R2:W-:Y:S01]  /*589f0*/  @P1 STG.E desc[UR14][R244.64], R239 ;  /* 0x000000eff4001986 */ /* 0x0005e2000c10190e */
[----:B-1----:R-:W-:Y:S01]  /*58a00*/  ISETP.LT.AND P1, PT, R211, UR6, !P0 ;  /* 0x00000006d3007c0c */ /* 0x002fe2000c721270 */
[----:B------:R-:W-:Y:S01]  /*58a10*/  VIADD R3, R179, 0x5 ;  /* 0x00000005b3037836 */ /* 0x000fe20000000000 */
[----:B---3--:R-:W-:Y:S01]  /*58a20*/  ISETP.LT.AND P2, PT, R147, UR4, !P0 ;  /* 0x0000000493007c0c */ /* 0x008fe2000c741270 */
[----:B------:R-:W1:Y:S01]  /*58a30*/  LDCU UR4, c[0x0][0x398] ;  /* 0x00007300ff0477ac */ /* 0x000e620008000800 */
[C---:B--2---:R-:W-:Y:S01]  /*58a40*/  IMAD.WIDE R244, R2.reuse, 0x4, R202 ;  /* 0x0000000402f47825 */ /* 0x044fe200078e02ca */
[----:B------:R-:W2:Y:S01]  /*58a50*/  LDL.LU R239, [R1+0xa8] ;  /* 0x0000a80001ef7983 */ /* 0x000ea20000300800 */
[C---:B------:R-:W-:Y:S01]  /*58a60*/  IADD3 R0, PT, PT, R2.reuse, UR62, RZ ;  /* 0x0000003e02007c10 */ /* 0x040fe2000fffe0ff */
[----:B------:R-:W3:Y:S06]  /*58a70*/  LDCU UR6, c[0x0][0x398] ;  /* 0x00007300ff0677ac */ /* 0x000eec0008000800 */
[----:B------:R4:W-:Y:S01]  /*58a80*/  @P1 STG.E desc[UR14][R244.64], R238 ;  /* 0x000000eef4001986 */ /* 0x0009e2000c10190e */
[----:B------:R-:W-:Y:S01]  /*58a90*/  ISETP.GE.AND P3, PT, R3, UR63, PT ;  /* 0x0000003f03007c0c */ /* 0x000fe2000bf66270 */
[----:B------:R-:W1:Y:S01]  /*58aa0*/  LDCU UR62, c[0x0][0x39c] ;  /* 0x00007380ff3e77ac */ /* 0x000e620008000800 */
[C---:B----4-:R-:W-:Y:S01]  /*58ab0*/  IMAD.WIDE R244, R2.reuse, 0x4, R200 ;  /* 0x0000000402f47825 */ /* 0x050fe200078e02c8 */
[----:B------:R-:W-:Y:S01]  /*58ac0*/  ISETP.LT.AND P1, PT, R39, UR61, !P0 ;  /* 0x0000003d27007c0c */ /* 0x000fe2000c721270 */
[----:B------:R-:W4:Y:S03]  /*58ad0*/  LDCU UR63, c[0x0][0x398] ;  /* 0x00007300ff3f77ac */ /* 0x000f260008000800 */
[----:B------:R1:W-:Y:S01]  /*58ae0*/  @P2 STG.E desc[UR14][R244.64], R251 ;  /* 0x000000fbf4002986 */ /* 0x0003e2000c10190e */
[----:B------:R-:W-:Y:S01]  /*58af0*/  IMAD.WIDE R2, R2, 0x4, R182 ;  /* 0x0000000402027825 */ /* 0x000fe200078e02b6 */
[----:B------:R-:W-:Y:S01]  /*58b00*/  ISETP.LT.AND P5, PT, R215, UR65, !P3 ;  /* 0x00000041d7007c0c */ /* 0x000fe2000dfa1270 */
[----:B------:R-:W2:Y:S01]  /*58b10*/  LDCU UR61, c[0x0][0x3b8] ;  /* 0x00007700ff3d77ac */ /* 0x000ea20008000800 */
[----:B-1----:R-:W3:Y:S01]  /*58b20*/  LDL.LU R251, [R1+0x98] ;  /* 0x0000980001fb7983 */ /* 0x002ee20000300800 */
[----:B------:R-:W-:-:S02]  /*58b30*/  ISETP.LT.AND P2, PT, R207, UR64, !P3 ;  /* 0x00000040cf007c0c */ /* 0x000fc4000df41270 */
[----:B------:R-:W-:Y:S01]  /*58b40*/  ISETP.LT.AND P4, PT, R223, UR66, !P3 ;  /* 0x00000042df007c0c */ /* 0x000fe2000df81270 */
[----:B------:R-:W4:Y:S01]  /*58b50*/  LDL.LU R247, [R1+0x88] ;  /* 0x0000880001f77983 */ /* 0x000f220000300800 */
[----:B------:R-:W-:Y:S01]  /*58b60*/  ISETP.LT.AND P0, PT, R71, UR67, !P3 ;  /* 0x0000004347007c0c */ /* 0x000fe2000df01270 */
[C---:B------:R-:W-:Y:S01]  /*58b70*/  IMAD.WIDE R244, R0.reuse, 0x4, R180 ;  /* 0x0000000400f47825 */ /* 0x040fe200078e02b4 */
[----:B------:R-:W-:Y:S01]  /*58b80*/  ISETP.LT.AND P6, PT, R143, UR68, !P3 ;  /* 0x000000448f007c0c */ /* 0x000fe2000dfc1270 */
[----:B------:R-:W4:Y:S01]  /*58b90*/  LDL.LU R246, [R1+0x78] ;  /* 0x0000780001f67983 */ /* 0x000f220000300800 */
[----:B------:R-:W1:Y:S03]  /*58ba0*/  LDCU UR64, c[0x0][0x398] ;  /* 0x00007300ff4077ac */ /* 0x000e660008000800 */
[----:B------:R-:W4:Y:S01]  /*58bb0*/  LDL.LU R249, [R1+0x68] ;  /* 0x0000680001f97983 */ /* 0x000f220000300800 */
[----:B------:R-:W1:Y:S03]  /*58bc0*/  LDCU UR65, c[0x0][0x398] ;  /* 0x00007300ff4177ac */ /* 0x000e660008000800 */
[----:B------:R-:W4:Y:S01]  /*58bd0*/  LDL.LU R238, [R1+0x58] ;  /* 0x0000580001ee7983 */ /* 0x000f220000300800 */
[----:B------:R-:W1:Y:S01]  /*58be0*/  LDCU UR66, c[0x0][0x398] ;  /* 0x00007300ff4277ac */ /* 0x000e620008000800 */
[----:B------:R-:W1:Y:S01]  /*58bf0*/  LDCU UR67, c[0x0][0x398] ;  /* 0x00007300ff4377ac */ /* 0x000e620008000800 */
[----:B------:R-:W1:Y:S01]  /*58c00*/  LDCU UR68, c[0x0][0x398] ;  /* 0x00007300ff4477ac */ /* 0x000e620008000800 */
[----:B--2---:R2:W-:Y:S02]  /*58c10*/  @P1 STG.E desc[UR14][R2.64], R239 ;  /* 0x000000ef02001986 */ /* 0x0045e4000c10190e */
[----:B--2---:R-:W-:-:S02]  /*58c20*/  IMAD.WIDE R2, R0, 0x4, R242 ;  /* 0x0000000400027825 */ /* 0x004fc400078e02f2 */
[----:B------:R-:W2:Y:S04]  /*58c30*/  LDL.LU R239, [R1+0x48] ;  /* 0x0000480001ef7983 */ /* 0x000ea80000300800 */
[----:B---3--:R3:W-:Y:S02]  /*58c40*/  @P2 STG.E desc[UR14][R2.64], R251 ;  /* 0x000000fb02002986 */ /* 0x0087e4000c10190e */
[C---:B---3--:R-:W-:Y:S02]  /*58c50*/  IMAD.WIDE R2, R0.reuse, 0x4, R240 ;  /* 0x0000000400027825 */ /* 0x048fe400078e02f0 */
[----:B------:R-:W3:Y:S04]  /*58c60*/  LDL.LU R251, [R1+0x18] ;  /* 0x0000180001fb7983 */ /* 0x000ee80000300800 */
[----:B----4-:R-:W-:Y:S04]  /*58c70*/  @P5 STG.E desc[UR14][R2.64], R247 ;  /* 0x000000f702005986 */ /* 0x010fe8000c10190e */
[----:B------:R4:W-:Y:S04]  /*58c80*/  @P4 STG.E desc[UR14][R244.64], R246 ;  /* 0x000000f6f4004986 */ /* 0x0009e8000c10190e */
[----:B------:R-:W3:Y:S01]  /*58c90*/  LDL.LU R248, [R1+0xbc] ;  /* 0x0000bc0001f87983 */ /* 0x000ee20000300800 */
[----:B----4-:R-:W-:-:S04]  /*58ca0*/  IMAD.WIDE R244, R0, 0x4, R226 ;  /* 0x0000000400f47825 */ /* 0x010fc800078e02e2 */
[----:B------:R-:W-:Y:S01]  /*58cb0*/  IMAD.WIDE R246, R0, 0x4, R224 ;  /* 0x0000000400f67825 */ /* 0x000fe200078e02e0 */
[----:B------:R-:W-:Y:S04]  /*58cc0*/  @P0 STG.E desc[UR14][R244.64], R249 ;  /* 0x000000f9f4000986 */ /* 0x000fe8000c10190e */
[----:B------:R4:W-:Y:S04]  /*58cd0*/  @P6 STG.E desc[UR14][R246.64], R238 ;  /* 0x000000eef6006986 */ /* 0x0009e8000c10190e */
[----:B----4-:R-:W4:Y:S01]  /*58ce0*/  LDL.LU R238, [R1+0x28c] ;  /* 0x00028c0001ee7983 */ /* 0x010f220000300800 */
[----:B------:R-:W-:-:S02]  /*58cf0*/  ISETP.LT.AND P1, PT, R211, UR69, !P3 ;  /* 0x00000045d3007c0c */ /* 0x000fc4000df21270 */
[----:B------:R-:W-:Y:S02]  /*58d00*/  IADD3 R3, PT, PT, R179, 0x6, RZ ;  /* 0x00000006b3037810 */ /* 0x000fe40007ffe0ff */
[----:B------:R-:W-:Y:S01]  /*58d10*/  ISETP.LT.AND P2, PT, R147, UR70, !P3 ;  /* 0x0000004693007c0c */ /* 0x000fe2000df41270 */
[C---:B------:R-:W-:Y:S01]  /*58d20*/  IMAD.WIDE R244, R0.reuse, 0x4, R202 ;  /* 0x0000000400f47825 */ /* 0x040fe200078e02ca */
[----:B------:R-:W-:Y:S01]  /*58d30*/  ISETP.LT.AND P3, PT, R39, UR71, !P3 ;  /* 0x0000004727007c0c */ /* 0x000fe2000df61270 */
[----:B------:R-:W1:Y:S01]  /*58d40*/  LDCU UR69, c[0x0][0x398] ;  /* 0x00007300ff4577ac */ /* 0x000e620008000800 */
[----:B------:R-:W-:Y:S01]  /*58d50*/  ISETP.GE.AND P5, PT, R3, UR73, PT ;  /* 0x0000004903007c0c */ /* 0x000fe2000bfa6270 */
[----:B------:R-:W-:Y:S01]  /*58d60*/  IMAD.WIDE R246, R0, 0x4, R200 ;  /* 0x0000000400f67825 */ /* 0x000fe200078e02c8 */
[----:B------:R-:W1:Y:S02]  /*58d70*/  LDCU UR70, c[0x0][0x398] ;  /* 0x00007300ff4677ac */ /* 0x000e640008000800 */
[----:B------:R-:W-:-:S02]  /*58d80*/  ISETP.LT.AND P4, PT, R207, UR74, !P5 ;  /* 0x0000004acf007c0c */ /* 0x000fc4000ef81270 */
[----:B------:R-:W-:Y:S01]  /*58d90*/  ISETP.LT.AND P0, PT, R215, UR75, !P5 ;  /* 0x0000004bd7007c0c */ /* 0x000fe2000ef01270 */
[C---:B------:R-:W-:Y:S01]  /*58da0*/  VIADD R2, R0.reuse, UR72 ;  /* 0x0000004800027c36 */ /* 0x040fe20008000000 */
[----:B--2---:R2:W-:Y:S01]  /*58db0*/  @P1 STG.E desc[UR14][R244.64], R239 ;  /* 0x000000eff4001986 */ /* 0x0045e2000c10190e */
[----:B------:R-:W-:Y:S01]  /*58dc0*/  ISETP.LT.AND P6, PT, R223, UR76, !P5 ;  /* 0x0000004cdf007c0c */ /* 0x000fe2000efc1270 */
[----:B------:R-:W1:Y:S01]  /*58dd0*/  LDCU UR72, c[0x0][0x39c] ;  /* 0x00007380ff4877ac */ /* 0x000e620008000800 */
[----:B------:R-:W-:Y:S01]  /*58de0*/  IADD3 R3, PT, PT, R179, 0x7, RZ ;  /* 0x00000007b3037810 */ /* 0x000fe20007ffe0ff */
[----:B------:R-:W1:Y:S01]  /*58df0*/  LDCU UR73, c[0x0][0x398] ;  /* 0x00007300ff4977ac */ /* 0x000e620008000800 */
[----:B------:R-:W1:Y:S01]  /*58e00*/  LDCU UR71, c[0x0][0x3b8] ;  /* 0x00007700ff4777ac */ /* 0x000e620008000800 */
[----:B--2---:R-:W-:Y:S01]  /*58e10*/  IMAD.WIDE R244, R0, 0x4, R182 ;  /* 0x0000000400f47825 */ /* 0x004fe200078e02b6 */
[----:B------:R-:W-:Y:S01]  /*58e20*/  ISETP.LT.AND P1, PT, R71, UR77, !P5 ;  /* 0x0000004d47007c0c */ /* 0x000fe2000ef21270 */
[----:B------:R-:W2:Y:S01]  /*58e30*/  LDCU UR74, c[0x0][0x398] ;  /* 0x00007300ff4a77ac */ /* 0x000ea20008000800 */
[----:B------:R-:W1:Y:S01]  /*58e40*/  LDCU UR75, c[0x0][0x398] ;  /* 0x00007300ff4b77ac */ /* 0x000e620008000800 */
[----:B---3--:R3:W-:Y:S01]  /*58e50*/  @P2 STG.E desc[UR14][R246.64], R251 ;  /* 0x000000fbf6002986 */ /* 0x0087e2000c10190e */
[C---:B------:R-:W-:Y:S01]  /*58e60*/  VIADD R0, R2.reuse, UR12 ;  /* 0x0000000c02007c36 */ /* 0x040fe20008000000 */
[----:B------:R-:W1:Y:S02]  /*58e70*/  LDCU UR76, c[0x0][0x398] ;  /* 0x00007300ff4c77ac */ /* 0x000e640008000800 */
[----:B------:R2:W-:Y:S01]  /*58e80*/  @P3 STG.E desc[UR14][R244.64], R250 ;  /* 0x000000faf4003986 */ /* 0x0005e2000c10190e */
[----:B------:R-:W1:Y:S01]  /*58e90*/  LDCU UR77, c[0x0][0x398] ;  /* 0x00007300ff4d77ac */ /* 0x000e620008000800 */
[----:B---3--:R-:W-:-:S02]  /*58ea0*/  IMAD.WIDE R246, R2, 0x4, R242 ;  /* 0x0000000402f67825 */ /* 0x008fc400078e02f2 */
[----:B------:R-:W3:Y:S01]  /*58eb0*/  LDL.LU R251, [R1+0x25c] ;  /* 0x00025c0001fb7983 */ /* 0x000ee20000300800 */
[----:B------:R-:W-:Y:S01]  /*58ec0*/  ISETP.LT.AND P2, PT, R143, UR4, !P5 ;  /* 0x000000048f007c0c */ /* 0x000fe2000ef41270 */
[----:B------:R-:W1:Y:S01]  /*58ed0*/  LDCU UR4, c[0x0][0x398] ;  /* 0x00007300ff0477ac */ /* 0x000e620008000800 */
[C---:B--2---:R-:W-:Y:S01]  /*58ee0*/  IMAD.WIDE R244, R2.reuse, 0x4, R240 ;  /* 0x0000000402f47825 */ /* 0x044fe200078e02f0 */
[----:B------:R-:W2:Y:S01]  /*58ef0*/  LDL.LU R239, [R1+0x22c] ;  /* 0x00022c0001ef7983 */ /* 0x000ea20000300800 */
[----:B------:R-:W1:Y:S03]  /*58f00*/  LDCU UR12, c[0x0][0x39c] ;  /* 0x00007380ff0c77ac */ /* 0x000e660008000800 */
[----:B------:R-:W2:Y:S04]  /*58f10*/  LDL.LU R250, [R1+0xcc] ;  /* 0x0000cc0001fa7983 */ /* 0x000ea80000300800 */
[----:B------:R1:W-:Y:S04]  /*58f20*/  @P4 STG.E desc[UR14][R246.64], R248 ;  /* 0x000000f8f6004986 */ /* 0x0003e8000c10190e */
[----:B------:R-:W2:Y:S04]  /*58f30*/  LDL.LU R249, [R1+0xac] ;  /* 0x0000ac0001f97983 */ /* 0x000ea80000300800 */
[----:B-1----:R-:W2:Y:S04]  /*58f40*/  LDL.LU R248, [R1+0x9c] ;  /* 0x00009c0001f87983 */ /* 0x002ea80000300800 */
[----:B----4-:R1:W-:Y:S04]  /*58f50*/  @P0 STG.E desc[UR14][R244.64], R238 ;  /* 0x000000eef4000986 */ /* 0x0103e8000c10190e */
[----:B-1----:R-:W4:Y:S04]  /*58f60*/  LDL.LU R238, [R1+0x1f5c] ;  /* 0x001f5c0001ee7983 */ /* 0x002f280000300800 */
[----:B------:R-:W2:Y:S01]  /*58f70*/  LDL.LU R245, [R1+0xfc] ;  /* 0x0000fc0001f57983 */ /* 0x000ea20000300800 */
[----:B------:R-:W-:Y:S01]  /*58f80*/  ISETP.GE.AND P0, PT, R3, UR16, PT ;  /* 0x0000001003007c0c */ /* 0x000fe2000bf06270 */
[C---:B------:R-:W-:Y:S01]  /*58f90*/  IMAD.WIDE R246, R2.reuse, 0x4, R180 ;  /* 0x0000000402f67825 */ /* 0x040fe200078e02b4 */
[----:B------:R-:W-:Y:S01]  /*58fa0*/  ISETP.LT.AND P3, PT, R211, UR6, !P5 ;  /* 0x00000006d3007c0c */ /* 0x000fe2000ef61270 */
[----:B------:R-:W3:Y:S01]  /*58fb0*/  LDL.LU R3, [R1+0xdc] ;  /* 0x0000dc0001037983 */ /* 0x000ee20000300800 */
[----:B------:R-:W-:Y:S01]  /*58fc0*/  ISETP.LT.AND P4, PT, R147, UR8, !P5 ;  /* 0x0000000893007c0c */ /* 0x000fe2000ef81270 */
[----:B------:R-:W1:Y:S01]  /*58fd0*/  LDCU UR6, c[0x0][0x398] ;  /* 0x00007300ff0677ac */ /* 0x000e620008000800 */
[----:B------:R-:W-:Y:S01]  /*58fe0*/  ISETP.LT.AND P5, PT, R39, UR10, !P5 ;  /* 0x0000000a27007c0c */ /* 0x000fe2000efa1270 */
[----:B------:R-:W1:Y:S01]  /*58ff0*/  LDCU UR8, c[0x0][0x398] ;  /* 0x00007300ff0877ac */ /* 0x000e620008000800 */
[----:B------:R-:W1:Y:S01]  /*59000*/  LDCU UR16, c[0x0][0x398] ;  /* 0x00007300ff1077ac */ /* 0x000e620008000800 */
[----:B------:R-:W1:Y:S01]  /*59010*/  LDCU UR10, c[0x0][0x3b8] ;  /* 0x00007700ff0a77ac */ /* 0x000e620008000800 */
[----:B--2---:R2:W-:Y:S02]  /*59020*/  @P6 STG.E desc[UR14][R246.64], R245 ;  /* 0x000000f5f6006986 */ /* 0x0045e4000c10190e */
[----:B--2---:R-:W-:-:S05]  /*59030*/  IMAD.WIDE R244, R2, 0x4, R226 ;  /* 0x0000000402f47825 */ /* 0x004fca00078e02e2 */
[----:B---3--:R2:W-:Y:S04]  /*59040*/  @P1 STG.E desc[UR14][R244.64], R251 ;  /* 0x000000fbf4001986 */ /* 0x0085e8000c10190e */
[----:B--2---:R-:W2:Y:S01]  /*59050*/  LDL.LU R251, [R1+0x8c] ;  /* 0x00008c0001fb7983 */ /* 0x004ea20000300800 */
[----:B------:R-:W-:Y:S01]  /*59060*/  ISETP.LT.AND P6, PT, R207, UR18, !P0 ;  /* 0x00000012cf007c0c */ /* 0x000fe2000c7c1270 */
[----:B------:R-:W-:-:S04]  /*59070*/  IMAD.WIDE R246, R2, 0x4, R224 ;  /* 0x0000000402f67825 */ /* 0x000fc800078e02e0 */
[C---:B------:R-:W-:Y:S01]  /*59080*/  IMAD.WIDE R244, R2.reuse, 0x4, R202 ;  /* 0x0000000402f47825 */ /* 0x040fe200078e02ca */
[----:B------:R3:W-:Y:S01]  /*59090*/  @P2 STG.E desc[UR14][R246.64], R3 ;  /* 0x00000003f6002986 */ /* 0x0007e2000c10190e */
[----:B------:R-:W-:Y:S01]  /*590a0*/  ISETP.LT.AND P1, PT, R215, UR20, !P0 ;  /* 0x00000014d7007c0c */ /* 0x000fe2000c721270 */
[----:B------:R-:W1:Y:S02]  /*590b0*/  LDCU UR18, c[0x0][0x398] ;  /* 0x00007300ff1277ac */ /* 0x000e640008000800 */
[----:B------:R1:W-:Y:S01]  /*590c0*/  @P3 STG.E desc[UR14][R244.64], R239 ;  /* 0x000000eff4003986 */ /* 0x0003e2000c10190e */
[C---:B---3--:R-:W-:Y:S01]  /*590d0*/  IMAD.WIDE R246, R2.reuse, 0x4, R200 ;  /* 0x0000000402f67825 */ /* 0x048fe200078e02c8 */
[----:B------:R-:W-:Y:S01]  /*590e0*/  ISETP.LT.AND P2, PT, R223, UR22, !P0 ;  /* 0x00000016df007c0c */ /* 0x000fe2000c741270 */
[----:B------:R-:W3:Y:S02]  /*590f0*/  LDCU UR20, c[0x0][0x398] ;  /* 0x00007300ff1477ac */ /* 0x000ee40008000800 */
[----:B------:R-:W-:Y:S01]  /*59100*/  IMAD.WIDE R2, R2, 0x4, R182 ;  /* 0x0000000402027825 */ /* 0x000fe200078e02b6 */
[----:B------:R-:W-:Y:S03]  /*59110*/  @P4 STG.E desc[UR14][R246.64], R250 ;  /* 0x000000faf6004986 */ /* 0x000fe6000c10190e */
[----:B-1----:R-:W-:Y:S01]  /*59120*/  IMAD.WIDE R244, R0, 0x4, R242 ;  /* 0x0000000400f47825 */ /* 0x002fe200078e02f2 */
[----:B------:R1:W-:Y:S04]  /*59130*/  @P5 STG.E desc[UR14][R2.64], R249 ;  /* 0x000000f902005986 */ /* 0x0003e8000c10190e */
[----:B------:R-:W3:Y:S01]  /*59140*/  LDL.LU R239, [R1+0x6c] ;  /* 0x00006c0001ef7983 */ /* 0x000ee20000300800 */
[----:B------:R-:W-:Y:S01]  /*59150*/  ISETP.LT.AND P3, PT, R71, UR24, !P0 ;  /* 0x0000001847007c0c */ /* 0x000fe2000c761270 */
[----:B------:R-:W2:Y:S02]  /*59160*/  LDCU UR22, c[0x0][0x398] ;  /* 0x00007300ff1677ac */ /* 0x000ea40008000800 */
[----:B------:R4:W-:Y:S01]  /*59170*/  @P6 STG.E desc[UR14][R244.64], R248 ;  /* 0x000000f8f4006986 */ /* 0x0009e2000c10190e */
[----:B-1----:R-:W-:-:S03]  /*59180*/  IADD3 R3, PT, PT, R179, 0x8, RZ ;  /* 0x00000008b3037810 */ /* 0x002fc60007ffe0ff */
[----:B------:R-:W3:Y:S01]  /*59190*/  LDL.LU R250, [R1+0x4c] ;  /* 0x00004c0001fa7983 */ /* 0x000ee20000300800 */
[C---:B------:R-:W-:Y:S01]  /*591a0*/  IMAD.WIDE R246, R0.reuse, 0x4, R180 ;  /* 0x0000000400f67825 */ /* 0x040fe200078e02b4 */
[----:B------:R-:W-:Y:S01]  /*591b0*/  ISETP.LT.AND P4, PT, R143, UR26, !P0 ;  /* 0x0000001a8f007c0c */ /* 0x000fe2000c781270 */
[----:B------:R-:W1:Y:S01]  /*591c0*/  LDCU UR24, c[0x0][0x398] ;  /* 0x00007300ff1877ac */ /* 0x000e620008000800 */
[----:B------:R-:W3:Y:S01]  /*591d0*/  LDL.LU R249, [R1+0x1c] ;  /* 0x00001c0001f97983 */ /* 0x000ee20000300800 */
[----:B----4-:R-:W-:-:S03]  /*591e0*/  IMAD.WIDE R244, R0, 0x4, R240 ;  /* 0x0000000400f47825 */ /* 0x010fc600078e02f0 */
[----:B------:R-:W4:Y:S01]  /*591f0*/  LDL.LU R248, [R1+0x2c0] ;  /* 0x0002c00001f87983 */ /* 0x000f220000300800 */
[----:B------:R-:W-:Y:S01]  /*59200*/  ISETP.LT.AND P5, PT, R211, UR28, !P0 ;  /* 0x0000001cd3007c0c */ /* 0x000fe2000c7a1270 */
[----:B------:R-:W1:Y:S01]  /*59210*/  LDCU UR26, c[0x0][0x398] ;  /* 0x00007300ff1a77ac */ /* 0x000e620008000800 */
[----:B------:R-:W-:Y:S01]  /*59220*/  ISETP.LT.AND P6, PT, R147, UR29, !P0 ;  /* 0x0000001d93007c0c */ /* 0x000fe2000c7c1270 */
[----:B--2---:R2:W-:Y:S01]  /*59230*/  @P1 STG.E desc[UR14][R244.64], R251 ;  /* 0x000000fbf4001986 */ /* 0x0045e2000c10190e */
[C---:B------:R-:W-:Y:S01]  /*59240*/  VIADD R2, R0.reuse, UR31 ;  /* 0x0000001f00027c36 */ /* 0x040fe20008000000 */
[----:B------:R-:W1:Y:S01]  /*59250*/  LDCU UR28, c[0x0][0x398] ;  /* 0x00007300ff1c77ac */ /* 0x000e620008000800 */
[----:B------:R-:W1:Y:S01]  /*59260*/  LDCU UR29, c[0x0][0x398] ;  /* 0x00007300ff1d77ac */ /* 0x000e620008000800 */
[----:B--2---:R-:W2:Y:S01]  /*59270*/  LDL.LU R251, [R1+0x1f58] ;  /* 0x001f580001fb7983 */ /* 0x004ea20000300800 */
[----:B------:R-:W-:Y:S01]  /*59280*/  ISETP.GE.AND P1, PT, R3, UR32, PT ;  /* 0x0000002003007c0c */ /* 0x000fe2000bf26270 */
[----:B------:R-:W1:Y:S02]  /*59290*/  LDCU UR31, c[0x0][0x39c] ;  /* 0x00007380ff1f77ac */ /* 0x000e640008000800 */
[----:B------:R-:W2:Y:S01]  /*592a0*/  LDL.LU R245, [R1+0x7c] ;  /* 0x00007c0001f57983 */ /* 0x000ea20000300800 */
[----:B------:R-:W-:Y:S01]  /*592b0*/  ISETP.LT.AND P0, PT, R39, UR30, !P0 ;  /* 0x0000001e27007c0c */ /* 0x000fe2000c701270 */
[----:B------:R-:W1:Y:S02]  /*592c0*/  LDCU UR32, c[0x0][0x398] ;  /* 0x00007300ff2077ac */ /* 0x000e640008000800 */
[----:B------:R-:W3:Y:S01]  /*592d0*/  LDL.LU R3, [R1+0x5c] ;  /* 0x00005c0001037983 */ /* 0x000ee20000300800 */
[----:B------:R-:W1:Y:S03]  /*592e0*/  LDCU UR30, c[0x0][0x3b8] ;  /* 0x00007700ff1e77ac */ /* 0x000e660008000800 */
[----:B--2---:R2:W-:Y:S02]  /*592f0*/  @P2 STG.E desc[UR14][R246.64], R245 ;  /* 0x000000f5f6002986 */ /* 0x0045e4000c10190e */
[----:B--2---:R-:W-:-:S05]  /*59300*/  IMAD.WIDE R244, R0, 0x4, R226 ;  /* 0x0000000400f47825 */ /* 0x004fca00078e02e2 */
[----:B---3--:R2:W-:Y:S04]  /*59310*/  @P3 STG.E desc[UR14][R244.64], R239 ;  /* 0x000000eff4003986 */ /* 0x0085e8000c10190e */
[----:B--2---:R-:W2:Y:S01]  /*59320*/  LDL.LU R239, [R1+0x330] ;  /* 0x0003300001ef7983 */ /* 0x004ea20000300800 */
[C---:B------:R-:W-:Y:S01]  /*59330*/  IMAD.WIDE R246, R0.reuse, 0x4, R224 ;  /* 0x0000000400f67825 */ /* 0x040fe200078e02e0 */
[----:B------:R-:W-:Y:S01]  /*59340*/  ISETP.LT.AND P2, PT, R207, UR33, !P1 ;  /* 0x00000021cf007c0c */ /* 0x000fe2000cf41270 */
[----:B------:R-:W3:Y:S02]  /*59350*/  LDCU UR33, c[0x0][0x398] ;  /* 0x00007300ff2177ac */ /* 0x000ee40008000800 */
[C---:B------:R-:W-:Y:S01]  /*59360*/  IMAD.WIDE R244, R0.reuse, 0x4, R202 ;  /* 0x0000000400f47825 */ /* 0x040fe200078e02ca */
[----:B------:R1:W-:Y:S01]  /*59370*/  @P4 STG.E desc[UR14][R246.64], R3 ;  /* 0x00000003f6004986 */ /* 0x0003e2000c10190e */
[----:B------:R-:W-:Y:S01]  /*59380*/  ISETP.LT.AND P3, PT, R215, UR34, !P1 ;  /* 0x00000022d7007c0c */ /* 0x000fe2000cf61270 */
[----:B------:R-:W2:Y:S02]  /*59390*/  LDCU UR34, c[0x0][0x398] ;  /* 0x00007300ff2277ac */ /* 0x000ea40008000800 */
[----:B------:R3:W-:Y:S01]  /*593a0*/  @P5 STG.E desc[UR14][R244.64], R250 ;  /* 0x000000faf4005986 */ /* 0x0007e2000c10190e */
[----:B-1----:R-:W-:-:S04]  /*593b0*/  IMAD.WIDE R246, R0, 0x4, R200 ;  /* 0x0000000400f67825 */ /* 0x002fc800078e02c8 */
[----:B---3--:R-:W-:Y:S01]  /*593c0*/  IMAD.WIDE R244, R0, 0x4, R182 ;  /* 0x0000000400f47825 */ /* 0x008fe200078e02b6 */
[----:B------:R1:W-:Y:S04]  /*593d0*/  @P6 STG.E desc[UR14][R246.64], R249 ;  /* 0x000000f9f6006986 */ /* 0x0003e8000c10190e */
[----:B------:R3:W-:Y:S01]  /*593e0*/  @P0 STG.E desc[UR14][R244.64], R251 ;  /* 0x000000fbf4000986 */ /* 0x0007e2000c10190e */
[----:B-1----:R-:W-:-:S03]  /*593f0*/  IMAD.WIDE R246, R2, 0x4, R242 ;  /* 0x0000000402f67825 */ /* 0x002fc600078e02f2 */
[----:B------:R-:W2:Y:S01]  /*59400*/  LDL.LU R249, [R1+0x320] ;  /* 0x0003200001f97983 */ /* 0x000ea20000300800 */
[----:B---3--:R-:W-:-:S03]  /*59410*/  IMAD.WIDE R244, R2, 0x4, R240 ;  /* 0x0000000402f47825 */ /* 0x008fc600078e02f0 */
[----:B------:R-:W3:Y:S04]  /*59420*/  LDL.LU R251, [R1+0x310] ;  /* 0x0003100001fb7983 */ /* 0x000ee80000300800 */
[----:B----4-:R1:W-:Y:S04]  /*59430*/  @P2 STG.E desc[UR14][R246.64], R248 ;  /* 0x000000f8f6002986 */ /* 0x0103e8000c10190e */
[----:B-1----:R-:W4:Y:S04]  /*59440*/  LDL.LU R248, [R1+0x2e0] ;  /* 0x0002e00001f87983 */ /* 0x002f280000300800 */
[----:B------:R-:W3:Y:S04]  /*59450*/  LDL.LU R250, [R1+0x2a0] ;  /* 0x0002a00001fa7983 */ /* 0x000ee80000300800 */
[----:B--2---:R1:W-:Y:S04]  /*59460*/  @P3 STG.E desc[UR14][R244.64], R239 ;  /* 0x000000eff4003986 */ /* 0x0043e8000c10190e */
[----:B-1----:R-:W2:Y:S01]  /*59470*/  LDL.LU R245, [R1+0x300] ;  /* 0x0003000001f57983 */ /* 0x002ea20000300800 */
[----:B------:R-:W-:-:S02]  /*59480*/  ISETP.LT.AND P4, PT, R223, UR35, !P1 ;  /* 0x00000023df007c0c */ /* 0x000fc4000cf81270 */
[----:B------:R-:W-:Y:S01]  /*59490*/  IADD3 R3, PT, PT, R179, 0x9, RZ ;  /* 0x00000009b3037810 */ /* 0x000fe20007ffe0ff */
[----:B------:R-:W3:Y:S01]  /*594a0*/  LDL.LU R239, [R1+0x260] ;  /* 0x0002600001ef7983 */ /* 0x000ee20000300800 */
[----:B------:R-:W-:Y:S01]  /*594b0*/  ISETP.LT.AND P5, PT, R71, UR36, !P1 ;  /* 0x0000002447007c0c */ /* 0x000fe2000cfa1270 */
[C---:B------:R-:W-:Y:S01]  /*594c0*/  IMAD.WIDE R246, R2.reuse, 0x4, R180 ;  /* 0x0000000402f67825 */ /* 0x040fe200078e02b4 */
[----:B------:R-:W-:Y:S01]  /*594d0*/  ISETP.GE.AND P3, PT, R3, UR42, PT ;  /* 0x0000002a03007c0c */ /* 0x000fe2000bf66270 */
[----:B------:R-:W1:Y:S01]  /*594e0*/  LDCU UR35, c[0x0][0x398] ;  /* 0x00007300ff2377ac */ /* 0x000e620008000800 */
[----:B------:R-:W3:Y:S01]  /*594f0*/  LDL.LU R3, [R1+0x2f0] ;  /* 0x0002f00001037983 */ /* 0x000ee20000300800 */
[----:B------:R-:W-:Y:S02]  /*59500*/  ISETP.LT.AND P6, PT, R143, UR37, !P1 ;  /* 0x000000258f007c0c */ /* 0x000fe4000cfc1270 */
[----:B------:R-:W-:Y:S01]  /*59510*/  ISETP.LT.AND P0, PT, R211, UR38, !P1 ;  /* 0x00000026d3007c0c */ /* 0x000fe2000cf01270 */
[C---:B------:R-:W-:Y:S01]  /*59520*/  VIADD R0, R2.reuse, UR41 ;  /* 0x0000002902007c36 */ /* 0x040fe20008000000 */
[----:B------:R-:W-:Y:S01]  /*59530*/  ISETP.LT.AND P2, PT, R147, UR39, !P1 ;  /* 0x0000002793007c0c */ /* 0x000fe2000cf41270 */
[----:B------:R-:W1:Y:S01]  /*59540*/  LDCU UR36, c[0x0][0x398] ;  /* 0x00007300ff2477ac */ /* 0x000e620008000800 */
[----:B--2---:R2:W-:Y:S01]  /*59550*/  @P4 STG.E desc[UR14][R246.64], R245 ;  /* 0x000000f5f6004986 */ /* 0x0045e2000c10190e */
[----:B------:R-:W1:Y:S01]  /*59560*/  LDCU UR37, c[0x0][0x398] ;  /* 0x00007300ff2577ac */ /* 0x000e620008000800 */
[----:B------:R-:W1:Y:S01]  /*59570*/  LDCU UR38, c[0x0][0x398] ;  /* 0x00007300ff2677ac */ /* 0x000e620008000800 */
[----:B------:R-:W1:Y:S01]  /*59580*/  LDCU UR41, c[0x0][0x39c] ;  /* 0x00007380ff2977ac */ /* 0x000e620008000800 */
[C---:B--2---:R-:W-:Y:S01]  /*59590*/  IMAD.WIDE R244, R2.reuse, 0x4, R226 ;  /* 0x0000000402f47825 */ /* 0x044fe200078e02e2 */
[----:B------:R-:W2:Y:S04]  /*595a0*/  LDCU UR39, c[0x0][0x398] ;  /* 0x00007300ff2777ac */ /* 0x000ea80008000800 */
[----:B------:R1:W-:Y:S01]  /*595b0*/  @P5 STG.E desc[UR14][R244.64], R249 ;  /* 0x000000f9f4005986 */ /* 0x0003e2000c10190e */
[----:B------:R-:W2:Y:S03]  /*595c0*/  LDCU UR42, c[0x0][0x398] ;  /* 0x00007300ff2a77ac */ /* 0x000ea60008000800 */
[----:B-1----:R-:W2:Y:S01]  /*595d0*/  LDL.LU R249, [R1+0x1d0] ;  /* 0x0001d00001f97983 */ /* 0x002ea20000300800 */
[----:B------:R-:W-:Y:S01]  /*595e0*/  ISETP.LT.AND P1, PT, R39, UR40, !P1 ;  /* 0x0000002827007c0c */ /* 0x000fe2000cf21270 */
[C---:B------:R-:W-:Y:S01]  /*595f0*/  IMAD.WIDE R246, R2.reuse, 0x4, R224 ;  /* 0x0000000402f67825 */ /* 0x040fe200078e02e0 */
[----:B------:R-:W-:Y:S01]  /*59600*/  ISETP.LT.AND P4, PT, R207, UR43, !P3 ;  /* 0x0000002bcf007c0c */ /* 0x000fe2000df81270 */
[----:B------:R-:W1:Y:S02]  /*59610*/  LDCU UR40, c[0x0][0x3b8] ;  /* 0x00007700ff2877ac */ /* 0x000e640008000800 */
[C---:B------:R-:W-:Y:S01]  /*59620*/  IMAD.WIDE R244, R2.reuse, 0x4, R202 ;  /* 0x0000000402f47825 */ /* 0x040fe200078e02ca */
[----:B---3--:R3:W-:Y:S01]  /*59630*/  @P6 STG.E desc[UR14][R246.64], R3 ;  /* 0x00000003f6006986 */ /* 0x0087e2000c10190e */
[----:B------:R-:W-:Y:S01]  /*59640*/  ISETP.LT.AND P5, PT, R215, UR44, !P3 ;  /* 0x0000002cd7007c0c */ /* 0x000fe2000dfa1270 */
[----:B------:R-:W1:Y:S02]  /*59650*/  LDCU UR43, c[0x0][0x398] ;  /* 0x00007300ff2b77ac */ /* 0x000e640008000800 */
[----:B------:R1:W-:Y:S01]  /*59660*/  @P0 STG.E desc[UR14][R244.64], R251 ;  /* 0x000000fbf4000986 */ /* 0x0003e2000c10190e */
[C---:B---3--:R-:W-:Y:S01]  /*59670*/  IMAD.WIDE R246, R2.reuse, 0x4, R200 ;  /* 0x0000000402f67825 */ /* 0x048fe200078e02c8 */
[----:B------:R-:W-:Y:S01]  /*59680*/  ISETP.LT.AND P6, PT, R223, UR45, !P3 ;  /* 0x0000002ddf007c0c */ /* 0x000fe2000dfc1270 */
[----:B------:R-:W3:Y:S02]  /*59690*/  LDCU UR44, c[0x0][0x398] ;  /* 0x00007300ff2c77ac */ /* 0x000ee40008000800 */
[----:B------:R-:W-:Y:S01]  /*596a0*/  IMAD.WIDE R2, R2, 0x4, R182 ;  /* 0x0000000402027825 */ /* 0x000fe200078e02b6 */
[----:B----4-:R4:W-:Y:S03]  /*596b0*/  @P2 STG.E desc[UR14][R246.64], R248 ;  /* 0x000000f8f6002986 */ /* 0x0109e6000c10190e */
[C---:B-1----:R-:W-:Y:S01]  /*596c0*/  IMAD.WIDE R244, R0.reuse, 0x4, R242 ;  /* 0x0000000400f47825 */ /* 0x042fe200078e02f2 */
[----:B------:R1:W-:Y:S04]  /*596d0*/  @P1 STG.E desc[UR14][R2.64], R250 ;  /* 0x000000fa02001986 */ /* 0x0003e8000c10190e */
[----:B------:R-:W3:Y:S01]  /*596e0*/  LDL.LU R251, [R1+0x190] ;  /* 0x0001900001fb7983 */ /* 0x000ee20000300800 */
[----:B------:R-:W-:Y:S01]  /*596f0*/  ISETP.LT.AND P0, PT, R71, UR46, !P3 ;  /* 0x0000002e47007c0c */ /* 0x000fe2000df01270 */
[----:B------:R-:W2:Y:S02]  /*59700*/  LDCU UR45, c[0x0][0x398] ;  /* 0x00007300ff2d77ac */ /* 0x000ea40008000800 */
[----:B------:R1:W-:Y:S01]  /*59710*/  @P4 STG.E desc[UR14][R244.64], R239 ;  /* 0x000000eff4004986 */ /* 0x0003e2000c10190e */
[----:B------:R-:W-:Y:S01]  /*59720*/  ISETP.LT.AND P2, PT, R143, UR47, !P3 ;  /* 0x0000002f8f007c0c */ /* 0x000fe2000df41270 */
[C---:B----4-:R-:W-:Y:S01]  /*59730*/  IMAD.WIDE R246, R0.reuse, 0x4, R180 ;  /* 0x0000000400f67825 */ /* 0x050fe200078e02b4 */
[----:B------:R-:W-:Y:S01]  /*59740*/  ISETP.LT.AND P1, PT, R211, UR48, !P3 ;  /* 0x00000030d3007c0c */ /* 0x000fe2000df21270 */
[----:B------:R-:W4:Y:S01]  /*59750*/  LDL.LU R248, [R1+0x120] ;  /* 0x0001200001f87983 */ /* 0x000f220000300800 */
[----:B-1----:R-:W-:Y:S01]  /*59760*/  IADD3 R3, PT, PT, R179, 0xa, RZ ;  /* 0x0000000ab3037810 */ /* 0x002fe20007ffe0ff */
[C---:B------:R-:W-:Y:S01]  /*59770*/  VIADD R2, R0.reuse, UR51 ;  /* 0x0000003300027c36 */ /* 0x040fe20008000000 */
[----:B------:R-:W1:Y:S01]  /*59780*/  LDCU UR46, c[0x0][0x398] ;  /* 0x00007300ff2e77ac */ /* 0x000e620008000800 */
[----:B------:R-:W3:Y:S01]  /*59790*/  LDL.LU R250, [R1+0x110] ;  /* 0x0001100001fa7983 */ /* 0x000ee20000300800 */
[----:B------:R-:W-:-:S03]  /*597a0*/  IMAD.WIDE R244, R0, 0x4, R240 ;  /* 0x0000000400f47825 */ /* 0x000fc600078e02f0 */
[----:B------:R-:W3:Y:S01]  /*597b0*/  LDL.LU R239, [R1] ;  /* 0x0000000001ef7983 */ /* 0x000ee20000300800 */
[----:B------:R-:W-:Y:S01]  /*597c0*/  ISETP.LT.AND P4, PT, R147, UR49, !P3 ;  /* 0x0000003193007c0c */ /* 0x000fe2000df81270 */
[----:B------:R-:W1:Y:S01]  /*597d0*/  LDCU UR47, c[0x0][0x398] ;  /* 0x00007300ff2f77ac */ /* 0x000e620008000800 */
[----:B------:R-:W1:Y:S01]  /*597e0*/  LDCU UR48, c[0x0][0x398] ;  /* 0x00007300ff3077ac */ /* 0x000e620008000800 */
[----:B------:R-:W1:Y:S01]  /*597f0*/  LDCU UR51, c[0x0][0x39c] ;  /* 0x00007380ff3377ac */ /* 0x000e620008000800 */
[----:B--2---:R2:W-:Y:S01]  /*59800*/  @P5 STG.E desc[UR14][R244.64], R249 ;  /* 0x000000f9f4005986 */ /* 0x0045e2000c10190e */
[----:B------:R-:W1:Y:S03]  /*59810*/  LDCU UR49, c[0x0][0x398] ;  /* 0x00007300ff3177ac */ /* 0x000e660008000800 */
[----:B--2---:R-:W2:Y:S04]  /*59820*/  LDL.LU R245, [R1+0x1a0] ;  /* 0x0001a00001f57983 */ /* 0x004ea80000300800 */
[----:B------:R-:W3:Y:S01]  /*59830*/  LDL.LU R249, [R1+0x2c4] ;  /* 0x0002c40001f97983 */ /* 0x000ee20000300800 */
[----:B------:R-:W-:Y:S01]  /*59840*/  ISETP.LT.AND P3, PT, R39, UR50, !P3 ;  /* 0x0000003227007c0c */ /* 0x000fe2000df61270 */
[----:B------:R-:W1:Y:S01]  /*59850*/  LDCU UR50, c[0x0][0x3b8] ;  /* 0x00007700ff3277ac */ /* 0x000e620008000800 */
[----:B------:R-:W-:Y:S01]  /*59860*/  ISETP.GE.AND P5, PT, R3, UR52, PT ;  /* 0x0000003403007c0c */ /* 0x000fe2000bfa6270 */
[----:B--2---:R2:W-:Y:S01]  /*59870*/  @P6 STG.E desc[UR14][R246.64], R245 ;  /* 0x000000f5f6006986 */ /* 0x0045e2000c10190e */
[----:B------:R-:W-:Y:S01]  /*59880*/  IADD3 R3, PT, PT, R179, 0xb, RZ ;  /* 0x0000000bb3037810 */ /* 0x000fe20007ffe0ff */
[----:B------:R-:W1:Y:S01]  /*59890*/  LDCU UR52, c[0x0][0x398] ;  /* 0x00007300ff3477ac */ /* 0x000e620008000800 */
[----:B--2---:R-:W-:-:S04]  /*598a0*/  IMAD.WIDE R244, R0, 0x4, R226 ;  /* 0x0000000400f47825 */ /* 0x004fc800078e02e2 */
[C---:B------:R-:W-:Y:S01]  /*598b0*/  IMAD.WIDE R246, R0.reuse, 0x4, R224 ;  /* 0x0000000400f67825 */ /* 0x040fe200078e02e0 */
[----:B---3--:R-:W-:Y:S04]  /*598c0*/  @P0 STG.E desc[UR14][R244.64], R251 ;  /* 0x000000fbf4000986 */ /* 0x008fe8000c10190e */
[----:B----4-:R2:W-:Y:S04]  /*598d0*/  @P2 STG.E desc[UR14][R246.64], R248 ;  /* 0x000000f8f6002986 */ /* 0x0105e8000c10190e */
[----:B--2---:R-:W2:Y:S01]  /*598e0*/  LDL.LU R248, [R1+0x334] ;  /* 0x0003340001f87983 */ /* 0x004ea20000300800 */
[C---:B------:R-:W-:Y:S01]  /*598f0*/  IMAD.WIDE R244, R0.reuse, 0x4, R202 ;  /* 0x0000000400f47825 */ /* 0x040fe200078e02ca */
[----:B------:R-:W-:Y:S01]  /*59900*/  ISETP.LT.AND P6, PT, R207, UR53, !P5 ;  /* 0x00000035cf007c0c */ /* 0x000fe2000efc1270 */
[----:B------:R-:W3:Y:S01]  /*59910*/  LDCU UR53, c[0x0][0x398] ;  /* 0x00007300ff3577ac */ /* 0x000ee20008000800 */
[----:B------:R-:W-:Y:S01]  /*59920*/  ISETP.LT.AND P0, PT, R215, UR54, !P5 ;  /* 0x00000036d7007c0c */ /* 0x000fe2000ef01270 */
[C---:B------:R-:W-:Y:S01]  /*59930*/  IMAD.WIDE R246, R0.reuse, 0x4, R200 ;  /* 0x0000000400f67825 */ /* 0x040fe200078e02c8 */
[----:B------:R4:W-:Y:S01]  /*59940*/  @P1 STG.E desc[UR14][R244.64], R250 ;  /* 0x000000faf4001986 */ /* 0x0009e2000c10190e */
[----:B------:R-:W-:Y:S01]  /*59950*/  ISETP.LT.AND P2, PT, R223, UR55, !P5 ;  /* 0x00000037df007c0c */ /* 0x000fe2000ef41270 */
[----:B------:R-:W1:Y:S02]  /*59960*/  LDCU UR54, c[0x0][0x398] ;  /* 0x00007300ff3677ac */ /* 0x000e640008000800 */
[----:B------:R3:W-:Y:S01]  /*59970*/  @P4 STG.E desc[UR14][R246.64], R239 ;  /* 0x000000eff6004986 */ /* 0x0007e2000c10190e */
[----:B----4-:R-:W-:Y:S01]  /*59980*/  IMAD.WIDE R244, R0, 0x4, R182 ;  /* 0x0000000400f47825 */ /* 0x010fe200078e02b6 */
[----:B------:R-:W-:Y:S01]  /*59990*/  ISETP.LT.AND P1, PT, R71, UR56, !P5 ;  /* 0x0000003847007c0c */ /* 0x000fe2000ef21270 */
[----:B------:R-:W4:Y:S02]  /*599a0*/  LDCU UR55, c[0x0][0x398] ;  /* 0x00007300ff3777ac */ /* 0x000f240008000800 */
[C---:B---3--:R-:W-:Y:S01]  /*599b0*/  IMAD.WIDE R246, R2.reuse, 0x4, R242 ;  /* 0x0000000402f67825 */ /* 0x048fe200078e02f2 */
[----:B------:R3:W-:Y:S04]  /*599c0*/  @P3 STG.E desc[UR14][R244.64], R236 ;  /* 0x000000ecf4003986 */ /* 0x0007e8000c10190e */
[----:B------:R-:W4:Y:S01]  /*599d0*/  LDL.LU R239, [R1+0x2f4] ;  /* 0x0002f40001ef7983 */ /* 0x000f220000300800 */
[----:B------:R-:W-:Y:S01]  /*599e0*/  ISETP.LT.AND P4, PT, R143, UR57, !P5 ;  /* 0x000000398f007c0c */ /* 0x000fe2000ef81270 */
[C---:B------:R-:W-:Y:S01]  /*599f0*/  VIADD R0, R2.reuse, UR61 ;  /* 0x0000003d02007c36 */ /* 0x040fe20008000000 */
[----:B------:R-:W1:Y:S01]  /*59a00*/  LDCU UR56, c[0x0][0x398] ;  /* 0x00007300ff3877ac */ /* 0x000e620008000800 */
[----:B------:R-:W4:Y:S01]  /*59a10*/  LDL.LU R251, [R1+0x314] ;  /* 0x0003140001fb7983 */ /* 0x000f220000300800 */
[----:B---3--:R-:W-:-:S03]  /*59a20*/  IMAD.WIDE R244, R2, 0x4, R240 ;  /* 0x0000000402f47825 */ /* 0x008fc600078e02f0 */
[----:B------:R-:W3:Y:S01]  /*59a30*/  LDL.LU R236, [R1+0x324] ;  /* 0x0003240001ec7983 */ /* 0x000ee20000300800 */
[----:B------:R-:W-:Y:S01]  /*59a40*/  ISETP.LT.AND P3, PT, R211, UR58, !P5 ;  /* 0x0000003ad3007c0c */ /* 0x000fe2000ef61270 */
[----:B------:R-:W1:Y:S02]  /*59a50*/  LDCU UR57, c[0x0][0x398] ;  /* 0x00007300ff3977ac */ /* 0x000e640008000800 */
[----:B------:R1:W-:Y:S01]  /*59a60*/  @P6 STG.E desc[UR14][R246.64], R249 ;  /* 0x000000f9f6006986 */ /* 0x0003e2000c10190e */
[----:B------:R-:W2:Y:S03]  /*59a70*/  LDCU UR58, c[0x0][0x398] ;  /* 0x00007300ff3a77ac */ /* 0x000ea60008000800 */
[----:B------:R-:W3:Y:S01]  /*59a80*/  LDL.LU R250, [R1+0x2e4] ;  /* 0x0002e40001fa7983 */ /* 0x000ee20000300800 */
[----:B------:R-:W2:Y:S03]  /*59a90*/  LDCU UR61, c[0x0][0x39c] ;  /* 0x00007380ff3d77ac */ /* 0x000ea60008000800 */
[----:B-1----:R-:W3:Y:S04]  /*59aa0*/  LDL.LU R249, [R1+0x2a4] ;  /* 0x0002a40001f97983 */ /* 0x002ee80000300800 */
[----:B--2---:R1:W-:Y:S04]  /*59ab0*/  @P0 STG.E desc[UR14][R244.64], R248 ;  /* 0x000000f8f4000986 */ /* 0x0043e8000c10190e */
[----:B-1----:R-:W2:Y:S01]  /*59ac0*/  LDL.LU R245, [R1+0x304] ;  /* 0x0003040001f57983 */ /* 0x002ea20000300800 */
[----:B------:R-:W-:-:S03]  /*59ad0*/  IMAD.WIDE R246, R2, 0x4, R180 ;  /* 0x0000000402f67825 */ /* 0x000fc600078e02b4 */
[----:B------:R-:W3:Y:S01]  /*59ae0*/  LDL.LU R248, [R1+0x264] ;  /* 0x0002640001f87983 */ /* 0x000ee20000300800 */
[----:B------:R-:W-:Y:S01]  /*59af0*/  ISETP.GE.AND P0, PT, R3, UR62, PT ;  /* 0x0000003e03007c0c */ /* 0x000fe2000bf06270 */
[----:B------:R-:W1:Y:S01]  /*59b00*/  LDCU UR62, c[0x0][0x398] ;  /* 0x00007300ff3e77ac */ /* 0x000e620008000800 */
[----:B------:R-:W-:Y:S02]  /*59b10*/  ISETP.LT.AND P6, PT, R147, UR59, !P5 ;  /* 0x0000003b93007c0c */ /* 0x000fe4000efc1270 */
[----:B------:R-:W-:Y:S01]  /*59b20*/  ISETP.LT.AND P5, PT, R39, UR60, !P5 ;  /* 0x0000003c27007c0c */ /* 0x000fe2000efa1270 */
[----:B------:R-:W1:Y:S01]  /*59b30*/  LDCU UR59, c[0x0][0x398] ;  /* 0x00007300ff3b77ac */ /* 0x000e620008000800 */
[----:B------:R-:W1:Y:S01]  /*59b40*/  LDCU UR60, c[0x0][0x3b8] ;  /* 0x00007700ff3c77ac */ /* 0x000e620008000800 */
[----:B--2---:R2:W-:Y:S02]  /*59b50*/  @P2 STG.E desc[UR14][R246.64], R245 ;  /* 0x000000f5f6002986 */ /* 0x0045e4000c10190e */
[----:B--2---:R-:W-:-:S04]  /*59b60*/  IMAD.WIDE R244, R2, 0x4, R226 ;  /* 0x0000000402f47825 */ /* 0x004fc800078e02e2 */
[C---:B------:R-:W-:Y:S01]  /*59b70*/  IMAD.WIDE R246, R2.reuse, 0x4, R224 ;  /* 0x0000000402f67825 */ /* 0x040fe200078e02e0 */
[----:B---3--:R-:W-:Y:S04]  /*59b80*/  @P1 STG.E desc[UR14][R244.64], R236 ;  /* 0x000000ecf4001986 */ /* 0x008fe8000c10190e */
[----:B----4-:R2:W-:Y:S04]  /*59b90*/  @P4 STG.E desc[UR14][R246.64], R239 ;  /* 0x000000eff6004986 */ /* 0x0105e8000c10190e */
[----:B--2---:R-:W2:Y:S01]  /*59ba0*/  LDL.LU R239, [R1+0x1d4] ;  /* 0x0001d40001ef7983 */ /* 0x004ea20000300800 */
[----:B------:R-:W-:Y:S01]  /*59bb0*/  ISETP.LT.AND P2, PT, R207, UR63, !P0 ;  /* 0x0000003fcf007c0c */ /* 0x000fe2000c741270 */
[C---:B------:R-:W-:Y:S01]  /*59bc0*/  IMAD.WIDE R244, R2.reuse, 0x4, R202 ;  /* 0x0000000402f47825 */ /* 0x040fe200078e02ca */
[----:B------:R-:W-:Y:S01]  /*59bd0*/  ISETP.LT.AND P1, PT, R215, UR64, !P0 ;  /* 0x00000040d7007c0c */ /* 0x000fe2000c721270 */
[----:B------:R-:W3:Y:S02]  /*59be0*/  LDL.LU R236, [R1+0x194] ;  /* 0x0001940001ec7983 */ /* 0x000ee40000300800 */
[C---:B------:R-:W-:Y:S01]  /*59bf0*/  IMAD.WIDE R246, R2.reuse, 0x4, R200 ;  /* 0x0000000402f67825 */ /* 0x040fe200078e02c8 */
[----:B------:R-:W-:Y:S01]  /*59c00*/  ISETP.LT.AND P4, PT, R223, UR65, !P0 ;  /* 0x00000041df007c0c */ /* 0x000fe2000c781270 */
[----:B------:R4:W-:Y:S01]  /*59c10*/  @P3 STG.E desc[UR14][R244.64], R251 ;  /* 0x000000fbf4003986 */ /* 0x0009e2000c10190e */
[----:B------:R-:W1:Y:S01]  /*59c20*/  LDCU UR63, c[0x0][0x398] ;  /* 0x00007300ff3f77ac */ /* 0x000e620008000800 */
[----:B------:R-:W-:-:S02]  /*59c30*/  IMAD.WIDE R2, R2, 0x4, R182 ;  /* 0x0000000402027825 */ /* 0x000fc400078e02b6 */
[----:B------:R1:W-:Y:S01]  /*59c40*/  @P6 STG.E desc[UR14][R246.64], R250 ;  /* 0x000000faf6006986 */ /* 0x0003e2000c10190e */
[----:B------:R-:W2:Y:S03]  /*59c50*/  LDCU UR64, c[0x0][0x398] ;  /* 0x00007300ff4077ac */ /* 0x000ea60008000800 */
[----:B------:R-:W-:Y:S01]  /*59c60*/  @P5 STG.E desc[UR14][R2.64], R249 ;  /* 0x000000f902005986 */ /* 0x000fe2000c10190e */
[----:B------:R-:W2:Y:S01]  /*59c70*/  LDCU UR65, c[0x0][0x398] ;  /* 0x00007300ff4177ac */ /* 0x000ea20008000800 */
[C---:B----4-:R-:W-:Y:S02]  /*59c80*/  IMAD.WIDE R244, R0.reuse, 0x4, R242 ;  /* 0x0000000400f47825 */ /* 0x050fe400078e02f2 */
[----:B-1----:R-:W4:Y:S04]  /*59c90*/  LDL.LU R250, [R1+0x124] ;  /* 0x0001240001fa7983 */ /* 0x002f280000300800 */
[----:B------:R1:W-:Y:S04]  /*59ca0*/  @P2 STG.E desc[UR14][R244.64], R248 ;  /* 0x000000f8f4002986 */ /* 0x0003e8000c10190e */
[----:B------:R-:W3:Y:S01]  /*59cb0*/  LDL.LU R251, [R1+0x114] ;  /* 0x0001140001fb7983 */ /* 0x000ee20000300800 */
[----:B-1----:R-:W-:-:S03]  /*59cc0*/  IMAD.WIDE R244, R0, 0x4, R240 ;  /* 0x0000000400f47825 */ /* 0x002fc600078e02f0 */
[----:B------:R-:W3:Y:S04]  /*59cd0*/  LDL.LU R248, [R1+0x4] ;  /* 0x0000040001f87983 */ /* 0x000ee80000300800 */
[----:B------:R-:W3:Y:S04]  /*59ce0*/  LDL.LU R249, [R1+0x2c8] ;  /* 0x0002c80001f97983 */ /* 0x000ee80000300800 */
[----:B--2---:R1:W-:Y:S04]  /*59cf0*/  @P1 STG.E desc[UR14][R244.64], R239 ;  /* 0x000000eff4001986 */ /* 0x0043e8000c10190e */
[----:B-1----:R-:W2:Y:S04]  /*59d00*/  LDL.LU R239, [R1+0x1f54] ;  /* 0x001f540001ef7983 */ /* 0x002ea80000300800 */
[----:B------:R-:W2:Y:S01]  /*59d10*/  LDL.LU R245, [R1+0x1a4] ;  /* 0x0001a40001f57983 */ /* 0x000ea20000300800 */
[----:B------:R-:W-:Y:S01]  /*59d20*/  ISETP.LT.AND P3, PT, R71, UR66, !P0 ;  /* 0x0000004247007c0c */ /* 0x000fe2000c761270 */
[----:B------:R-:W-:Y:S01]  /*59d30*/  IMAD.WIDE R246, R0, 0x4, R180 ;  /* 0x0000000400f67825 */ /* 0x000fe200078e02b4 */
[----:B------:R-:W-:Y:S01]  /*59d40*/  ISETP.LT.AND P6, PT, R143, UR67, !P0 ;  /* 0x000000438f007c0c */ /* 0x000fe2000c7c1270 */
[----:B------:R-:W1:Y:S01]  /*59d50*/  LDCU UR66, c[0x0][0x398] ;  /* 0x00007300ff4277ac */ /* 0x000e620008000800 */
[----:B------:R-:W-:-:S02]  /*59d60*/  ISETP.LT.AND P5, PT, R211, UR68, !P0 ;  /* 0x00000044d3007c0c */ /* 0x000fc4000c7a1270 */
[----:B------:R-:W-:Y:S01]  /*59d70*/  IADD3 R3, PT, PT, R179, 0xc, RZ ;  /* 0x0000000cb3037810 */ /* 0x000fe20007ffe0ff */
[C---:B------:R-:W-:Y:S01]  /*59d80*/  VIADD R2, R0.reuse, UR71 ;  /* 0x0000004700027c36 */ /* 0x040fe20008000000 */
[----:B------:R-:W-:Y:S01]  /*59d90*/  ISETP.LT.AND P2, PT, R147, UR69, !P0 ;  /* 0x0000004593007c0c */ /* 0x000fe2000c741270 */
[----:B------:R-:W1:Y:S01]  /*59da0*/  LDCU UR67, c[0x0][0x398] ;  /* 0x00007300ff4377ac */ /* 0x000e620008000800 */
[----:B------:R-:W-:Y:S01]  /*59db0*/  ISETP.GE.AND P1, PT, R3, UR72, PT ;  /* 0x0000004803007c0c */ /* 0x000fe2000bf26270 */
[----:B--2---:R2:W-:Y:S01]  /*59dc0*/  @P4 STG.E desc[UR14][R246.64], R245 ;  /* 0x000000f5f6004986 */ /* 0x0045e2000c10190e */
[----:B------:R-:W-:Y:S01]  /*59dd0*/  ISETP.LT.AND P0, PT, R39, UR70, !P0 ;  /* 0x0000004627007c0c */ /* 0x000fe2000c701270 */
[----:B------:R-:W1:Y:S01]  /*59de0*/  LDCU UR68, c[0x0][0x398] ;  /* 0x00007300ff4477ac */ /* 0x000e620008000800 */
[----:B------:R-:W-:Y:S01]  /*59df0*/  IADD3 R3, PT, PT, R179, 0xd, RZ ;  /* 0x0000000db3037810 */ /* 0x000fe20007ffe0ff */
[----:B------:R-:W1:Y:S01]  /*59e00*/  LDCU UR71, c[0x0][0x39c] ;  /* 0x00007380ff4777ac */ /* 0x000e620008000800 */
[----:B------:R-:W1:Y:S01]  /*59e10*/  LDCU UR69, c[0x0][0x398] ;  /* 0x00007300ff4577ac */ /* 0x000e620008000800 */
[C---:B--2---:R-:W-:Y:S01]  /*59e20*/  IMAD.WIDE R244, R0.reuse, 0x4, R226 ;  /* 0x0000000400f47825 */ /* 0x044fe200078e02e2 */
[----:B------:R-:W2:Y:S03]  /*59e30*/  LDCU UR72, c[0x0][0x398] ;  /* 0x00007300ff4877ac */ /* 0x000ea60008000800 */
[C---:B------:R-:W-:Y:S01]  /*59e40*/  IMAD.WIDE R246, R0.reuse, 0x4, R224 ;  /* 0x0000000400f67825 */ /* 0x040fe200078e02e0 */
[----:B---3--:R-:W-:Y:S01]  /*59e50*/  @P3 STG.E desc[UR14][R244.64], R236 ;  /* 0x000000ecf4003986 */ /* 0x008fe2000c10190e */
[----:B------:R-:W-:Y:S01]  /*59e60*/  ISETP.LT.AND P4, PT, R207, UR73, !P1 ;  /* 0x00000049cf007c0c */ /* 0x000fe2000cf81270 */
[----:B------:R-:W3:Y:S02]  /*59e70*/  LDCU UR70, c[0x0][0x3b8] ;  /* 0x00007700ff4677ac */ /* 0x000ee40008000800 */
[----:B----4-:R4:W-:Y:S01]  /*59e80*/  @P6 STG.E desc[UR14][R246.64], R250 ;  /* 0x000000faf6006986 */ /* 0x0109e2000c10190e */
[----:B------:R-:W-:Y:S01]  /*59e90*/  ISETP.LT.AND P3, PT, R215, UR74, !P1 ;  /* 0x0000004ad7007c0c */ /* 0x000fe2000cf61270 */
[----:B------:R-:W1:Y:S02]  /*59ea0*/  LDCU UR73, c[0x0][0x398] ;  /* 0x00007300ff4977ac */ /* 0x000e640008000800 */
[----:B----4-:R-:W4:Y:S01]  /*59eb0*/  LDL.LU R250, [R1+0x338] ;  /* 0x0003380001fa7983 */ /* 0x010f220000300800 */
[----:B------:R-:W-:-:S04]  /*59ec0*/  IMAD.WIDE R244, R0, 0x4, R202 ;  /* 0x0000000400f47825 */ /* 0x000fc800078e02ca */
[C---:B------:R-:W-:Y:S01]  /*59ed0*/  IMAD.WIDE R246, R0.reuse, 0x4, R200 ;  /* 0x0000000400f67825 */ /* 0x040fe200078e02c8 */
[----:B------:R1:W-:Y:S01]  /*59ee0*/  @P5 STG.E desc[UR14][R244.64], R251 ;  /* 0x000000fbf4005986 */ /* 0x0003e2000c10190e */
[----:B------:R-:W-:Y:S01]  /*59ef0*/  ISETP.LT.AND P6, PT, R223, UR75, !P1 ;  /* 0x0000004bdf007c0c */ /* 0x000fe2000cfc1270 */
[----:B------:R-:W2:Y:S02]  /*59f00*/  LDCU UR74, c[0x0][0x398] ;  /* 0x00007300ff4a77ac */ /* 0x000ea40008000800 */
[----:B------:R3:W-:Y:S01]  /*59f10*/  @P2 STG.E desc[UR14][R246.64], R248 ;  /* 0x000000f8f6002986 */ /* 0x0007e2000c10190e */
[----:B-1----:R-:W-:Y:S01]  /*59f20*/  IMAD.WIDE R244, R0, 0x4, R182 ;  /* 0x0000000400f47825 */ /* 0x002fe200078e02b6 */
[----:B------:R-:W-:Y:S01]  /*59f30*/  ISETP.LT.AND P5, PT, R71, UR76, !P1 ;  /* 0x0000004c47007c0c */ /* 0x000fe2000cfa1270 */
[----:B------:R-:W1:Y:S02]  /*59f40*/  LDCU UR75, c[0x0][0x398] ;  /* 0x00007300ff4b77ac */ /* 0x000e640008000800 */
[C---:B---3--:R-:W-:Y:S01]  /*59f50*/  IMAD.WIDE R246, R2.reuse, 0x4, R242 ;  /* 0x0000000402f67825 */ /* 0x048fe200078e02f2 */
[----:B------:R3:W-:Y:S04]  /*59f60*/  @P0 STG.E desc[UR14][R244.64], R237 ;  /* 0x000000edf4000986 */ /* 0x0007e8000c10190e */
[----:B------:R-:W2:Y:S01]  /*59f70*/  LDL.LU R248, [R1+0x2f8] ;  /* 0x0002f80001f87983 */ /* 0x000ea20000300800 */
[----:B------:R-:W-:Y:S01]  /*59f80*/  ISETP.LT.AND P2, PT, R143, UR77, !P1 ;  /* 0x0000004d8f007c0c */ /* 0x000fe2000cf41270 */
[C---:B------:R-:W-:Y:S01]  /*59f90*/  VIADD R0, R2.reuse, UR10 ;  /* 0x0000000a02007c36 */ /* 0x040fe20008000000 */
[----:B------:R-:W1:Y:S01]  /*59fa0*/  LDCU UR76, c[0x0][0x398] ;  /* 0x00007300ff4c77ac */ /* 0x000e620008000800 */
[----:B------:R1:W-:Y:S01]  /*59fb0*/  @P4 STG.E desc[UR14][R246.64], R249 ;  /* 0x000000f9f6004986 */ /* 0x0003e2000c10190e */
[----:B---3--:R-:W-:-:S04]  /*59fc0*/  IMAD.WIDE R236, R2, 0x4, R240 ;  /* 0x0000000402ec7825 */ /* 0x008fc800078e02f0 */
[C---:B------:R-:W-:Y:S01]  /*59fd0*/  IMAD.WIDE R244, R2.reuse, 0x4, R180 ;  /* 0x0000000402f47825 */ /* 0x040fe200078e02b4 */
[----:B------:R-:W-:Y:S01]  /*59fe0*/  ISETP.LT.AND P0, PT, R211, UR4, !P1 ;  /* 0x00000004d3007c0c */ /* 0x000fe2000cf01270 */
[----:B------:R-:W3:Y:S01]  /*59ff0*/  LDCU UR77, c[0x0][0x398] ;  /* 0x00007300ff4d77ac */ /* 0x000ee20008000800 */
[----:B-1----:R-:W2:Y:S01]  /*5a000*/  LDL.LU R246, [R1+0x328] ;  /* 0x0003280001f67983 */ /* 0x002ea20000300800 */
[----:B------:R-:W-:Y:S01]  /*5a010*/  ISETP.LT.AND P4, PT, R147, UR6, !P1 ;  /* 0x0000000693007c0c */ /* 0x000fe2000cf81270 */
[----:B------:R-:W1:Y:S02]  /*5a020*/  LDCU UR4, c[0x0][0x398] ;  /* 0x00007300ff0477ac */ /* 0x000e640008000800 */
[----:B------:R-:W2:Y:S01]  /*5a030*/  LDL.LU R247, [R1+0x318] ;  /* 0x0003180001f77983 */ /* 0x000ea20000300800 */
[----:B------:R-:W1:Y:S03]  /*5a040*/  LDCU UR10, c[0x0][0x39c] ;  /* 0x00007380ff0a77ac */ /* 0x000e660008000800 */
[----:B------:R-:W2:Y:S01]  /*5a050*/  LDL.LU R249, [R1+0x2e8] ;  /* 0x0002e80001f97983 */ /* 0x000ea20000300800 */
[----:B------:R-:W1:Y:S03]  /*5a060*/  LDCU UR6, c[0x0][0x398] ;  /* 0x00007300ff0677ac */ /* 0x000e660008000800 */
[----:B------:R-:W2:Y:S04]  /*5a070*/  LDL.LU R251, [R1+0x2a8] ;  /* 0x0002a80001fb7983 */ /* 0x000ea80000300800 */
[----:B----4-:R4:W-:Y:S04]  /*5a080*/  @P3 STG.E desc[UR14][R236.64], R250 ;  /* 0x000000faec003986 */ /* 0x0109e8000c10190e */
[----:B----4-:R-:W4:Y:S04]  /*5a090*/  LDL.LU R237, [R1+0x308] ;  /* 0x0003080001ed7983 */ /* 0x010f280000300800 */
[----:B------:R-:W2:Y:S01]  /*5a0a0*/  LDL.LU R250, [R1+0x268] ;  /* 0x0002680001fa7983 */ /* 0x000ea20000300800 */
[----:B------:R-:W-:Y:S01]  /*5a0b0*/  ISETP.LT.AND P1, PT, R39, UR8, !P1 ;  /* 0x0000000827007c0c */ /* 0x000fe2000cf21270 */
[----:B------:R-:W1:Y:S01]  /*5a0c0*/  LDCU UR8, c[0x0][0x3b8] ;  /* 0x00007700ff0877ac */ /* 0x000e620008000800 */
[----:B------:R-:W-:Y:S01]  /*5a0d0*/  ISETP.GE.AND P3, PT, R3, UR12, PT ;  /* 0x0000000c03007c0c */ /* 0x000fe2000bf66270 */
[----:B------:R-:W1:Y:S01]  /*5a0e0*/  LDCU UR12, c[0x0][0x398] ;  /* 0x00007300ff0c77ac */ /* 0x000e620008000800 */
[----:B----4-:R4:W-:Y:S02]  /*5a0f0*/  @P6 STG.E desc[UR14][R244.64], R237 ;  /* 0x000000edf4006986 */ /* 0x0109e4000c10190e */
[----:B----4-:R-:W-:-:S04]  /*5a100*/  IMAD.WIDE R236, R2, 0x4, R226 ;  /* 0x0000000402ec7825 */ /* 0x010fc800078e02e2 */
[C---:B------:R-:W-:Y:S01]  /*5a110*/  IMAD.WIDE R244, R2.reuse, 0x4, R224 ;  /* 0x0000000402f47825 */ /* 0x040fe200078e02e0 */
[----:B--2---:R-:W-:Y:S04]  /*5a120*/  @P5 STG.E desc[UR14][R236.64], R246 ;  /* 0x000000f6ec005986 */ /* 0x004fe8000c10190e */
[----:B------:R2:W-:Y:S04]  /*5a130*/  @P2 STG.E desc[UR14][R244.64], R248 ;  /* 0x000000f8f4002986 */ /* 0x0005e8000c10190e */
[----:B--2---:R-:W2:Y:S01]  /*5a140*/  LDL.LU R248, [R1+0x1d8] ;  /* 0x0001d80001f87983 */ /* 0x004ea20000300800 */
[----:B------:R-:W-:-:S03]  /*5a150*/  IMAD.WIDE R236, R2, 0x4, R202 ;  /* 0x0000000402ec7825 */ /* 0x000fc600078e02ca */
[----:B------:R-:W4:Y:S01]  /*5a160*/  LDL.LU R246, [R1+0x1a8] ;  /* 0x0001a80001f67983 */ /* 0x000f220000300800 */
[C---:B------:R-:W-:Y:S01]  /*5a170*/  IMAD.WIDE R244, R2.reuse, 0x4, R200 ;  /* 0x0000000402f47825 */ /* 0x040fe200078e02c8 */
[----:B------:R-:W-:Y:S01]  /*5a180*/  ISETP.LT.AND P6, PT, R207, UR16, !P3 ;  /* 0x00000010cf007c0c */ /* 0x000fe2000dfc1270 */
[----:B------:R-:W1:Y:S01]  /*5a190*/  LDCU UR16, c[0x0][0x398] ;  /* 0x00007300ff1077ac */ /* 0x000e620008000800 */
[----:B------:R3:W-:Y:S01]  /*5a1a0*/  @P0 STG.E desc[UR14][R236.64], R247 ;  /* 0x000000f7ec000986 */ /* 0x0007e2000c10190e */
[----:B------:R-:W-:-:S03]  /*5a1b0*/  IMAD.WIDE R2, R2, 0x4, R182 ;  /* 0x0000000402027825 */ /* 0x000fc600078e02b6 */
[----:B------:R1:W-:Y:S04]  /*5a1c0*/  @P4 STG.E desc[UR14][R244.64], R249 ;  /* 0x000000f9f4004986 */ /* 0x0003e8000c10190e */
[----:B---3--:R-:W3:Y:S04]  /*5a1d0*/  LDL.LU R247, [R1+0x198] ;  /* 0x0001980001f77983 */ /* 0x008ee80000300800 */
[----:B-1----:R-:W3:Y:S01]  /*5a1e0*/  LDL.LU R249, [R1+0x128] ;  /* 0x0001280001f97983 */ /* 0x002ee20000300800 */
[----:B------:R-:W-:-:S03]  /*5a1f0*/  IMAD.WIDE R236, R0, 0x4, R242 ;  /* 0x0000000400ec7825 */ /* 0x000fc600078e02f2 */
[----:B------:R1:W-:Y:S01]  /*5a200*/  @P1 STG.E desc[UR14][R2.64], R251 ;  /* 0x000000fb02001986 */ /* 0x0003e2000c10190e */
[----:B------:R-:W-:Y:S02]  /*5a210*/  ISETP.LT.AND P5, PT, R215, UR18, !P3 ;  /* 0x00000012d7007c0c */ /* 0x000fe4000dfa1270 */
[----:B------:R-:W-:Y:S01]  /*5a220*/  ISETP.LT.AND P2, PT, R223, UR20, !P3 ;  /* 0x00000014df007c0c */ /* 0x000fe2000df41270 */
[----:B------:R1:W-:Y:S04]  /*5a230*/  @P6 STG.E desc[UR14][R236.64], R250 ;  /* 0x000000faec006986 */ /* 0x0003e8000c10190e */
[----:B-1----:R-:W3:Y:S01]  /*5a240*/  LDL.LU R251, [R1+0x118] ;  /* 0x0001180001fb7983 */ /* 0x002ee20000300800 */
[----:B------:R-:W-:Y:S02]  /*5a250*/  ISETP.LT.AND P0, PT, R71, UR22, !P3 ;  /* 0x0000001647007c0c */ /* 0x000fe4000df01270 */
[----:B------:R-:W-:Y:S01]  /*5a260*/  ISETP.LT.AND P4, PT, R143, UR24, !P3 ;  /* 0x000000188f007c0c */ /* 0x000fe2000df81270 */
[----:B------:R-:W3:Y:S01]  /*5a270*/  LDL.LU R250, [R1+0x8] ;  /* 0x0000080001fa7983 */ /* 0x000ee20000300800 */
[----:B------:R-:W-:-:S04]  /*5a280*/  IMAD.WIDE R236, R0, 0x4, R240 ;  /* 0x0000000400ec7825 */ /* 0x000fc800078e02f0 */
[C---:B------:R-:W-:Y:S01]  /*5a290*/  IMAD.WIDE R244, R0.reuse, 0x4, R180 ;  /* 0x0000000400f47825 */ /* 0x040fe200078e02b4 */
[----:B------:R-:W-:Y:S01]  /*5a2a0*/  ISETP.LT.AND P1, PT, R211, UR26, !P3 ;  /* 0x0000001ad3007c0c */ /* 0x000fe2000df21270 */
[----:B------:R-:W1:Y:S01]  /*5a2b0*/  LDCU UR18, c[0x0][0x398] ;  /* 0x00007300ff1277ac */ /* 0x000e620008000800 */
[----:B------:R-:W-:Y:S02]  /*5a2c0*/  ISETP.LT.AND P6, PT, R147, UR28, !P3 ;  /* 0x0000001c93007c0c */ /* 0x000fe4000dfc1270 */
[----:B------:R-:W-:Y:S01]  /*5a2d0*/  IADD3 R3, PT, PT, R179, 0xe, RZ ;  /* 0x0000000eb3037810 */ /* 0x000fe20007ffe0ff */
[C---:B------:R-:W-:Y:S01]  /*5a2e0*/  VIADD R2, R0.reuse, UR30 ;  /* 0x0000001e00027c36 */ /* 0x040fe20008000000 */
[----:B------:R-:W1:Y:S01]  /*5a2f0*/  LDCU UR20, c[0x0][0x398] ;  /* 0x00007300ff1477ac */ /* 0x000e620008000800 */
[----:B------:R-:W1:Y:S01]  /*5a300*/  LDCU UR22, c[0x0][0x398] ;  /* 0x00007300ff1677ac */ /* 0x000e620008000800 */
[----:B------:R-:W1:Y:S01]  /*5a310*/  LDCU UR24, c[0x0][0x398] ;  /* 0x00007300ff1877ac */ /* 0x000e620008000800 */
[----:B--2---:R2:W-:Y:S01]  /*5a320*/  @P5 STG.E desc[UR14][R236.64], R248 ;  /* 0x000000f8ec005986 */ /* 0x0045e2000c10190e */
[----:B------:R-:W-:Y:S01]  /*5a330*/  ISETP.LT.AND P3, PT, R39, UR29, !P3 ;  /* 0x0000001d27007c0c */ /* 0x000fe2000df61270 */
[----:B------:R-:W1:Y:S01]  /*5a340*/  LDCU UR26, c[0x0][0x398] ;  /* 0x00007300ff1a77ac */ /* 0x000e620008000800 */
[----:B------:R-:W1:Y:S01]  /*5a350*/  LDCU UR30, c[0x0][0x39c] ;  /* 0x00007380ff1e77ac */ /* 0x000e620008000800 */
[----:B------:R-:W1:Y:S01]  /*5a360*/  LDCU UR28, c[0x0][0x398] ;  /* 0x00007300ff1c77ac */ /* 0x000e620008000800 */
[----:B--2---:R-:W2:Y:S01]  /*5a370*/  LDL.LU R248, [R1+0x2cc] ;  /* 0x0002cc0001f87983 */ /* 0x004ea20000300800 */
[C---:B------:R-:W-:Y:S01]  /*5a380*/  IMAD.WIDE R236, R0.reuse, 0x4, R226 ;  /* 0x0000000400ec7825 */ /* 0x040fe200078e02e2 */
[----:B------:R-:W-:Y:S01]  /*5a390*/  ISETP.GE.AND P5, PT, R3, UR31, PT ;  /* 0x0000001f03007c0c */ /* 0x000fe2000bfa6270 */
[----:B------:R-:W1:Y:S01]  /*5a3a0*/  LDCU UR31, c[0x0][0x398] ;  /* 0x00007300ff1f77ac */ /* 0x000e620008000800 */
[----:B----4-:R4:W-:Y:S01]  /*5a3b0*/  @P2 STG.E desc[UR14][R244.64], R246 ;  /* 0x000000f6f4002986 */ /* 0x0109e2000c10190e */
[----:B------:R-:W1:Y:S03]  /*5a3c0*/  LDCU UR29, c[0x0][0x3b8] ;  /* 0x00007700ff1d77ac */ /* 0x000e660008000800 */
[----:B---3--:R3:W-:Y:S01]  /*5a3d0*/  @P0 STG.E desc[UR14][R236.64], R247 ;  /* 0x000000f7ec000986 */ /* 0x0087e2000c10190e */
[----:B----4-:R-:W-:-:S05]  /*5a3e0*/  IMAD.WIDE R244, R0, 0x4, R224 ;  /* 0x0000000400f47825 */ /* 0x010fca00078e02e0 */
[----:B------:R4:W-:Y:S01]  /*5a3f0*/  @P4 STG.E desc[UR14][R244.64], R249 ;  /* 0x000000f9f4004986 */ /* 0x0009e2000c10190e */
[----:B---3--:R-:W-:-:S03]  /*5a400*/  IMAD.WIDE R236, R0, 0x4, R202 ;  /* 0x0000000400ec7825 */ /* 0x008fc600078e02ca */
[----:B----4-:R-:W3:Y:S01]  /*5a410*/  LDL.LU R249, [R1+0x33c] ;  /* 0x00033c0001f97983 */ /* 0x010ee20000300800 */
[----:B------:R-:W-:-:S03]  /*5a420*/  IMAD.WIDE R244, R0, 0x4, R200 ;  /* 0x0000000400f47825 */ /* 0x000fc600078e02c8 */
[----:B------:R4:W-:Y:S01]  /*5a430*/  @P1 STG.E desc[UR14][R236.64], R251 ;  /* 0x000000fbec001986 */ /* 0x0009e2000c10190e */
[----:B------:R-:W-:Y:S01]  /*5a440*/  ISETP.LT.AND P2, PT, R207, UR32, !P5 ;  /* 0x00000020cf007c0c */ /* 0x000fe2000ef41270 */
[----:B------:R-:W1:Y:S02]  /*5a450*/  LDCU UR32, c[0x0][0x398] ;  /* 0x00007300ff2077ac */ /* 0x000e640008000800 */
[----:B------:R1:W-:Y:S04]  /*5a460*/  @P6 STG.E desc[UR14][R244.64], R250 ;  /* 0x000000faf4006986 */ /* 0x0003e8000c10190e */
[----:B------:R-:W3:Y:S01]  /*5a470*/  LDL.LU R246, [R1+0x32c] ;  /* 0x00032c0001f67983 */ /* 0x000ee20000300800 */
[----:B----4-:R-:W-:-:S03]  /*5a480*/  IMAD.WIDE R236, R0, 0x4, R182 ;  /* 0x0000000400ec7825 */ /* 0x010fc600078e02b6 */
[----:B------:R-:W4:Y:S04]  /*5a490*/  LDL.LU R247, [R1+0x2fc] ;  /* 0x0002fc0001f77983 */ /* 0x000f280000300800 */
[----:B------:R1:W-:Y:S02]  /*5a4a0*/  @P3 STG.E desc[UR14][R236.64], R238 ;  /* 0x000000eeec003986 */ /* 0x0003e4000c10190e */
[C---:B-1----:R-:W-:Y:S02]  /*5a4b0*/  IMAD.WIDE R244, R2.reuse, 0x4, R242 ;  /* 0x0000000402f47825 */ /* 0x042fe400078e02f2 */
[----:B------:R-:W4:Y:S04]  /*5a4c0*/  LDL.LU R238, [R1+0x30c] ;  /* 0x00030c0001ee7983 */ /* 0x000f280000300800 */
[----:B------:R-:W4:Y:S04]  /*5a4d0*/  LDL.LU R251, [R1+0x31c] ;  /* 0x00031c0001fb7983 */ /* 0x000f280000300800 */
[----:B--2---:R1:W-:Y:S04]  /*5a4e0*/  @P2 STG.E desc[UR14][R244.64], R248 ;  /* 0x000000f8f4002986 */ /* 0x0043e8000c10190e */
[----:B-1----:R-:W2:Y:S01]  /*5a4f0*/  LDL.LU R248, [R1+0x2ec] ;  /* 0x0002ec0001f87983 */ /* 0x002ea20000300800 */
[----:B------:R-:W-:Y:S01]  /*5a500*/  ISETP.LT.AND P0, PT, R215, UR33, !P5 ;  /* 0x00000021d7007c0c */ /* 0x000fe2000ef01270 */
[----:B------:R-:W-:Y:S01]  /*5a510*/  IMAD.WIDE R236, R2, 0x4, R240 ;  /* 0x0000000402ec7825 */ /* 0x000fe200078e02f0 */
[----:B------:R-:W-:Y:S01]  /*5a520*/  ISETP.LT.AND P4, PT, R223, UR34, !P5 ;  /* 0x00000022df007c0c */ /* 0x000fe2000ef81270 */
[----:B------:R-:W2:Y:S01]  /*5a530*/  LDL.LU R250, [R1+0x2ac] ;  /* 0x0002ac0001fa7983 */ /* 0x000ea20000300800 */
[----:B------:R-:W-:-:S02]  /*5a540*/  ISETP.LT.AND P1, PT, R71, UR35, !P5 ;  /* 0x0000002347007c0c */ /* 0x000fc4000ef21270 */
[----:B------:R-:W-:Y:S01]  /*5a550*/  ISETP.LT.AND P6, PT, R143, UR36, !P5 ;  /* 0x000000248f007c0c */ /* 0x000fe2000efc1270 */
[----:B------:R-:W-:Y:S01]  /*5a560*/  IMAD.WIDE R244, R2, 0x4, R180 ;  /* 0x0000000402f47825 */ /* 0x000fe200078e02b4 */
[----:B------:R-:W-:Y:S01]  /*5a570*/  ISETP.LT.AND P3, PT, R211, UR37, !P5 ;  /* 0x00000025d3007c0c */ /* 0x000fe2000ef61270 */
[----:B------:R-:W1:Y:S01]  /*5a580*/  LDCU UR33, c[0x0][0x398] ;  /* 0x00007300ff2177ac */ /* 0x000e620008000800 */
[----:B------:R-:W-:-:S03]  /*5a590*/  ISETP.LT.AND P2, PT, R147, UR38, !P5 ;  /* 0x0000002693007c0c */ /* 0x000fc6000ef41270 */
[----:B---3--:R3:W-:Y:S01]  /*5a5a0*/  @P0 STG.E desc[UR14][R236.64], R249 ;  /* 0x000000f9ec000986 */ /* 0x0087e2000c10190e */
[----:B------:R-:W-:Y:S01]  /*5a5b0*/  IADD3 R3, PT, PT, R179, 0xf, RZ ;  /* 0x0000000fb3037810 */ /* 0x000fe20007ffe0ff */
[C---:B------:R-:W-:Y:S01]  /*5a5c0*/  VIADD R0, R2.reuse, UR40 ;  /* 0x0000002802007c36 */ /* 0x040fe20008000000 */
[----:B------:R-:W-:Y:S01]  /*5a5d0*/  ISETP.LT.AND P5, PT, R39, UR39, !P5 ;  /* 0x0000002727007c0c */ /* 0x000fe2000efa1270 */
[----:B------:R-:W1:Y:S01]  /*5a5e0*/  LDCU UR34, c[0x0][0x398] ;  /* 0x00007300ff2277ac */ /* 0x000e620008000800 */
[----:B------:R-:W1:Y:S01]  /*5a5f0*/  LDCU UR35, c[0x0][0x398] ;  /* 0x00007300ff2377ac */ /* 0x000e620008000800 */
[----:B---3--:R-:W3:Y:S01]  /*5a600*/  LDL.LU R249, [R1+0x26c] ;  /* 0x00026c0001f97983 */ /* 0x008ee20000300800 */
[C---:B------:R-:W-:Y:S01]  /*5a610*/  IMAD.WIDE R236, R2.reuse, 0x4, R226 ;  /* 0x0000000402ec7825 */ /* 0x040fe200078e02e2 */
[----:B------:R-:W1:Y:S01]  /*5a620*/  LDCU UR36, c[0x0][0x398] ;  /* 0x00007300ff2477ac */ /* 0x000e620008000800 */
[----:B------:R-:W1:Y:S01]  /*5a630*/  LDCU UR37, c[0x0][0x398] ;  /* 0x00007300ff2577ac */ /* 0x000e620008000800 */
[----:B------:R-:W1:Y:S01]  /*5a640*/  LDCU UR38, c[0x0][0x398] ;  /* 0x00007300ff2677ac */ /* 0x000e620008000800 */
[----:B----4-:R4:W-:Y:S01]  /*5a650*/  @P4 STG.E desc[UR14][R244.64], R238 ;  /* 0x000000eef4004986 */ /* 0x0109e2000c10190e */
[----:B------:R-:W-:Y:S01]  /*5a660*/  ISETP.GE.AND P0, PT, R3, UR41, PT ;  /* 0x0000002903007c0c */ /* 0x000fe2000bf06270 */
[----:B------:R-:W1:Y:S02]  /*5a670*/  LDCU UR40, c[0x0][0x39c] ;  /* 0x00007380ff2877ac */ /* 0x000e640008000800 */
[----:B------:R1:W-:Y:S01]  /*5a680*/  @P1 STG.E desc[UR14][R236.64], R246 ;  /* 0x000000f6ec001986 */ /* 0x0003e2000c10190e */
[----:B------:R-:W2:Y:S01]  /*5a690*/  LDCU UR41, c[0x0][0x398] ;  /* 0x00007300ff2977ac */ /* 0x000ea20008000800 */
[----:B------:R-:W2:Y:S01]  /*5a6a0*/  LDCU UR39, c[0x0][0x3b8] ;  /* 0x00007700ff2777ac */ /* 0x000ea20008000800 */
[C---:B----4-:R-:W-:Y:S01]  /*5a6b0*/  IMAD.WIDE R244, R2.reuse, 0x4, R224 ;  /* 0x0000000402f47825 */ /* 0x050fe200078e02e0 */
[----:B------:R-:W4:Y:S03]  /*5a6c0*/  LDL.LU R238, [R1+0x1dc] ;  /* 0x0001dc0001ee7983 */ /* 0x000f260000300800 */
[C---:B-1----:R-:W-:Y:S01]  /*5a6d0*/  IMAD.WIDE R236, R2.reuse, 0x4, R202 ;  /* 0x0000000402ec7825 */ /* 0x042fe200078e02ca */
[----:B------:R1:W-:Y:S04]  /*5a6e0*/  @P6 STG.E desc[UR14][R244.64], R247 ;  /* 0x000000f7f4006986 */ /* 0x0003e8000c10190e */
[----:B------:R-:W4:Y:S04]  /*5a6f0*/  LDL.LU R246, [R1+0x1ac] ;  /* 0x0001ac0001f67983 */ /* 0x000f280000300800 */
[----:B------:R-:W-:Y:S01]  /*5a700*/  @P3 STG.E desc[UR14][R236.64], R251 ;  /* 0x000000fbec003986 */ /* 0x000fe2000c10190e */
[----:B-1----:R-:W-:-:S03]  /*5a710*/  IMAD.WIDE R244, R2, 0x4, R200 ;  /* 0x0000000402f47825 */ /* 0x002fc600078e02c8 */
[----:B------:R-:W4:Y:S04]  /*5a720*/  LDL.LU R247, [R1+0x19c] ;  /* 0x00019c0001f77983 */ /* 0x000f280000300800 */
[----:B--2---:R1:W-:Y:S04]  /*5a730*/  @P2 STG.E desc[UR14][R244.64], R248 ;  /* 0x000000f8f4002986 */ /* 0x0043e8000c10190e */
[----:B-1----:R-:W2:Y:S01]  /*5a740*/  LDL.LU R248, [R1+0x12c] ;  /* 0x00012c0001f87983 */ /* 0x002ea20000300800 */
[----:B------:R-:W-:Y:S01]  /*5a750*/  ISETP.LT.AND P4, PT, R207, UR42, !P0 ;  /* 0x0000002acf007c0c */ /* 0x000fe2000c781270 */
[----:B------:R-:W-:-:S04]  /*5a760*/  IMAD.WIDE R2, R2, 0x4, R182 ;  /* 0x0000000402027825 */ /* 0x000fc800078e02b6 */
[C---:B------:R-:W-:Y:S01]  /*5a770*/  IMAD.WIDE R236, R0.reuse, 0x4, R242 ;  /* 0x0000000400ec7825 */ /* 0x040fe200078e02f2 */
[----:B------:R1:W-:Y:S01]  /*5a780*/  @P5 STG.E desc[UR14][R2.64], R250 ;  /* 0x000000fa02005986 */ /* 0x0003e2000c10190e */
[----:B------:R-:W-:Y:S01]  /*5a790*/  ISETP.LT.AND P1, PT, R215, UR43, !P0 ;  /* 0x0000002bd7007c0c */ /* 0x000fe2000c721270 */
[----:B------:R-:W2:Y:S02]  /*5a7a0*/  LDCU UR42, c[0x0][0x398] ;  /* 0x00007300ff2a77ac */ /* 0x000ea40008000800 */
[----:B------:R-:W2:Y:S01]  /*5a7b0*/  LDL.LU R251, [R1+0x11c] ;  /* 0x00011c0001fb7983 */ /* 0x000ea20000300800 */
[----:B------:R-:W-:Y:S02]  /*5a7c0*/  ISETP.LT.AND P6, PT, R223, UR44, !P0 ;  /* 0x0000002cdf007c0c */ /* 0x000fe4000c7c1270 */
[----:B------:R-:W-:Y:S01]  /*5a7d0*/  ISETP.LT.AND P3, PT, R71, UR45, !P0 ;  /* 0x0000002d47007c0c */ /* 0x000fe2000c761270 */
[C---:B------:R-:W-:Y:S01]  /*5a7e0*/  IMAD.WIDE R244, R0.reuse, 0x4, R180 ;  /* 0x0000000400f47825 */ /* 0x040fe200078e02b4 */
[----:B------:R-:W-:Y:S01]  /*5a7f0*/  ISETP.LT.AND P2, PT, R143, UR46, !P0 ;  /* 0x0000002e8f007c0c */ /* 0x000fe2000c741270 */
[----:B------:R-:W2:Y:S01]  /*5a800*/  LDCU UR43, c[0x0][0x398] ;  /* 0x00007300ff2b77ac */ /* 0x000ea20008000800 */
[----:B---3--:R3:W-:Y:S01]  /*5a810*/  @P4 STG.E desc[UR14][R236.64], R249 ;  /* 0x000000f9ec004986 */ /* 0x0087e2000c10190e */
[----:B-1----:R-:W-:Y:S01]  /*5a820*/  IADD3 R3, PT, PT, R179, 0x10, RZ ;  /* 0x00000010b3037810 */ /* 0x002fe20007ffe0ff */
[C---:B------:R-:W-:Y:S01]  /*5a830*/  VIADD R2, R0.reuse, UR50 ;  /* 0x0000003200027c36 */ /* 0x040fe20008000000 */
[----:B------:R-:W-:Y:S01]  /*5a840*/  ISETP.LT.AND P5, PT, R211, UR47, !P0 ;  /* 0x0000002fd3007c0c */ /* 0x000fe2000c7a1270 */
[----:B------:R-:W1:Y:S01]  /*5a850*/  LDCU UR44, c[0x0][0x398] ;  /* 0x00007300ff2c77ac */ /* 0x000e620008000800 */
[----:B------:R-:W1:Y:S01]  /*5a860*/  LDCU UR45, c[0x0][0x398] ;  /* 0x00007300ff2d77ac */ /* 0x000e620008000800 */
[----:B---3--:R-:W3:Y:S01]  /*5a870*/  LDL.LU R249, [R1+0xc] ;  /* 0x00000c0001f97983 */ /* 0x008ee20000300800 */
[C---:B------:R-:W-:Y:S01]  /*5a880*/  IMAD.WIDE R236, R0.reuse, 0x4, R240 ;  /* 0x0000000400ec7825 */ /* 0x040fe200078e02f0 */
[----:B------:R-:W-:Y:S01]  /*5a890*/  ISETP.LT.AND P4, PT, R147, UR48, !P0 ;  /* 0x0000003093007c0c */ /* 0x000fe2000c781270 */
[----:B------:R-:W1:Y:S01]  /*5a8a0*/  LDCU UR46, c[0x0][0x398] ;  /* 0x00007300ff2e77ac */ /* 0x000e620008000800 */
[----:B------:R-:W3:Y:S01]  /*5a8b0*/  LDL.LU R250, [R1+0x3a0] ;  /* 0x0003a00001fa7983 */ /* 0x000ee20000300800 */
[----:B------:R-:W1:Y:S01]  /*5a8c0*/  LDCU UR47, c[0x0][0x398] ;  /* 0x00007300ff2f77ac */ /* 0x000e620008000800 */
[----:B------:R-:W1:Y:S02]  /*5a8d0*/  LDCU UR50, c[0x0][0x39c] ;  /* 0x00007380ff3277ac */ /* 0x000e640008000800 */
[----:B----4-:R4:W-:Y:S01]  /*5a8e0*/  @P1 STG.E desc[UR14][R236.64], R238 ;  /* 0x000000eeec001986 */ /* 0x0109e2000c10190e */
[----:B------:R-:W1:Y:S03]  /*5a8f0*/  LDCU UR48, c[0x0][0x398] ;  /* 0x00007300ff3077ac */ /* 0x000e660008000800 */
[----:B------:R1:W-:Y:S01]  /*5a900*/  @P6 STG.E desc[UR14][R244.64], R246 ;  /* 0x000000f6f4006986 */ /* 0x0003e2000c10190e */
[----:B----4-:R-:W-:-:S04]  /*5a910*/  IMAD.WIDE R236, R0, 0x4, R226 ;  /* 0x0000000400ec7825 */ /* 0x010fc800078e02e2 */
[----:B-1----:R-:W-:Y:S01]  /*5a920*/  IMAD.WIDE R244, R0, 0x4, R224 ;  /* 0x0000000400f47825 */ /* 0x002fe200078e02e0 */
[----:B------:R-:W-:Y:S04]  /*5a930*/  @P3 STG.E desc[UR14][R236.64], R247 ;  /* 0x000000f7ec003986 */ /* 0x000fe8000c10190e */
[----:B--2---:R1:W-:Y:S04]  /*5a940*/  @P2 STG.E desc[UR14][R244.64], R248 ;  /* 0x000000f8f4002986 */ /* 0x0043e8000c10190e */
[----:B-1----:R-:W2:Y:S01]  /*5a950*/  LDL.LU R248, [R1+0x400] ;  /* 0x0004000001f87983 */ /* 0x002ea20000300800 */
[----:B------:R-:W-:-:S02]  /*5a960*/  ISETP.GE.AND P1, PT, R3, UR51, PT ;  /* 0x0000003303007c0c */ /* 0x000fc4000bf26270 */
[----:B------:R-:W-:Y:S01]  /*5a970*/  ISETP.LT.AND P0, PT, R39, UR49, !P0 ;  /* 0x0000003127007c0c */ /* 0x000fe2000c701270 */
[C---:B------:R-:W-:Y:S01]  /*5a980*/  IMAD.WIDE R236, R0.reuse, 0x4, R202 ;  /* 0x0000000400ec7825 */ /* 0x040fe200078e02ca */
[----:B------:R-:W-:Y:S01]  /*5a990*/  ISETP.LT.AND P6, PT, R207, UR52, !P1 ;  /* 0x00000034cf007c0c */ /* 0x000fe2000cfc1270 */
[----:B------:R-:W4:Y:S02]  /*5a9a0*/  LDL.LU R246, [R1+0x3f0] ;  /* 0x0003f00001f67983 */ /* 0x000f240000300800 */
[C---:B------:R-:W-:Y:S01]  /*5a9b0*/  IMAD.WIDE R244, R0.reuse, 0x4, R200 ;  /* 0x0000000400f47825 */ /* 0x040fe200078e02c8 */
[----:B------:R-:W-:Y:S01]  /*5a9c0*/  ISETP.LT.AND P3, PT, R215, UR53, !P1 ;  /* 0x00000035d7007c0c */ /* 0x000fe2000cf61270 */
[----:B------:R1:W-:Y:S01]  /*5a9d0*/  @P5 STG.E desc[UR14][R236.64], R251 ;  /* 0x000000fbec005986 */ /* 0x0003e2000c10190e */
[----:B------:R-:W-:Y:S01]  /*5a9e0*/  ISETP.LT.AND P2, PT, R223, UR54, !P1 ;  /* 0x00000036df007c0c */ /* 0x000fe2000cf41270 */
[----:B------:R-:W2:Y:S01]  /*5a9f0*/  LDCU UR51, c[0x0][0x398] ;  /* 0x00007300ff3377ac */ /* 0x000ea20008000800 */
[----:B------:R-:W-:Y:S01]  /*5aa00*/  IADD3 R3, PT, PT, R179, 0x11, RZ ;  /* 0x00000011b3037810 */ /* 0x000fe20007ffe0ff */
[----:B------:R-:W2:Y:S01]  /*5aa10*/  LDCU UR52, c[0x0][0x398] ;  /* 0x00007300ff3477ac */ /* 0x000ea20008000800 */
[----:B------:R-:W2:Y:S01]  /*5aa20*/  LDCU UR49, c[0x0][0x3b8] ;  /* 0x00007700ff3177ac */ /* 0x000ea20008000800 */
[----:B---3--:R3:W-:Y:S01]  /*5aa30*/  @P4 STG.E desc[UR14][R244.64], R249 ;  /* 0x000000f9f4004986 */ /* 0x0087e2000c10190e */
[----:B-1----:R-:W-:Y:S01]  /*5aa40*/  IMAD.WIDE R236, R0, 0x4, R182 ;  /* 0x0000000400ec7825 */ /* 0x002fe200078e02b6 */
[----:B------:R-:W-:Y:S01]  /*5aa50*/  ISETP.LT.AND P5, PT, R71, UR55, !P1 ;  /* 0x0000003747007c0c */ /* 0x000fe2000cfa1270 */
[----:B------:R-:W1:Y:S03]  /*5aa60*/  LDCU UR53, c[0x0][0x398] ;  /* 0x00007300ff3577ac */ /* 0x000e660008000800 */
[----:B------:R1:W-:Y:S01]  /*5aa70*/  @P0 STG.E desc[UR14][R236.64], R239 ;  /* 0x000000efec000986 */ /* 0x0003e2000c10190e */
[----:B------:R-:W2:Y:S01]  /*5aa80*/  LDCU UR54, c[0x0][0x398] ;  /* 0x00007300ff3677ac */ /* 0x000ea20008000800 */
[----:B---3--:R-:W-:-:S02]  /*5aa90*/  IMAD.WIDE R244, R2, 0x4, R242 ;  /* 0x0000000402f47825 */ /* 0x008fc400078e02f2 */
[----:B------:R-:W3:Y:S01]  /*5aaa0*/  LDL.LU R249, [R1+0x3c0] ;  /* 0x0003c00001f97983 */ /* 0x000ee20000300800 */
[----:B------:R-:W-:Y:S01]  /*5aab0*/  ISETP.LT.AND P4, PT, R143, UR56, !P1 ;  /* 0x000000388f007c0c */ /* 0x000fe2000cf81270 */
[----:B------:R-:W2:Y:S02]  /*5aac0*/  LDCU UR55, c[0x0][0x398] ;  /* 0x00007300ff3777ac */ /* 0x000ea40008000800 */
[----:B------:R1:W-:Y:S02]  /*5aad0*/  @P6 STG.E desc[UR14][R244.64], R250 ;  /* 0x000000faf4006986 */ /* 0x0003e4000c10190e */
[----:B-1----:R-:W-:-:S04]  /*5aae0*/  IMAD.WIDE R236, R2, 0x4, R240 ;  /* 0x0000000402ec7825 */ /* 0x002fc800078e02f0 */
[C---:B------:R-:W-:Y:S01]  /*5aaf0*/  IMAD.WIDE R238, R2.reuse, 0x4, R180 ;  /* 0x0000000402ee7825 */ /* 0x040fe200078e02b4 */
[----:B------:R-:W-:Y:S01]  /*5ab00*/  ISETP.LT.AND P0, PT, R211, UR57, !P1 ;  /* 0x00000039d3007c0c */ /* 0x000fe2000cf01270 */
[----:B------:R-:W1:Y:S01]  /*5ab10*/  LDCU UR56, c[0x0][0x398] ;  /* 0x00007300ff3877ac */ /* 0x000e620008000800 */
[----:B------:R-:W3:Y:S01]  /*5ab20*/  LDL.LU R245, [R1+0x3d0] ;  /* 0x0003d00001f57983 */ /* 0x000ee20000300800 */
[----:B------:R-:W-:Y:S01]  /*5ab30*/  ISETP.LT.AND P6, PT, R147, UR58, !P1 ;  /* 0x0000003a93007c0c */ /* 0x000fe2000cfc1270 */
[C---:B------:R-:W-:Y:S01]  /*5ab40*/  VIADD R0, R2.reuse, UR60 ;  /* 0x0000003c02007c36 */ /* 0x040fe20008000000 */
[----:B------:R-:W1:Y:S01]  /*5ab50*/  LDCU UR57, c[0x0][0x398] ;  /* 0x00007300ff3977ac */ /* 0x000e620008000800 */
[----:B------:R-:W4:Y:S04]  /*5ab60*/  LDL.LU R247, [R1+0x3e0] ;  /* 0x0003e00001f77983 */ /* 0x000f280000300800 */
[----:B--2---:R2:W-:Y:S01]  /*5ab70*/  @P3 STG.E desc[UR14][R236.64], R248 ;  /* 0x000000f8ec003986 */ /* 0x0045e2000c10190e */
[----:B------:R-:W-:Y:S01]  /*5ab80*/  ISETP.LT.AND P1, PT, R39, UR59, !P1 ;  /* 0x0000003b27007c0c */ /* 0x000fe2000cf21270 */
[----:B------:R-:W1:Y:S02]  /*5ab90*/  LDCU UR60, c[0x0][0x39c] ;  /* 0x00007380ff3c77ac */ /* 0x000e640008000800 */
[----:B------:R-:W4:Y:S01]  /*5aba0*/  LDL.LU R250, [R1+0x3b0] ;  /* 0x0003b00001fa7983 */ /* 0x000f220000300800 */
[----:B------:R-:W-:Y:S01]  /*5abb0*/  ISETP.GE.AND P3, PT, R3, UR61, PT ;  /* 0x0000003d03007c0c */ /* 0x000fe2000bf66270 */
[----:B------:R-:W1:Y:S02]  /*5abc0*/  LDCU UR58, c[0x0][0x398] ;  /* 0x00007300ff3a77ac */ /* 0x000e640008000800 */
[----:B------:R-:W4:Y:S01]  /*5abd0*/  LDL.LU R251, [R1+0x390] ;  /* 0x0003900001fb7983 */ /* 0x000f220000300800 */
[----:B------:R-:W1:Y:S03]  /*5abe0*/  LDCU UR61, c[0x0][0x398] ;  /* 0x00007300ff3d77ac */ /* 0x000e660008000800 */
[----:B--2---:R-:W2:Y:S01]  /*5abf0*/  LDL.LU R248, [R1+0x380] ;  /* 0x0003800001f87983 */ /* 0x004ea20000300800 */
[C---:B------:R-:W-:Y:S01]  /*5ac00*/  IMAD.WIDE R236, R2.reuse, 0x4, R226 ;  /* 0x0000000402ec7825 */ /* 0x040fe200078e02e2 */
[----:B------:R-:W1:Y:S02]  /*5ac10*/  LDCU UR59, c[0x0][0x3b8] ;  /* 0x00007700ff3b77ac */ /* 0x000e640008000800 */
[----:B---3--:R3:W-:Y:S01]  /*5ac20*/  @P2 STG.E desc[UR14][R238.64], R245 ;  /* 0x000000f5ee002986 */ /* 0x0087e2000c10190e */
[----:B------:R-:W-:Y:S01]  /*5ac30*/  ISETP.LT.AND P2, PT, R207, UR62, !P3 ;  /* 0x0000003ecf007c0c */ /* 0x000fe2000df41270 */
[----:B------:R-:W1:Y:S02]  /*5ac40*/  LDCU UR62, c[0x0][0x398] ;  /* 0x00007300ff3e77ac */ /* 0x000e640008000800 */
[----:B----4-:R4:W-:Y:S01]  /*5ac50*/  @P5 STG.E desc[UR14][R236.64], R246 ;  /* 0x000000f6ec005986 */ /* 0x0109e2000c10190e */
[----:B---3--:R-:W-:-:S04]  /*5ac60*/  IMAD.WIDE R238, R2, 0x4, R224 ;  /* 0x0000000402ee7825 */ /* 0x008fc800078e02e0 */
[C---:B----4-:R-:W-:Y:S01]  /*5ac70*/  IMAD.WIDE R236, R2.reuse, 0x4, R202 ;  /* 0x0000000402ec7825 */ /* 0x050fe200078e02ca */
[----:B------:R3:W-:Y:S04]  /*5ac80*/  @P4 STG.E desc[UR14][R238.64], R249 ;  /* 0x000000f9ee004986 */ /* 0x0007e8000c10190e */
[----:B------:R4:W-:Y:S04]  /*5ac90*/  @P0 STG.E desc[UR14][R236.64], R247 ;  /* 0x000000f7ec000986 */ /* 0x0009e8000c10190e */
[----:B---3--:R-:W3:Y:S01]  /*5aca0*/  LDL.LU R249, [R1+0x370] ;  /* 0x0003700001f97983 */ /* 0x008ee20000300800 */
[----:B------:R-:W-:-:S03]  /*5acb0*/  IMAD.WIDE R238, R2, 0x4, R200 ;  /* 0x0000000402ee7825 */ /* 0x000fc600078e02c8 */
[----:B------:R-:W3:Y:S01]  /*5acc0*/  LDL.LU R245, [R1+0x360] ;  /* 0x0003600001f57983 */ /* 0x000ee20000300800 */
[----:B------:R-:W-:-:S03]  /*5acd0*/  IMAD.WIDE R2, R2, 0x4, R182 ;  /* 0x0000000402027825 */ /* 0x000fc600078e02b6 */
[----:B------:R-:W3:Y:S01]  /*5ace0*/  LDL.LU R246, [R1+0x350] ;  /* 0x0003500001f67983 */ /* 0x000ee20000300800 */
[----:B----4-:R-:W-:-:S03]  /*5acf0*/  IMAD.WIDE R236, R0, 0x4, R242 ;  /* 0x0000000400ec7825 */ /* 0x010fc600078e02f2 */
[----:B------:R4:W-:Y:S04]  /*5ad00*/  @P6 STG.E desc[UR14][R238.64], R250 ;  /* 0x000000faee006986 */ /* 0x0009e8000c10190e */
[----:B------:R-:W-:Y:S04]  /*5ad10*/  @P1 STG.E desc[UR14][R2.64], R251 ;  /* 0x000000fb02001986 */ /* 0x000fe8000c10190e */
[----:B----4-:R-:W4:Y:S04]  /*5ad20*/  LDL.LU R250, [R1+0x340] ;  /* 0x0003400001fa7983 */ /* 0x010f280000300800 */
[----:B--2---:R2:W-:Y:S04]  /*5ad30*/  @P2 STG.E desc[UR14][R236.64], R248 ;  /* 0x000000f8ec002986 */ /* 0x0045e8000c10190e */
[----:B------:R-:W4:Y:S04]  /*5ad40*/  LDL.LU R247, [R1+0x240] ;  /* 0x0002400001f77983 */ /* 0x000f280000300800 */
[----:B--2---:R-:W2:Y:S01]  /*5ad50*/  LDL.LU R248, [R1+0x180] ;  /* 0x0001800001f87983 */ /* 0x004ea20000300800 */
[----:B------:R-:W-:-:S02]  /*5ad60*/  ISETP.LT.AND P5, PT, R215, UR63, !P3 ;  /* 0x0000003fd7007c0c */ /* 0x000fc4000dfa1270 */
[----:B------:R-:W-:Y:S02]  /*5ad70*/  ISETP.LT.AND P4, PT, R223, UR64, !P3 ;  /* 0x00000040df007c0c */ /* 0x000fe4000df81270 */
[----:B------:R-:W-:Y:S01]  /*5ad80*/  ISETP.LT.AND P0, PT, R71, UR65, !P3 ;  /* 0x0000004147007c0c */ /* 0x000fe2000df01270 */
[C---:B------:R-:W-:Y:S01]  /*5ad90*/  IMAD.WIDE R236, R0.reuse, 0x4, R240 ;  /* 0x0000000400ec7825 */ /* 0x040fe200078e02f0 */
[----:B------:R-:W-:Y:S01]  /*5ada0*/  ISETP.LT.AND P6, PT, R143, UR66, !P3 ;  /* 0x000000428f007c0c */ /* 0x000fe2000dfc1270 */
[----:B------:R-:W2:Y:S02]  /*5adb0*/  LDL.LU R251, [R1+0x1b0] ;  /* 0x0001b00001fb7983 */ /* 0x000ea40000300800 */
[----:B------:R-:W-:Y:S01]  /*5adc0*/  IMAD.WIDE R238, R0, 0x4, R180 ;  /* 0x0000000400ee7825 */ /* 0x000fe200078e02b4 */
[----:B------:R-:W-:Y:S01]  /*5add0*/  ISETP.LT.AND P1, PT, R211, UR67, !P3 ;  /* 0x00000043d3007c0c */ /* 0x000fe2000df21270 */
[----:B------:R-:W1:Y:S01]  /*5ade0*/  LDCU UR63, c[0x0][0x398] ;  /* 0x00007300ff3f77ac */ /* 0x000e620008000800 */
[----:B------:R-:W-:-:S02]  /*5adf0*/  ISETP.LT.AND P2, PT, R147, UR68, !P3 ;  /* 0x0000004493007c0c */ /* 0x000fc4000df41270 */
[----:B------:R-:W-:Y:S01]  /*5ae00*/  IADD3 R3, PT, PT, R179, 0x12, RZ ;  /* 0x00000012b3037810 */ /* 0x000fe20007ffe0ff */
[C---:B------:R-:W-:Y:S01]  /*5ae10*/  VIADD R2, R0.reuse, UR70 ;  /* 0x0000004600027c36 */ /* 0x040fe20008000000 */
[----:B------:R-:W1:Y:S01]  /*5ae20*/  LDCU UR64, c[0x0][0x398] ;  /* 0x00007300ff4077ac */ /* 0x000e620008000800 */
[----:B------:R-:W1:Y:S01]  /*5ae30*/  LDCU UR65, c[0x0][0x398] ;  /* 0x00007300ff4177ac */ /* 0x000e620008000800 */
[----:B---3--:R3:W-:Y:S01]  /*5ae40*/  @P5 STG.E desc[UR14][R236.64], R249 ;  /* 0x000000f9ec005986 */ /* 0x0087e2000c10190e */
[----:B------:R-:W-:Y:S01]  /*5ae50*/  ISETP.LT.AND P3, PT, R39, UR69, !P3 ;  /* 0x0000004527007c0c */ /* 0x000fe2000df61270 */
[----:B------:R-:W1:Y:S02]  /*5ae60*/  LDCU UR66, c[0x0][0x398] ;  /* 0x00007300ff4277ac */ /* 0x000e640008000800 */
[----:B------:R1:W-:Y:S01]  /*5ae70*/  @P4 STG.E desc[UR14][R238.64], R245 ;  /* 0x000000f5ee004986 */ /* 0x0003e2000c10190e */
[----:B------:R-:W2:Y:S01]  /*5ae80*/  LDCU UR67, c[0x0][0x398] ;  /* 0x00007300ff4377ac */ /* 0x000ea20008000800 */
[----:B------:R-:W2:Y:S02]  /*5ae90*/  LDCU UR70, c[0x0][0x39c] ;  /* 0x00007380ff4677ac */ /* 0x000ea40008000800 */
[----:B---3--:R-:W3:Y:S01]  /*5aea0*/  LDL.LU R249, [R1+0x3a4] ;  /* 0x0003a40001f97983 */ /* 0x008ee20000300800 */
[C---:B------:R-:W-:Y:S01]  /*5aeb0*/  IMAD.WIDE R236, R0.reuse, 0x4, R226 ;  /* 0x0000000400ec7825 */ /* 0x040fe200078e02e2 */
[----:B------:R-:W-:Y:S01]  /*5aec0*/  ISETP.GE.AND P5, PT, R3, UR71, PT ;  /* 0x0000004703007c0c */ /* 0x000fe2000bfa6270 */
[----:B------:R-:W2:Y:S02]  /*5aed0*/  LDCU UR68, c[0x0][0x398] ;  /* 0x00007300ff4477ac */ /* 0x000ea40008000800 */
[C---:B-1----:R-:W-:Y:S01]  /*5aee0*/  IMAD.WIDE R238, R0.reuse, 0x4, R224 ;  /* 0x0000000400ee7825 */ /* 0x042fe200078e02e0 */
[----:B------:R1:W-:Y:S01]  /*5aef0*/  @P0 STG.E desc[UR14][R236.64], R246 ;  /* 0x000000f6ec000986 */ /* 0x0003e2000c10190e */
[----:B------:R-:W-:Y:S01]  /*5af00*/  IADD3 R3, PT, PT, R179, 0x13, RZ ;  /* 0x00000013b3037810 */ /* 0x000fe20007ffe0ff */
[----:B------:R-:W2:Y:S01]  /*5af10*/  LDCU UR71, c[0x0][0x398] ;  /* 0x00007300ff4777ac */ /* 0x000ea20008000800 */
[----:B------:R-:W2:Y:S01]  /*5af20*/  LDCU UR69, c[0x0][0x3b8] ;  /* 0x00007700ff4577ac */ /* 0x000ea20008000800 */
[C---:B-1----:R-:W-:Y:S01]  /*5af30*/  IMAD.WIDE R236, R0.reuse, 0x4, R202 ;  /* 0x0000000400ec7825 */ /* 0x042fe200078e02ca */
[----:B----4-:R1:W-:Y:S04]  /*5af40*/  @P6 STG.E desc[UR14][R238.64], R250 ;  /* 0x000000faee006986 */ /* 0x0103e8000c10190e */
[----:B-1----:R-:W4:Y:S01]  /*5af50*/  LDL.LU R250, [R1+0x404] ;  /* 0x0004040001fa7983 */ /* 0x002f220000300800 */
[----:B------:R-:W-:-:S03]  /*5af60*/  IMAD.WIDE R238, R0, 0x4, R200 ;  /* 0x0000000400ee7825 */ /* 0x000fc600078e02c8 */
[----:B------:R-:W4:Y:S04]  /*5af70*/  LDL.LU R245, [R1+0x3d4] ;  /* 0x0003d40001f57983 */ /* 0x000f280000300800 */
[----:B------:R-:W-:Y:S04]  /*5af80*/  @P1 STG.E desc[UR14][R236.64], R247 ;  /* 0x000000f7ec001986 */ /* 0x000fe8000c10190e */
[----:B--2---:R1:W-:Y:S04]  /*5af90*/  @P2 STG.E desc[UR14][R238.64], R248 ;  /* 0x000000f8ee002986 */ /* 0x0043e8000c10190e */
[----:B------:R-:W2:Y:S04]  /*5afa0*/  LDL.LU R246, [R1+0x3f4] ;  /* 0x0003f40001f67983 */ /* 0x000ea80000300800 */
[----:B-1----:R-:W2:Y:S01]  /*5afb0*/  LDL.LU R248, [R1+0x3c4] ;  /* 0x0003c40001f87983 */ /* 0x002ea20000300800 */
[----:B------:R-:W-:Y:S01]  /*5afc0*/  ISETP.LT.AND P4, PT, R207, UR72, !P5 ;  /* 0x00000048cf007c0c */ /* 0x000fe2000ef81270 */
[----:B------:R-:W-:Y:S01]  /*5afd0*/  IMAD.WIDE R236, R0, 0x4, R182 ;  /* 0x0000000400ec7825 */ /* 0x000fe200078e02b6 */
[----:B------:R-:W-:Y:S01]  /*5afe0*/  ISETP.LT.AND P0, PT, R215, UR73, !P5 ;  /* 0x00000049d7007c0c */ /* 0x000fe2000ef01270 */
[----:B------:R-:W2:Y:S01]  /*5aff0*/  LDL.LU R247, [R1+0x3e4] ;  /* 0x0003e40001f77983 */ /* 0x000ea20000300800 */
[----:B------:R-:W-:Y:S01]  /*5b000*/  ISETP.LT.AND P6, PT, R223, UR74, !P5 ;  /* 0x0000004adf007c0c */ /* 0x000fe2000efc1270 */
[C---:B------:R-:W-:Y:S01]  /*5b010*/  IMAD.WIDE R238, R2.reuse, 0x4, R242 ;  /* 0x0000000402ee7825 */ /* 0x040fe200078e02f2 */
[----:B------:R-:W-:Y:S01]  /*5b020*/  ISETP.LT.AND P1, PT, R71, UR75, !P5 ;  /* 0x0000004b47007c0c */ /* 0x000fe2000ef21270 */
[----:B------:R1:W-:Y:S01]  /*5b030*/  @P3 STG.E desc[UR14][R236.64], R251 ;  /* 0x000000fbec003986 */ /* 0x0003e2000c10190e */
[----:B------:R-:W-:Y:S01]  /*5b040*/  ISETP.LT.AND P2, PT, R143, UR76, !P5 ;  /* 0x0000004c8f007c0c */ /* 0x000fe2000ef41270 */
[C---:B------:R-:W-:Y:S01]  /*5b050*/  VIADD R0, R2.reuse, UR8 ;  /* 0x0000000802007c36 */ /* 0x040fe20008000000 */
[----:B------:R-:W2:Y:S01]  /*5b060*/  LDCU UR72, c[0x0][0x398] ;  /* 0x00007300ff4877ac */ /* 0x000ea20008000800 */
[----:B------:R-:W2:Y:S01]  /*5b070*/  LDCU UR73, c[0x0][0x398] ;  /* 0x00007300ff4977ac */ /* 0x000ea20008000800 */
[----:B------:R-:W2:Y:S01]  /*5b080*/  LDCU UR74, c[0x0][0x398] ;  /* 0x00007300ff4a77ac */ /* 0x000ea20008000800 */
[C---:B-1----:R-:W-:Y:S01]  /*5b090*/  IMAD.WIDE R236, R2.reuse, 0x4, R240 ;  /* 0x0000000402ec7825 */ /* 0x042fe200078e02f0 */
[----:B------:R-:W-:Y:S01]  /*5b0a0*/  ISETP.LT.AND P3, PT, R211, UR77, !P5 ;  /* 0x0000004dd3007c0c */ /* 0x000fe2000ef61270 */
[----:B------:R-:W1:Y:S01]  /*5b0b0*/  LDCU UR75, c[0x0][0x398] ;  /* 0x00007300ff4b77ac */ /* 0x000e620008000800 */
[----:B------:R-:W1:Y:S01]  /*5b0c0*/  LDCU UR76, c[0x0][0x398] ;  /* 0x00007300ff4c77ac */ /* 0x000e620008000800 */
[----:B------:R-:W1:Y:S01]  /*5b0d0*/  LDCU UR77, c[0x0][0x398] ;  /* 0x00007300ff4d77ac */ /* 0x000e620008000800 */
[----:B------:R-:W1:Y:S01]  /*5b0e0*/  LDCU UR8, c[0x0][0x39c] ;  /* 0x00007380ff0877ac */ /* 0x000e620008000800 */
[----:B---3--:R3:W-:Y:S04]  /*5b0f0*/  @P4 STG.E desc[UR14][R238.64], R249 ;  /* 0x000000f9ee004986 */ /* 0x0087e8000c10190e */
[----:B---3--:R-:W3:Y:S01]  /*5b100*/  LDL.LU R249, [R1+0x3b4] ;  /* 0x0003b40001f97983 */ /* 0x008ee20000300800 */
[----:B------:R-:W-:-:S03]  /*5b110*/  IMAD.WIDE R238, R2, 0x4, R180 ;  /* 0x0000000402ee7825 */ /* 0x000fc600078e02b4 */
[----:B------:R-:W3:Y:S04]  /*5b120*/  LDL.LU R251, [R1+0x394] ;  /* 0x0003940001fb7983 */ /* 0x000ee80000300800 */
[----:B----4-:R4:W-:Y:S04]  /*5b130*/  @P0 STG.E desc[UR14][R236.64], R250 ;  /* 0x000000faec000986 */ /* 0x0109e8000c10190e */
[----:B------:R1:W-:Y:S04]  /*5b140*/  @P6 STG.E desc[UR14][R238.64], R245 ;  /* 0x000000f5ee006986 */ /* 0x0003e8000c10190e */
[----:B----4-:R-:W4:Y:S01]  /*5b150*/  LDL.LU R250, [R1+0x384] ;  /* 0x0003840001fa7983 */ /* 0x010f220000300800 */
[----:B------:R-:W-:-:S04]  /*5b160*/  IMAD.WIDE R236, R2, 0x4, R226 ;  /* 0x0000000402ec7825 */ /* 0x000fc800078e02e2 */
[----:B-1----:R-:W-:Y:S01]  /*5b170*/  IMAD.WIDE R238, R2, 0x4, R224 ;  /* 0x0000000402ee7825 */ /* 0x002fe200078e02e0 */
[----:B--2---:R-:W-:Y:S04]  /*5b180*/  @P1 STG.E desc[UR14][R236.64], R246 ;  /* 0x000000f6ec001986 */ /* 0x004fe8000c10190e */
[----:B------:R1:W-:Y:S04]  /*5b190*/  @P2 STG.E desc[UR14][R238.64], R248 ;  /* 0x000000f8ee002986 */ /* 0x0003e8000c10190e */
[----:B-1----:R-:W2:Y:S01]  /*5b1a0*/  LDL.LU R248, [R1+0x374] ;  /* 0x0003740001f87983 */ /* 0x002ea20000300800 */
[----:B------:R-:W-:-:S02]  /*5b1b0*/  ISETP.LT.AND P4, PT, R147, UR4, !P5 ;  /* 0x0000000493007c0c */ /* 0x000fc4000ef81270 */
[----:B------:R-:W-:Y:S01]  /*5b1c0*/  ISETP.GE.AND P0, PT, R3, UR10, PT ;  /* 0x0000000a03007c0c */ /* 0x000fe2000bf06270 */
[C---:B------:R-:W-:Y:S01]  /*5b1d0*/  IMAD.WIDE R236, R2.reuse, 0x4, R202 ;  /* 0x0000000402ec7825 */ /* 0x040fe200078e02ca */
[----:B------:R-:W-:Y:S01]  /*5b1e0*/  ISETP.LT.AND P5, PT, R39, UR6, !P5 ;  /* 0x0000000627007c0c */ /* 0x000fe2000efa1270 */
[----:B------:R-:W2:Y:S01]  /*5b1f0*/  LDL.LU R245, [R1+0x364] ;  /* 0x0003640001f57983 */ /* 0x000ea20000300800 */
[----:B------:R-:W-:Y:S01]  /*5b200*/  ISETP.LT.AND P6, PT, R207, UR12, !P0 ;  /* 0x0000000ccf007c0c */ /* 0x000fe2000c7c1270 */
[C---:B------:R-:W-:Y:S01]  /*5b210*/  IMAD.WIDE R238, R2.reuse, 0x4, R200 ;  /* 0x0000000402ee7825 */ /* 0x040fe200078e02c8 */
[----:B------:R-:W-:Y:S01]  /*5b220*/  ISETP.LT.AND P1, PT, R215, UR16, !P0 ;  /* 0x00000010d7007c0c */ /* 0x000fe2000c721270 */
[----:B------:R1:W-:Y:S01]  /*5b230*/  @P3 STG.E desc[UR14][R236.64], R247 ;  /* 0x000000f7ec003986 */ /* 0x0003e2000c10190e */
[----:B------:R-:W-:Y:S01]  /*5b240*/  ISETP.LT.AND P2, PT, R223, UR18, !P0 ;  /* 0x00000012df007c0c */ /* 0x000fe2000c741270 */
[----:B------:R-:W-:Y:S01]  /*5b250*/  IMAD.WIDE R2, R2, 0x4, R182 ;  /* 0x0000000402027825 */ /* 0x000fe200078e02b6 */
[----:B------:R-:W2:Y:S01]  /*5b260*/  LDCU UR4, c[0x0][0x398] ;  /* 0x00007300ff0477ac */ /* 0x000ea20008000800 */
[----:B------:R-:W2:Y:S01]  /*5b270*/  LDL.LU R246, [R1+0x354] ;  /* 0x0003540001f67983 */ /* 0x000ea20000300800 */
        /* <DEDUP_REMOVED lines=9> */
[----:B------:R-:W-:Y:S04]  /*5b310*/  @P5 STG.E desc[UR14][R2.64], R251 ;  /* 0x000000fb02005986 */ /* 0x000fe8000c10190e */
[----:B---3--:R-:W3:Y:S04]  /*5b320*/  LDL.LU R249, [R1+0x344] ;  /* 0x0003440001f97983 */ /* 0x008ee80000300800 */
[----:B------:R-:W3:Y:S04]  /*5b330*/  LDL.LU R247, [R1+0x244] ;  /* 0x0002440001f77983 */ /* 0x000ee80000300800 */
[----:B----4-:R4:W-:Y:S04]  /*5b340*/  @P6 STG.E desc[UR14][R236.64], R250 ;  /* 0x000000faec006986 */ /* 0x0109e8000c10190e */
[----:B----4-:R-:W4:Y:S01]  /*5b350*/  LDL.LU R250, [R1+0x184] ;  /* 0x0001840001fa7983 */ /* 0x010f220000300800 */
[----:B------:R-:W-:-:S03]  /*5b360*/  IMAD.WIDE R236, R0, 0x4, R240 ;  /* 0x0000000400ec7825 */ /* 0x000fc600078e02f0 */
[----:B------:R-:W4:Y:S04]  /*5b370*/  LDL.LU R251, [R1+0x1b4] ;  /* 0x0001b40001fb7983 */ /* 0x000f280000300800 */
[----:B--2---:R2:W-:Y:S04]  /*5b380*/  @P1 STG.E desc[UR14][R236.64], R248 ;  /* 0x000000f8ec001986 */ /* 0x0045e8000c10190e */
[----:B--2---:R-:W2:Y:S01]  /*5b390*/  LDL.LU R248, [R1+0x3a8] ;  /* 0x0003a80001f87983 */ /* 0x004ea20000300800 */
[----:B------:R-:W-:Y:S01]  /*5b3a0*/  ISETP.LT.AND P4, PT, R143, UR22, !P0 ;  /* 0x000000168f007c0c */ /* 0x000fe2000c781270 */
[C---:B------:R-:W-:Y:S01]  /*5b3b0*/  IMAD.WIDE R238, R0.reuse, 0x4, R180 ;  /* 0x0000000400ee7825 */ /* 0x040fe200078e02b4 */
[----:B------:R-:W-:Y:S01]  /*5b3c0*/  ISETP.LT.AND P5, PT, R211, UR24, !P0 ;  /* 0x00000018d3007c0c */ /* 0x000fe2000c7a1270 */
[----:B------:R-:W1:Y:S01]  /*5b3d0*/  LDCU UR22, c[0x0][0x398] ;  /* 0x00007300ff1677ac */ /* 0x000e620008000800 */
[----:B------:R-:W-:Y:S01]  /*5b3e0*/  IADD3 R3, PT, PT, R179, 0x14, RZ ;  /* 0x00000014b3037810 */ /* 0x000fe20007ffe0ff */
[C---:B------:R-:W-:Y:S01]  /*5b3f0*/  IMAD.WIDE R236, R0.reuse, 0x4, R226 ;  /* 0x0000000400ec7825 */ /* 0x040fe200078e02e2 */
[----:B------:R-:W-:Y:S01]  /*5b400*/  ISETP.LT.AND P6, PT, R147, UR26, !P0 ;  /* 0x0000001a93007c0c */ /* 0x000fe2000c7c1270 */
[----:B------:R1:W-:Y:S01]  /*5b410*/  @P2 STG.E desc[UR14][R238.64], R245 ;  /* 0x000000f5ee002986 */ /* 0x0003e2000c10190e */
[----:B------:R-:W-:Y:S01]  /*5b420*/  ISETP.GE.AND P1, PT, R3, UR30, PT ;  /* 0x0000001e03007c0c */ /* 0x000fe2000bf26270 */
[C---:B------:R-:W-:Y:S01]  /*5b430*/  VIADD R2, R0.reuse, UR29 ;  /* 0x0000001d00027c36 */ /* 0x040fe20008000000 */
[----:B------:R-:W-:Y:S01]  /*5b440*/  ISETP.LT.AND P0, PT, R39, UR28, !P0 ;  /* 0x0000001c27007c0c */ /* 0x000fe2000c701270 */
[----:B------:R1:W-:Y:S01]  /*5b450*/  @P3 STG.E desc[UR14][R236.64], R246 ;  /* 0x000000f6ec003986 */ /* 0x0003e2000c10190e */
[----:B------:R-:W-:Y:S01]  /*5b460*/  ISETP.LT.AND P2, PT, R207, UR31, !P1 ;  /* 0x0000001fcf007c0c */ /* 0x000fe2000cf41270 */
[----:B------:R-:W2:Y:S01]  /*5b470*/  LDCU UR24, c[0x0][0x398] ;  /* 0x00007300ff1877ac */ /* 0x000ea20008000800 */
[----:B------:R-:W2:Y:S01]  /*5b480*/  LDCU UR26, c[0x0][0x398] ;  /* 0x00007300ff1a77ac */ /* 0x000ea20008000800 */
[C---:B-1----:R-:W-:Y:S01]  /*5b490*/  IMAD.WIDE R238, R0.reuse, 0x4, R224 ;  /* 0x0000000400ee7825 */ /* 0x042fe200078e02e0 */
[----:B------:R-:W-:Y:S01]  /*5b4a0*/  IADD3 R3, PT, PT, R179, 0x15, RZ ;  /* 0x00000015b3037810 */ /* 0x000fe20007ffe0ff */
[----:B------:R-:W1:Y:S02]  /*5b4b0*/  LDCU UR29, c[0x0][0x39c] ;  /* 0x00007380ff1d77ac */ /* 0x000e640008000800 */
[C---:B------:R-:W-:Y:S01]  /*5b4c0*/  IMAD.WIDE R236, R0.reuse, 0x4, R202 ;  /* 0x0000000400ec7825 */ /* 0x040fe200078e02ca */
[----:B------:R-:W-:Y:S01]  /*5b4d0*/  ISETP.LT.AND P3, PT, R215, UR32, !P1 ;  /* 0x00000020d7007c0c */ /* 0x000fe2000cf61270 */
[----:B------:R-:W1:Y:S01]  /*5b4e0*/  LDCU UR30, c[0x0][0x398] ;  /* 0x00007300ff1e77ac */ /* 0x000e620008000800 */
[----:B------:R-:W1:Y:S01]  /*5b4f0*/  LDCU UR28, c[0x0][0x3b8] ;  /* 0x00007700ff1c77ac */ /* 0x000e620008000800 */
[----:B------:R-:W1:Y:S01]  /*5b500*/  LDCU UR31, c[0x0][0x398] ;  /* 0x00007300ff1f77ac */ /* 0x000e620008000800 */
[----:B------:R-:W1:Y:S01]  /*5b510*/  LDCU UR32, c[0x0][0x398] ;  /* 0x00007300ff2077ac */ /* 0x000e620008000800 */
[----:B---3--:R3:W-:Y:S04]  /*5b520*/  @P4 STG.E desc[UR14][R238.64], R249 ;  /* 0x000000f9ee004986 */ /* 0x0087e8000c10190e */
[----:B------:R1:W-:Y:S04]  /*5b530*/  @P5 STG.E desc[UR14][R236.64], R247 ;  /* 0x000000f7ec005986 */ /* 0x0003e8000c10190e */
[----:B---3--:R-:W3:Y:S01]  /*5b540*/  LDL.LU R249, [R1+0x408] ;  /* 0x0004080001f97983 */ /* 0x008ee20000300800 */
[----:B------:R-:W-:-:S03]  /*5b550*/  IMAD.WIDE R238, R0, 0x4, R200 ;  /* 0x0000000400ee7825 */ /* 0x000fc600078e02c8 */
[----:B------:R-:W3:Y:S01]  /*5b560*/  LDL.LU R245, [R1+0x3d8] ;  /* 0x0003d80001f57983 */ /* 0x000ee20000300800 */
[----:B-1----:R-:W-:-:S03]  /*5b570*/  IMAD.WIDE R236, R0, 0x4, R182 ;  /* 0x0000000400ec7825 */ /* 0x002fc600078e02b6 */
[----:B------:R-:W3:Y:S04]  /*5b580*/  LDL.LU R246, [R1+0x3f8] ;  /* 0x0003f80001f67983 */ /* 0x000ee80000300800 */
[----:B----4-:R1:W-:Y:S04]  /*5b590*/  @P6 STG.E desc[UR14][R238.64], R250 ;  /* 0x000000faee006986 */ /* 0x0103e8000c10190e */
[----:B------:R-:W-:Y:S04]  /*5b5a0*/  @P0 STG.E desc[UR14][R236.64], R251 ;  /* 0x000000fbec000986 */ /* 0x000fe8000c10190e */
[----:B-1----:R-:W4:Y:S01]  /*5b5b0*/  LDL.LU R250, [R1+0x3c8] ;  /* 0x0003c80001fa7983 */ /* 0x002f220000300800 */
[----:B------:R-:W-:-:S03]  /*5b5c0*/  IMAD.WIDE R238, R2, 0x4, R242 ;  /* 0x0000000402ee7825 */ /* 0x000fc600078e02f2 */
[----:B------:R-:W4:Y:S04]  /*5b5d0*/  LDL.LU R247, [R1+0x3e8] ;  /* 0x0003e80001f77983 */ /* 0x000f280000300800 */
[----:B--2---:R1:W-:Y:S04]  /*5b5e0*/  @P2 STG.E desc[UR14][R238.64], R248 ;  /* 0x000000f8ee002986 */ /* 0x0043e8000c10190e */
[----:B-1----:R-:W2:Y:S01]  /*5b5f0*/  LDL.LU R248, [R1+0x3b8] ;  /* 0x0003b80001f87983 */ /* 0x002ea20000300800 */
[----:B------:R-:W-:Y:S02]  /*5b600*/  ISETP.LT.AND P4, PT, R223, UR33, !P1 ;  /* 0x00000021df007c0c */ /* 0x000fe4000cf81270 */
[----:B------:R-:W-:Y:S01]  /*5b610*/  ISETP.LT.AND P5, PT, R71, UR34, !P1 ;  /* 0x0000002247007c0c */ /* 0x000fe2000cfa1270 */
[C---:B------:R-:W-:Y:S01]  /*5b620*/  IMAD.WIDE R236, R2.reuse, 0x4, R240 ;  /* 0x0000000402ec7825 */ /* 0x040fe200078e02f0 */
[----:B------:R-:W-:Y:S01]  /*5b630*/  ISETP.LT.AND P6, PT, R143, UR35, !P1 ;  /* 0x000000238f007c0c */ /* 0x000fe2000cfc1270 */
[----:B------:R-:W2:Y:S02]  /*5b640*/  LDL.LU R251, [R1+0x398] ;  /* 0x0003980001fb7983 */ /* 0x000ea40000300800 */
[C---:B------:R-:W-:Y:S01]  /*5b650*/  IMAD.WIDE R238, R2.reuse, 0x4, R180 ;  /* 0x0000000402ee7825 */ /* 0x040fe200078e02b4 */
[----:B------:R-:W-:Y:S01]  /*5b660*/  ISETP.LT.AND P0, PT, R211, UR36, !P1 ;  /* 0x00000024d3007c0c */ /* 0x000fe2000cf01270 */
[----:B------:R-:W1:Y:S01]  /*5b670*/  LDCU UR33, c[0x0][0x398] ;  /* 0x00007300ff2177ac */ /* 0x000e620008000800 */
[----:B------:R-:W-:Y:S01]  /*5b680*/  ISETP.LT.AND P2, PT, R147, UR37, !P1 ;  /* 0x0000002593007c0c */ /* 0x000fe2000cf41270 */
[C---:B------:R-:W-:Y:S01]  /*5b690*/  VIADD R0, R2.reuse, UR39 ;  /* 0x0000002702007c36 */ /* 0x040fe20008000000 */
[----:B------:R-:W1:Y:S01]  /*5b6a0*/  LDCU UR34, c[0x0][0x398] ;  /* 0x00007300ff2277ac */ /* 0x000e620008000800 */
[----:B---3--:R3:W-:Y:S01]  /*5b6b0*/  @P3 STG.E desc[UR14][R236.64], R249 ;  /* 0x000000f9ec003986 */ /* 0x0087e2000c10190e */
[----:B------:R-:W-:Y:S01]  /*5b6c0*/  ISETP.LT.AND P1, PT, R39, UR38, !P1 ;  /* 0x0000002627007c0c */ /* 0x000fe2000cf21270 */
[----:B------:R-:W1:Y:S02]  /*5b6d0*/  LDCU UR35, c[0x0][0x398] ;  /* 0x00007300ff2377ac */ /* 0x000e640008000800 */
[----:B------:R1:W-:Y:S01]  /*5b6e0*/  @P4 STG.E desc[UR14][R238.64], R245 ;  /* 0x000000f5ee004986 */ /* 0x0003e2000c10190e */
[----:B------:R-:W2:Y:S01]  /*5b6f0*/  LDCU UR36, c[0x0][0x398] ;  /* 0x00007300ff2477ac */ /* 0x000ea20008000800 */
[----:B------:R-:W2:Y:S01]  /*5b700*/  LDCU UR37, c[0x0][0x398] ;  /* 0x00007300ff2577ac */ /* 0x000ea20008000800 */
[C---:B---3--:R-:W-:Y:S01]  /*5b710*/  IMAD.WIDE R236, R2.reuse, 0x4, R226 ;  /* 0x0000000402ec7825 */ /* 0x048fe200078e02e2 */
[----:B------:R-:W3:Y:S01]  /*5b720*/  LDL.LU R249, [R1+0x388] ;  /* 0x0003880001f97983 */ /* 0x000ee20000300800 */
[----:B------:R-:W-:Y:S01]  /*5b730*/  ISETP.GE.AND P3, PT, R3, UR40, PT ;  /* 0x0000002803007c0c */ /* 0x000fe2000bf66270 */
[----:B------:R-:W2:Y:S01]  /*5b740*/  LDCU UR38, c[0x0][0x3b8] ;  /* 0x00007700ff2677ac */ /* 0x000ea20008000800 */
[C---:B-1----:R-:W-:Y:S01]  /*5b750*/  IMAD.WIDE R238, R2.reuse, 0x4, R224 ;  /* 0x0000000402ee7825 */ /* 0x042fe200078e02e0 */
[----:B------:R1:W-:Y:S01]  /*5b760*/  @P5 STG.E desc[UR14][R236.64], R246 ;  /* 0x000000f6ec005986 */ /* 0x0003e2000c10190e */
[----:B------:R-:W2:Y:S01]  /*5b770*/  LDCU UR39, c[0x0][0x39c] ;  /* 0x00007380ff2777ac */ /* 0x000ea20008000800 */
[----:B------:R-:W2:Y:S01]  /*5b780*/  LDCU UR40, c[0x0][0x398] ;  /* 0x00007300ff2877ac */ /* 0x000ea20008000800 */
[C---:B-1----:R-:W-:Y:S01]  /*5b790*/  IMAD.WIDE R236, R2.reuse, 0x4, R202 ;  /* 0x0000000402ec7825 */ /* 0x042fe200078e02ca */
[----:B----4-:R1:W-:Y:S04]  /*5b7a0*/  @P6 STG.E desc[UR14][R238.64], R250 ;  /* 0x000000faee006986 */ /* 0x0103e8000c10190e */
[----:B------:R-:W-:Y:S04]  /*5b7b0*/  @P0 STG.E desc[UR14][R236.64], R247 ;  /* 0x000000f7ec000986 */ /* 0x000fe8000c10190e */
[----:B-1----:R-:W4:Y:S01]  /*5b7c0*/  LDL.LU R250, [R1+0x378] ;  /* 0x0003780001fa7983 */ /* 0x002f220000300800 */
[----:B------:R-:W-:-:S03]  /*5b7d0*/  IMAD.WIDE R238, R2, 0x4, R200 ;  /* 0x0000000402ee7825 */ /* 0x000fc600078e02c8 */
        /* <DEDUP_REMOVED lines=13> */
[C---:B------:R-:W-:Y:S01]  /*5b8b0*/  IMAD.WIDE R238, R0.reuse, 0x4, R180 ;  /* 0x0000000400ee7825 */ /* 0x040fe200078e02b4 */
[----:B------:R-:W-:Y:S01]  /*5b8c0*/  ISETP.LT.AND P1, PT, R211, UR46, !P3 ;  /* 0x0000002ed3007c0c */ /* 0x000fe2000df21270 */
[----:B------:R-:W2:Y:S01]  /*5b8d0*/  LDCU UR41, c[0x0][0x398] ;  /* 0x00007300ff2977ac */ /* 0x000ea20008000800 */
[----:B------:R-:W2:Y:S01]  /*5b8e0*/  LDCU UR42, c[0x0][0x398] ;  /* 0x00007300ff2a77ac */ /* 0x000ea20008000800 */
[----:B-1----:R-:W-:Y:S01]  /*5b8f0*/  IADD3 R3, PT, PT, R179, 0x16, RZ ;  /* 0x00000016b3037810 */ /* 0x002fe20007ffe0ff */
[C---:B------:R-:W-:Y:S01]  /*5b900*/  VIADD R2, R0.reuse, UR49 ;  /* 0x0000003100027c36 */ /* 0x040fe20008000000 */
[----:B------:R-:W1:Y:S01]  /*5b910*/  LDCU UR43, c[0x0][0x398] ;  /* 0x00007300ff2b77ac */ /* 0x000e620008000800 */
        /* <DEDUP_REMOVED lines=9> */
[----:B------:R1:W-:Y:S01]  /*5b9b0*/  @P6 STG.E desc[UR14][R238.64], R245 ;  /* 0x000000f5ee006986 */ /* 0x0003e2000c10190e */
[----:B----4-:R-:W-:-:S03]  /*5b9c0*/  IMAD.WIDE R236, R0, 0x4, R226 ;  /* 0x0000000400ec7825 */ /* 0x010fc600078e02e2 */
[----:B------:R-:W4:Y:S01]  /*5b9d0*/  LDL.LU R250, [R1+0x3ac] ;  /* 0x0003ac0001fa7983 */ /* 0x000f220000300800 */
[----:B-1----:R-:W-:-:S03]  /*5b9e0*/  IMAD.WIDE R238, R0, 0x4, R224 ;  /* 0x0000000400ee7825 */ /* 0x002fc600078e02e0 */
[----:B------:R-:W-:Y:S04]  /*5b9f0*/  @P0 STG.E desc[UR14][R236.64], R246 ;  /* 0x000000f6ec000986 */ /* 0x000fe8000c10190e */
[----:B--2---:R1:W-:Y:S04]  /*5ba00*/  @P2 STG.E desc[UR14][R238.64], R248 ;  /* 0x000000f8ee002986 */ /* 0x0043e8000c10190e */
[----:B-1----:R-:W2:Y:S01]  /*5ba10*/  LDL.LU R248, [R1+0x40c] ;  /* 0x00040c0001f87983 */ /* 0x002ea20000300800 */
[----:B------:R-:W-:Y:S01]  /*5ba20*/  ISETP.LT.AND P4, PT, R147, UR47, !P3 ;  /* 0x0000002f93007c0c */ /* 0x000fe2000df81270 */
[C---:B------:R-:W-:Y:S01]  /*5ba30*/  IMAD.WIDE R236, R0.reuse, 0x4, R202 ;  /* 0x0000000400ec7825 */ /* 0x040fe200078e02ca */
[----:B------:R-:W-:Y:S01]  /*5ba40*/  ISETP.LT.AND P3, PT, R39, UR48, !P3 ;  /* 0x0000003027007c0c */ /* 0x000fe2000df61270 */
[----:B------:R-:W2:Y:S01]  /*5ba50*/  LDL.LU R245, [R1+0x3dc] ;  /* 0x0003dc0001f57983 */ /* 0x000ea20000300800 */
[----:B------:R-:W-:Y:S01]  /*5ba60*/  ISETP.GE.AND P5, PT, R3, UR50, PT ;  /* 0x0000003203007c0c */ /* 0x000fe2000bfa6270 */
[----:B------:R-:W-:Y:S01]  /*5ba70*/  IMAD.WIDE R238, R0, 0x4, R200 ;  /* 0x0000000400ee7825 */ /* 0x000fe200078e02c8 */
[----:B------:R-:W1:Y:S01]  /*5ba80*/  LDCU UR47, c[0x0][0x398] ;  /* 0x00007300ff2f77ac */ /* 0x000e620008000800 */
[----:B------:R1:W-:Y:S01]  /*5ba90*/  @P1 STG.E desc[UR14][R236.64], R247 ;  /* 0x000000f7ec001986 */ /* 0x0003e2000c10190e */
[----:B------:R-:W-:-:S02]  /*5baa0*/  ISETP.LT.AND P6, PT, R207, UR51, !P5 ;  /* 0x00000033cf007c0c */ /* 0x000fc4000efc1270 */
[----:B------:R-:W-:Y:S01]  /*5bab0*/  ISETP.LT.AND P0, PT, R215, UR52, !P5 ;  /* 0x00000034d7007c0c */ /* 0x000fe2000ef01270 */
[----:B------:R-:W2:Y:S01]  /*5bac0*/  LDL.LU R246, [R1+0x3fc] ;  /* 0x0003fc0001f67983 */ /* 0x000ea20000300800 */
[----:B------:R-:W-:Y:S01]  /*5bad0*/  IADD3 R3, PT, PT, R179, 0x17, RZ ;  /* 0x00000017b3037810 */ /* 0x000fe20007ffe0ff */
[----:B------:R-:W2:Y:S01]  /*5bae0*/  LDCU UR50, c[0x0][0x398] ;  /* 0x00007300ff3277ac */ /* 0x000ea20008000800 */
[----:B------:R-:W2:Y:S01]  /*5baf0*/  LDCU UR48, c[0x0][0x3b8] ;  /* 0x00007700ff3077ac */ /* 0x000ea20008000800 */
[----:B-1----:R-:W-:Y:S01]  /*5bb00*/  IMAD.WIDE R236, R0, 0x4, R182 ;  /* 0x0000000400ec7825 */ /* 0x002fe200078e02b6 */
[----:B------:R-:W-:Y:S01]  /*5bb10*/  ISETP.LT.AND P2, PT, R223, UR53, !P5 ;  /* 0x00000035df007c0c */ /* 0x000fe2000ef41270 */
[----:B------:R-:W1:Y:S01]  /*5bb20*/  LDCU UR51, c[0x0][0x398] ;  /* 0x00007300ff3377ac */ /* 0x000e620008000800 */
[----:B---3--:R3:W-:Y:S01]  /*5bb30*/  @P4 STG.E desc[UR14][R238.64], R249 ;  /* 0x000000f9ee004986 */ /* 0x0087e2000c10190e */
[----:B------:R-:W-:Y:S01]  /*5bb40*/  ISETP.LT.AND P1, PT, R71, UR54, !P5 ;  /* 0x0000003647007c0c */ /* 0x000fe2000ef21270 */
[C---:B------:R-:W-:Y:S01]  /*5bb50*/  VIADD R0, R2.reuse, UR59 ;  /* 0x0000003b02007c36 */ /* 0x040fe20008000000 */
[----:B------:R-:W1:Y:S01]  /*5bb60*/  LDCU UR52, c[0x0][0x398] ;  /* 0x00007300ff3477ac */ /* 0x000e620008000800 */
[----:B------:R1:W-:Y:S01]  /*5bb70*/  @P3 STG.E desc[UR14][R236.64], R251 ;  /* 0x000000fbec003986 */ /* 0x0003e2000c10190e */
[----:B------:R-:W2:Y:S03]  /*5bb80*/  LDCU UR53, c[0x0][0x398] ;  /* 0x00007300ff3577ac */ /* 0x000ea60008000800 */
[----:B---3--:R-:W3:Y:S01]  /*5bb90*/  LDL.LU R249, [R1+0x3cc] ;  /* 0x0003cc0001f97983 */ /* 0x008ee20000300800 */
[C---:B------:R-:W-:Y:S01]  /*5bba0*/  IMAD.WIDE R238, R2.reuse, 0x4, R242 ;  /* 0x0000000402ee7825 */ /* 0x040fe200078e02f2 */
[----:B------:R-:W-:Y:S01]  /*5bbb0*/  ISETP.LT.AND P4, PT, R143, UR55, !P5 ;  /* 0x000000378f007c0c */ /* 0x000fe2000ef81270 */
[----:B------:R-:W2:Y:S01]  /*5bbc0*/  LDCU UR54, c[0x0][0x398] ;  /* 0x00007300ff3677ac */ /* 0x000ea20008000800 */
[----:B------:R-:W3:Y:S01]  /*5bbd0*/  LDL.LU R247, [R1+0x3ec] ;  /* 0x0003ec0001f77983 */ /* 0x000ee20000300800 */
[C---:B-1----:R-:W-:Y:S01]  /*5bbe0*/  IMAD.WIDE R236, R2.reuse, 0x4, R240 ;  /* 0x0000000402ec7825 */ /* 0x042fe200078e02f0 */
[----:B------:R-:W-:Y:S01]  /*5bbf0*/  ISETP.LT.AND P3, PT, R211, UR56, !P5 ;  /* 0x00000038d3007c0c */ /* 0x000fe2000ef61270 */
[----:B------:R-:W1:Y:S01]  /*5bc00*/  LDCU UR55, c[0x0][0x398] ;  /* 0x00007300ff3777ac */ /* 0x000e620008000800 */
[----:B------:R-:W3:Y:S01]  /*5bc10*/  LDL.LU R251, [R1+0x3bc] ;  /* 0x0003bc0001fb7983 */ /* 0x000ee20000300800 */
[----:B------:R-:W1:Y:S01]  /*5bc20*/  LDCU UR56, c[0x0][0x398] ;  /* 0x00007300ff3877ac */ /* 0x000e620008000800 */
[----:B------:R-:W1:Y:S02]  /*5bc30*/  LDCU UR59, c[0x0][0x39c] ;  /* 0x00007380ff3b77ac */ /* 0x000e640008000800 */
[----:B----4-:R4:W-:Y:S04]  /*5bc40*/  @P6 STG.E desc[UR14][R238.64], R250 ;  /* 0x000000faee006986 */ /* 0x0109e8000c10190e */
[----:B----4-:R-:W4:Y:S04]  /*5bc50*/  LDL.LU R250, [R1+0x39c] ;  /* 0x00039c0001fa7983 */ /* 0x010f280000300800 */
[----:B--2---:R2:W-:Y:S04]  /*5bc60*/  @P0 STG.E desc[UR14][R236.64], R248 ;  /* 0x000000f8ec000986 */ /* 0x0045e8000c10190e */
[----:B--2---:R-:W2:Y:S01]  /*5bc70*/  LDL.LU R248, [R1+0x38c] ;  /* 0x00038c0001f87983 */ /* 0x004ea20000300800 */
[C---:B------:R-:W-:Y:S01]  /*5bc80*/  IMAD.WIDE R238, R2.reuse, 0x4, R180 ;  /* 0x0000000402ee7825 */ /* 0x040fe200078e02b4 */
[----:B------:R-:W-:Y:S01]  /*5bc90*/  ISETP.GE.AND P0, PT, R3, UR60, PT ;  /* 0x0000003c03007c0c */ /* 0x000fe2000bf06270 */
[----:B------:R-:W1:Y:S02]  /*5bca0*/  LDCU UR60, c[0x0][0x398] ;  /* 0x00007300ff3c77ac */ /* 0x000e640008000800 */
[C---:B------:R-:W-:Y:S01]  /*5bcb0*/  IMAD.WIDE R236, R2.reuse, 0x4, R226 ;  /* 0x0000000402ec7825 */ /* 0x040fe200078e02e2 */
[----:B------:R1:W-:Y:S01]  /*5bcc0*/  @P2 STG.E desc[UR14][R238.64], R245 ;  /* 0x000000f5ee002986 */ /* 0x0003e2000c10190e */
[----:B------:R-:W-:Y:S01]  /*5bcd0*/  ISETP.LT.AND P6, PT, R147, UR57, !P5 ;  /* 0x0000003993007c0c */ /* 0x000fe2000efc1270 */
[----:B------:R-:W2:Y:S01]  /*5bce0*/  LDCU UR57, c[0x0][0x398] ;  /* 0x00007300ff3977ac */ /* 0x000ea20008000800 */
[----:B------:R-:W-:Y:S01]  /*5bcf0*/  ISETP.LT.AND P5, PT, R39, UR58, !P5 ;  /* 0x0000003a27007c0c */ /* 0x000fe2000efa1270 */
[----:B------:R1:W-:Y:S01]  /*5bd00*/  @P1 STG.E desc[UR14][R236.64], R246 ;  /* 0x000000f6ec001986 */ /* 0x0003e2000c10190e */
[----:B------:R-:W-:Y:S01]  /*5bd10*/  ISETP.LT.AND P2, PT, R207, UR61, !P0 ;  /* 0x0000003dcf007c0c */ /* 0x000fe2000c741270 */
[----:B------:R-:W2:Y:S01]  /*5bd20*/  LDCU UR58, c[0x0][0x3b8] ;  /* 0x00007700ff3a77ac */ /* 0x000ea20008000800 */
[----:B-1----:R-:W-:-:S04]  /*5bd30*/  IMAD.WIDE R238, R2, 0x4, R224 ;  /* 0x0000000402ee7825 */ /* 0x002fc800078e02e0 */
[C---:B------:R-:W-:Y:S01]  /*5bd40*/  IMAD.WIDE R236, R2.reuse, 0x4, R202 ;  /* 0x0000000402ec7825 */ /* 0x040fe200078e02ca */
[----:B------:R-:W-:Y:S01]  /*5bd50*/  ISETP.LT.AND P1, PT, R215, UR62, !P0 ;  /* 0x0000003ed7007c0c */ /* 0x000fe2000c721270 */
[----:B------:R-:W1:Y:S01]  /*5bd60*/  LDCU UR61, c[0x0][0x398] ;  /* 0x00007300ff3d77ac */ /* 0x000e620008000800 */
[----:B------:R-:W1:Y:S01]  /*5bd70*/  LDCU UR62, c[0x0][0x398] ;  /* 0x00007300ff3e77ac */ /* 0x000e620008000800 */
[----:B---3--:R3:W-:Y:S04]  /*5bd80*/  @P4 STG.E desc[UR14][R238.64], R249 ;  /* 0x000000f9ee004986 */ /* 0x0087e8000c10190e */
[----:B------:R1:W-:Y:S04]  /*5bd90*/  @P3 STG.E desc[UR14][R236.64], R247 ;  /* 0x000000f7ec003986 */ /* 0x0003e8000c10190e */
[----:B---3--:R-:W3:Y:S04]  /*5bda0*/  LDL.LU R249, [R1+0x37c] ;  /* 0x00037c0001f97983 */ /* 0x008ee80000300800 */
[----:B------:R-:W3:Y:S01]  /*5bdb0*/  LDL.LU R245, [R1+0x36c] ;  /* 0x00036c0001f57983 */ /* 0x000ee20000300800 */
[----:B------:R-:W-:-:S03]  /*5bdc0*/  IMAD.WIDE R238, R2, 0x4, R200 ;  /* 0x0000000402ee7825 */ /* 0x000fc600078e02c8 */
[----:B------:R-:W3:Y:S01]  /*5bdd0*/  LDL.LU R246, [R1+0x35c] ;  /* 0x00035c0001f67983 */ /* 0x000ee20000300800 */
[----:B------:R-:W-:-:S03]  /*5bde0*/  IMAD.WIDE R2, R2, 0x4, R182 ;  /* 0x0000000402027825 */ /* 0x000fc600078e02b6 */
[----:B-1----:R-:W3:Y:S01]  /*5bdf0*/  LDL.LU R247, [R1+0x34c] ;  /* 0x00034c0001f77983 */ /* 0x002ee20000300800 */
[----:B------:R-:W-:-:S03]  /*5be00*/  IMAD.WIDE R236, R0, 0x4, R242 ;  /* 0x0000000400ec7825 */ /* 0x000fc600078e02f2 */
[----:B------:R1:W-:Y:S04]  /*5be10*/  @P6 STG.E desc[UR14][R238.64], R251 ;  /* 0x000000fbee006986 */ /* 0x0003e8000c10190e */
[----:B-1----:R-:W3:Y:S04]  /*5be20*/  LDL.LU R251, [R1+0x24c] ;  /* 0x00024c0001fb7983 */ /* 0x002ee80000300800 */
[----:B----4-:R-:W-:Y:S04]  /*5be30*/  @P5 STG.E desc[UR14][R2.64], R250 ;  /* 0x000000fa02005986 */ /* 0x010fe8000c10190e */
[----:B--2---:R1:W-:Y:S04]  /*5be40*/  @P2 STG.E desc[UR14][R236.64], R248 ;  /* 0x000000f8ec002986 */ /* 0x0043e8000c10190e */
[----:B-1----:R-:W2:Y:S01]  /*5be50*/  LDL.LU R248, [R1+0x18c] ;  /* 0x00018c0001f87983 */ /* 0x002ea20000300800 */
[----:B------:R-:W-:-:S02]  /*5be60*/  ISETP.LT.AND P4, PT, R223, UR63, !P0 ;  /* 0x0000003fdf007c0c */ /* 0x000fc4000c781270 */
[----:B------:R-:W-:Y:S01]  /*5be70*/  ISETP.LT.AND P3, PT, R71, UR64, !P0 ;  /* 0x0000004047007c0c */ /* 0x000fe2000c761270 */
[C---:B------:R-:W-:Y:S01]  /*5be80*/  IMAD.WIDE R236, R0.reuse, 0x4, R240 ;  /* 0x0000000400ec7825 */ /* 0x040fe200078e02f0 */
[----:B------:R-:W-:Y:S01]  /*5be90*/  ISETP.LT.AND P6, PT, R143, UR65, !P0 ;  /* 0x000000418f007c0c */ /* 0x000fe2000c7c1270 */
[----:B------:R-:W4:Y:S02]  /*5bea0*/  LDL.LU R250, [R1+0x1bc] ;  /* 0x0001bc0001fa7983 */ /* 0x000f240000300800 */
[C---:B------:R-:W-:Y:S01]  /*5beb0*/  IMAD.WIDE R238, R0.reuse, 0x4, R180 ;  /* 0x0000000400ee7825 */ /* 0x040fe200078e02b4 */
[----:B------:R-:W-:Y:S01]  /*5bec0*/  ISETP.LT.AND P5, PT, R211, UR66, !P0 ;  /* 0x00000042d3007c0c */ /* 0x000fe2000c7a1270 */
[----:B------:R-:W1:Y:S01]  /*5bed0*/  LDCU UR63, c[0x0][0x398] ;  /* 0x00007300ff3f77ac */ /* 0x000e620008000800 */
[----:B------:R-:W-:Y:S02]  /*5bee0*/  ISETP.LT.AND P2, PT, R147, UR67, !P0 ;  /* 0x0000004393007c0c */ /* 0x000fe4000c741270 */
[----:B------:R-:W-:Y:S01]  /*5bef0*/  IADD3 R3, PT, PT, R179, 0x18, RZ ;  /* 0x00000018b3037810 */ /* 0x000fe20007ffe0ff */
[C---:B------:R-:W-:Y:S01]  /*5bf00*/  VIADD R2, R0.reuse, UR69 ;  /* 0x0000004500027c36 */ /* 0x040fe20008000000 */
[----:B------:R-:W1:Y:S01]  /*5bf10*/  LDCU UR64, c[0x0][0x398] ;  /* 0x00007300ff4077ac */ /* 0x000e620008000800 */
[----:B---3--:R3:W-:Y:S01]  /*5bf20*/  @P1 STG.E desc[UR14][R236.64], R249 ;  /* 0x000000f9ec001986 */ /* 0x0087e2000c10190e */
[----:B------:R-:W-:Y:S01]  /*5bf30*/  ISETP.LT.AND P0, PT, R39, UR68, !P0 ;  /* 0x0000004427007c0c */ /* 0x000fe2000c701270 */
[----:B------:R-:W1:Y:S02]  /*5bf40*/  LDCU UR65, c[0x0][0x398] ;  /* 0x00007300ff4177ac */ /* 0x000e640008000800 */
[----:B------:R3:W-:Y:S01]  /*5bf50*/  @P4 STG.E desc[UR14][R238.64], R245 ;  /* 0x000000f5ee004986 */ /* 0x0007e2000c10190e */
[----:B------:R-:W1:Y:S01]  /*5bf60*/  LDCU UR66, c[0x0][0x398] ;  /* 0x00007300ff4277ac */ /* 0x000e620008000800 */
[----:B------:R-:W1:Y:S01]  /*5bf70*/  LDCU UR69, c[0x0][0x39c] ;  /* 0x00007380ff4577ac */ /* 0x000e620008000800 */
[C---:B---3--:R-:W-:Y:S01]  /*5bf80*/  IMAD.WIDE R236, R0.reuse, 0x4, R226 ;  /* 0x0000000400ec7825 */ /* 0x048fe200078e02e2 */
[----:B------:R-:W3:Y:S01]  /*5bf90*/  LDL.LU R249, [R1+0x440] ;  /* 0x0004400001f97983 */ /* 0x000ee20000300800 */
[----:B------:R-:W-:Y:S01]  /*5bfa0*/  ISETP.GE.AND P1, PT, R3, UR70, PT ;  /* 0x0000004603007c0c */ /* 0x000fe2000bf26270 */
[----:B------:R-:W1:Y:S01]  /*5bfb0*/  LDCU UR67, c[0x0][0x398] ;  /* 0x00007300ff4377ac */ /* 0x000e620008000800 */
[C---:B------:R-:W-:Y:S01]  /*5bfc0*/  IMAD.WIDE R238, R0.reuse, 0x4, R224 ;  /* 0x0000000400ee7825 */ /* 0x040fe200078e02e0 */
[----:B------:R1:W-:Y:S01]  /*5bfd0*/  @P3 STG.E desc[UR14][R236.64], R246 ;  /* 0x000000f6ec003986 */ /* 0x0003e2000c10190e */
[----:B------:R-:W-:Y:S01]  /*5bfe0*/  IADD3 R3, PT, PT, R179, 0x19, RZ ;  /* 0x00000019b3037810 */ /* 0x000fe20007ffe0ff */
[----:B------:R-:W2:Y:S02]  /*5bff0*/  LDCU UR70, c[0x0][0x398] ;  /* 0x00007300ff4677ac */ /* 0x000ea40008000800 */
[----:B------:R1:W-:Y:S01]  /*5c000*/  @P6 STG.E desc[UR14][R238.64], R247 ;  /* 0x000000f7ee006986 */ /* 0x0003e2000c10190e */
[----:B------:R-:W2:Y:S01]  /*5c010*/  LDCU UR68, c[0x0][0x3b8] ;  /* 0x00007700ff4477ac */ /* 0x000ea20008000800 */
[----:B-1----:R-:W-:-:S02]  /*5c020*/  IMAD.WIDE R236, R0, 0x4, R202 ;  /* 0x0000000400ec7825 */ /* 0x002fc400078e02ca */
[----:B------:R-:W3:Y:S02]  /*5c030*/  LDL.LU R246, [R1+0x4b0] ;  /* 0x0004b00001f67983 */ /* 0x000ee40000300800 */
[C---:B------:R-:W-:Y:S02]  /*5c040*/  IMAD.WIDE R238, R0.reuse, 0x4, R200 ;  /* 0x0000000400ee7825 */ /* 0x040fe400078e02c8 */
[----:B------:R-:W-:Y:S04]  /*5c050*/  @P5 STG.E desc[UR14][R236.64], R251 ;  /* 0x000000fbec005986 */ /* 0x000fe8000c10190e */
[----:B------:R-:W3:Y:S04]  /*5c060*/  LDL.LU R245, [R1+0x480] ;  /* 0x0004800001f57983 */ /* 0x000ee80000300800 */
[----:B--2---:R1:W-:Y:S04]  /*5c070*/  @P2 STG.E desc[UR14][R238.64], R248 ;  /* 0x000000f8ee002986 */ /* 0x0043e8000c10190e */
[----:B-1----:R-:W2:Y:S01]  /*5c080*/  LDL.LU R248, [R1+0x4a0] ;  /* 0x0004a00001f87983 */ /* 0x002ea20000300800 */
[----:B------:R-:W-:Y:S01]  /*5c090*/  ISETP.LT.AND P4, PT, R207, UR71, !P1 ;  /* 0x00000047cf007c0c */ /* 0x000fe2000cf81270 */
[----:B------:R-:W-:Y:S01]  /*5c0a0*/  IMAD.WIDE R236, R0, 0x4, R182 ;  /* 0x0000000400ec7825 */ /* 0x000fe200078e02b6 */
[----:B------:R-:W-:Y:S01]  /*5c0b0*/  ISETP.LT.AND P3, PT, R215, UR72, !P1 ;  /* 0x00000048d7007c0c */ /* 0x000fe2000cf61270 */
[----:B------:R-:W2:Y:S02]  /*5c0c0*/  LDL.LU R247, [R1+0x470] ;  /* 0x0004700001f77983 */ /* 0x000ea40000300800 */
[----:B------:R-:W-:Y:S01]  /*5c0d0*/  IMAD.WIDE R238, R2, 0x4, R242 ;  /* 0x0000000402ee7825 */ /* 0x000fe200078e02f2 */
[----:B------:R-:W-:Y:S01]  /*5c0e0*/  ISETP.LT.AND P6, PT, R223, UR73, !P1 ;  /* 0x00000049df007c0c */ /* 0x000fe2000cfc1270 */
[----:B------:R-:W2:Y:S01]  /*5c0f0*/  LDL.LU R251, [R1+0x490] ;  /* 0x0004900001fb7983 */ /* 0x000ea20000300800 */
[----:B------:R-:W-:-:S02]  /*5c100*/  ISETP.LT.AND P5, PT, R71, UR74, !P1 ;  /* 0x0000004a47007c0c */ /* 0x000fc4000cfa1270 */
[----:B------:R-:W-:Y:S01]  /*5c110*/  ISETP.LT.AND P2, PT, R143, UR75, !P1 ;  /* 0x0000004b8f007c0c */ /* 0x000fe2000cf41270 */
[----:B----4-:R1:W-:Y:S01]  /*5c120*/  @P0 STG.E desc[UR14][R236.64], R250 ;  /* 0x000000faec000986 */ /* 0x0103e2000c10190e */
[C---:B------:R-:W-:Y:S01]  /*5c130*/  VIADD R0, R2.reuse, UR6 ;  /* 0x0000000602007c36 */ /* 0x040fe20008000000 */
[----:B------:R-:W4:Y:S01]  /*5c140*/  LDCU UR71, c[0x0][0x398] ;  /* 0x00007300ff4777ac */ /* 0x000f220008000800 */
[----:B------:R-:W2:Y:S01]  /*5c150*/  LDCU UR72, c[0x0][0x398] ;  /* 0x00007300ff4877ac */ /* 0x000ea20008000800 */
[----:B------:R-:W2:Y:S01]  /*5c160*/  LDCU UR73, c[0x0][0x398] ;  /* 0x00007300ff4977ac */ /* 0x000ea20008000800 */
[----:B-1----:R-:W4:Y:S01]  /*5c170*/  LDL.LU R250, [R1+0x460] ;  /* 0x0004600001fa7983 */ /* 0x002f220000300800 */
[C---:B------:R-:W-:Y:S01]  /*5c180*/  IMAD.WIDE R236, R2.reuse, 0x4, R240 ;  /* 0x0000000402ec7825 */ /* 0x040fe200078e02f0 */
        /* <DEDUP_REMOVED lines=8> */
[----:B------:R1:W-:Y:S04]  /*5c210*/  @P3 STG.E desc[UR14][R236.64], R246 ;  /* 0x000000f6ec003986 */ /* 0x0003e8000c10190e */
[----:B------:R-:W-:Y:S04]  /*5c220*/  @P6 STG.E desc[UR14][R238.64], R245 ;  /* 0x000000f5ee006986 */ /* 0x000fe8000c10190e */
[----:B-1----:R-:W3:Y:S01]  /*5c230*/  LDL.LU R246, [R1+0x430] ;  /* 0x0004300001f67983 */ /* 0x002ee20000300800 */
[----:B------:R-:W-:-:S05]  /*5c240*/  IMAD.WIDE R236, R2, 0x4, R226 ;  /* 0x0000000402ec7825 */ /* 0x000fca00078e02e2 */
[----:B--2---:R1:W-:Y:S04]  /*5c250*/  @P5 STG.E desc[UR14][R236.64], R248 ;  /* 0x000000f8ec005986 */ /* 0x0043e8000c10190e */
[----:B-1----:R-:W2:Y:S01]  /*5c260*/  LDL.LU R248, [R1+0x420] ;  /* 0x0004200001f87983 */ /* 0x002ea20000300800 */
[----:B------:R-:W-:Y:S01]  /*5c270*/  ISETP.LT.AND P4, PT, R147, UR77, !P1 ;  /* 0x0000004d93007c0c */ /* 0x000fe2000cf81270 */
[C---:B------:R-:W-:Y:S01]  /*5c280*/  IMAD.WIDE R238, R2.reuse, 0x4, R224 ;  /* 0x0000000402ee7825 */ /* 0x040fe200078e02e0 */
[----:B------:R-:W-:Y:S01]  /*5c290*/  ISETP.LT.AND P1, PT, R39, UR4, !P1 ;  /* 0x0000000427007c0c */ /* 0x000fe2000cf21270 */
[----:B------:R-:W1:Y:S01]  /*5c2a0*/  LDCU UR77, c[0x0][0x398] ;  /* 0x00007300ff4d77ac */ /* 0x000e620008000800 */
[----:B------:R-:W-:Y:S01]  /*5c2b0*/  ISETP.GE.AND P3, PT, R3, UR8, PT ;  /* 0x0000000803007c0c */ /* 0x000fe2000bf66270 */
[----:B------:R-:W-:Y:S01]  /*5c2c0*/  IMAD.WIDE R236, R2, 0x4, R202 ;  /* 0x0000000402ec7825 */ /* 0x000fe200078e02ca */
[----:B------:R4:W-:Y:S01]  /*5c2d0*/  @P2 STG.E desc[UR14][R238.64], R247 ;  /* 0x000000f7ee002986 */ /* 0x0009e2000c10190e */
[----:B------:R-:W1:Y:S01]  /*5c2e0*/  LDCU UR8, c[0x0][0x398] ;  /* 0x00007300ff0877ac */ /* 0x000e620008000800 */
[----:B------:R-:W-:-:S02]  /*5c2f0*/  ISETP.LT.AND P6, PT, R207, UR10, !P3 ;  /* 0x0000000acf007c0c */ /* 0x000fc4000dfc1270 */
[----:B------:R1:W-:Y:S01]  /*5c300*/  @P0 STG.E desc[UR14][R236.64], R251 ;  /* 0x000000fbec000986 */ /* 0x0003e2000c10190e */
[----:B------:R-:W-:Y:S01]  /*5c310*/  ISETP.LT.AND P5, PT, R215, UR12, !P3 ;  /* 0x0000000cd7007c0c */ /* 0x000fe2000dfa1270 */
[----:B------:R-:W2:Y:S02]  /*5c320*/  LDCU UR4, c[0x0][0x3b8] ;  /* 0x00007700ff0477ac */ /* 0x000ea40008000800 */
[----:B----4-:R-:W4:Y:S01]  /*5c330*/  LDL.LU R247, [R1+0x410] ;  /* 0x0004100001f77983 */ /* 0x010f220000300800 */
[C---:B------:R-:W-:Y:S01]  /*5c340*/  IMAD.WIDE R238, R2.reuse, 0x4, R200 ;  /* 0x0000000402ee7825 */ /* 0x040fe200078e02c8 */
[----:B------:R-:W-:Y:S01]  /*5c350*/  ISETP.LT.AND P2, PT, R223, UR16, !P3 ;  /* 0x00000010df007c0c */ /* 0x000fe2000df41270 */
[----:B------:R-:W2:Y:S01]  /*5c360*/  LDCU UR10, c[0x0][0x398] ;  /* 0x00007300ff0a77ac */ /* 0x000ea20008000800 */
[----:B-1----:R-:W4:Y:S01]  /*5c370*/  LDL.LU R251, [R1+0x210] ;  /* 0x0002100001fb7983 */ /* 0x002f220000300800 */
[----:B------:R-:W-:-:S04]  /*5c380*/  IMAD.WIDE R2, R2, 0x4, R182 ;  /* 0x0000000402027825 */ /* 0x000fc800078e02b6 */
[C---:B------:R-:W-:Y:S01]  /*5c390*/  IMAD.WIDE R236, R0.reuse, 0x4, R242 ;  /* 0x0000000400ec7825 */ /* 0x040fe200078e02f2 */
[----:B------:R1:W-:Y:S01]  /*5c3a0*/  @P4 STG.E desc[UR14][R238.64], R250 ;  /* 0x000000faee004986 */ /* 0x0003e2000c10190e */
[----:B------:R-:W-:Y:S01]  /*5c3b0*/  ISETP.LT.AND P0, PT, R71, UR18, !P3 ;  /* 0x0000001247007c0c */ /* 0x000fe2000df01270 */
[----:B------:R-:W2:Y:S01]  /*5c3c0*/  LDCU UR12, c[0x0][0x398] ;  /* 0x00007300ff0c77ac */ /* 0x000ea20008000800 */
[----:B------:R-:W2:Y:S01]  /*5c3d0*/  LDCU UR16, c[0x0][0x398] ;  /* 0x00007300ff1077ac */ /* 0x000ea20008000800 */
[----:B-1----:R-:W4:Y:S01]  /*5c3e0*/  LDL.LU R250, [R1+0x170] ;  /* 0x0001700001fa7983 */ /* 0x002f220000300800 */
[----:B------:R-:W-:Y:S01]  /*5c3f0*/  ISETP.LT.AND P4, PT, R143, UR20, !P3 ;  /* 0x000000148f007c0c */ /* 0x000fe2000df81270 */
[C---:B------:R-:W-:Y:S01]  /*5c400*/  IMAD.WIDE R238, R0.reuse, 0x4, R180 ;  /* 0x0000000400ee7825 */ /* 0x040fe200078e02b4 */
[----:B------:R-:W1:Y:S01]  /*5c410*/  LDCU UR18, c[0x0][0x398] ;  /* 0x00007300ff1277ac */ /* 0x000e620008000800 */
[----:B---3--:R3:W-:Y:S01]  /*5c420*/  @P1 STG.E desc[UR14][R2.64], R249 ;  /* 0x000000f902001986 */ /* 0x0087e2000c10190e */
[----:B------:R-:W1:Y:S03]  /*5c430*/  LDCU UR20, c[0x0][0x398] ;  /* 0x00007300ff1477ac */ /* 0x000e660008000800 */
[----:B---3--:R-:W3:Y:S04]  /*5c440*/  LDL.LU R249, [R1+0x100] ;  /* 0x0001000001f97983 */ /* 0x008ee80000300800 */
[----:B------:R1:W-:Y:S02]  /*5c450*/  @P6 STG.E desc[UR14][R236.64], R246 ;  /* 0x000000f6ec006986 */ /* 0x0003e4000c10190e */
[----:B-1----:R-:W-:-:S05]  /*5c460*/  IMAD.WIDE R236, R0, 0x4, R240 ;  /* 0x0000000400ec7825 */ /* 0x002fca00078e02f0 */
[----:B--2---:R1:W-:Y:S04]  /*5c470*/  @P5 STG.E desc[UR14][R236.64], R248 ;  /* 0x000000f8ec005986 */ /* 0x0043e8000c10190e */
[----:B-1----:R-:W2:Y:S01]  /*5c480*/  LDL.LU R248, [R1+0x444] ;  /* 0x0004440001f87983 */ /* 0x002ea20000300800 */
[----:B------:R-:W-:Y:S01]  /*5c490*/  ISETP.LT.AND P1, PT, R211, UR22, !P3 ;  /* 0x00000016d3007c0c */ /* 0x000fe2000df21270 */
[C---:B------:R-:W-:Y:S01]  /*5c4a0*/  IMAD.WIDE R236, R0.reuse, 0x4, R226 ;  /* 0x0000000400ec7825 */ /* 0x040fe200078e02e2 */
[----:B------:R-:W-:Y:S01]  /*5c4b0*/  IADD3 R3, PT, PT, R179, 0x1a, RZ ;  /* 0x0000001ab3037810 */ /* 0x000fe20007ffe0ff */
[----:B------:R-:W2:Y:S01]  /*5c4c0*/  LDL.LU R246, [R1+0x4b4] ;  /* 0x0004b40001f67983 */ /* 0x000ea20000300800 */
[----:B------:R-:W-:Y:S01]  /*5c4d0*/  ISETP.LT.AND P6, PT, R147, UR24, !P3 ;  /* 0x0000001893007c0c */ /* 0x000fe2000dfc1270 */
[----:B------:R-:W-:-:S02]  /*5c4e0*/  VIADD R2, R0, UR28 ;  /* 0x0000001c00027c36 */ /* 0x000fc40008000000 */
[----:B----4-:R1:W-:Y:S01]  /*5c4f0*/  @P2 STG.E desc[UR14][R238.64], R247 ;  /* 0x000000f7ee002986 */ /* 0x0103e2000c10190e */
[----:B------:R-:W-:Y:S01]  /*5c500*/  ISETP.GE.AND P5, PT, R3, UR29, PT ;  /* 0x0000001d03007c0c */ /* 0x000fe2000bfa6270 */
[----:B------:R-:W4:Y:S02]  /*5c510*/  LDCU UR22, c[0x0][0x398] ;  /* 0x00007300ff1677ac */ /* 0x000f240008000800 */
[----:B------:R1:W-:Y:S01]  /*5c520*/  @P0 STG.E desc[UR14][R236.64], R251 ;  /* 0x000000fbec000986 */ /* 0x0003e2000c10190e */
[----:B------:R-:W-:Y:S01]  /*5c530*/  ISETP.LT.AND P3, PT, R39, UR26, !P3 ;  /* 0x0000001a27007c0c */ /* 0x000fe2000df61270 */
[----:B------:R-:W2:Y:S01]  /*5c540*/  LDCU UR28, c[0x0][0x39c] ;  /* 0x00007380ff1c77ac */ /* 0x000ea20008000800 */
[----:B------:R-:W-:Y:S01]  /*5c550*/  ISETP.LT.AND P2, PT, R207, UR30, !P5 ;  /* 0x0000001ecf007c0c */ /* 0x000fe2000ef41270 */
[----:B------:R-:W4:Y:S01]  /*5c560*/  LDL.LU R245, [R1+0x484] ;  /* 0x0004840001f57983 */ /* 0x000f220000300800 */
[----:B------:R-:W2:Y:S01]  /*5c570*/  LDCU UR24, c[0x0][0x398] ;  /* 0x00007300ff1877ac */ /* 0x000ea20008000800 */
[C---:B-1----:R-:W-:Y:S01]  /*5c580*/  IMAD.WIDE R238, R0.reuse, 0x4, R224 ;  /* 0x0000000400ee7825 */ /* 0x042fe200078e02e0 */
[----:B------:R-:W-:Y:S01]  /*5c590*/  IADD3 R3, PT, PT, R179, 0x1b, RZ ;  /* 0x0000001bb3037810 */ /* 0x000fe20007ffe0ff */
[----:B------:R-:W1:Y:S02]  /*5c5a0*/  LDCU UR29, c[0x0][0x398] ;  /* 0x00007300ff1d77ac */ /* 0x000e640008000800 */
[C---:B------:R-:W-:Y:S01]  /*5c5b0*/  IMAD.WIDE R236, R0.reuse, 0x4, R202 ;  /* 0x0000000400ec7825 */ /* 0x040fe200078e02ca */
[----:B------:R-:W-:Y:S01]  /*5c5c0*/  ISETP.LT.AND P0, PT, R215, UR31, !P5 ;  /* 0x0000001fd7007c0c */ /* 0x000fe2000ef01270 */
[----:B------:R-:W1:Y:S01]  /*5c5d0*/  LDCU UR26, c[0x0][0x3b8] ;  /* 0x00007700ff1a77ac */ /* 0x000e620008000800 */
[----:B------:R1:W-:Y:S01]  /*5c5e0*/  @P4 STG.E desc[UR14][R238.64], R250 ;  /* 0x000000faee004986 */ /* 0x0003e2000c10190e */
[----:B------:R-:W2:Y:S01]  /*5c5f0*/  LDCU UR30, c[0x0][0x398] ;  /* 0x00007300ff1e77ac */ /* 0x000ea20008000800 */
[----:B------:R-:W2:Y:S01]  /*5c600*/  LDCU UR31, c[0x0][0x398] ;  /* 0x00007300ff1f77ac */ /* 0x000ea20008000800 */
[C---:B-1----:R-:W-:Y:S01]  /*5c610*/  IMAD.WIDE R238, R0.reuse, 0x4, R200 ;  /* 0x0000000400ee7825 */ /* 0x042fe200078e02c8 */
[----:B---3--:R1:W-:Y:S04]  /*5c620*/  @P1 STG.E desc[UR14][R236.64], R249 ;  /* 0x000000f9ec001986 */ /* 0x0083e8000c10190e */
[----:B------:R3:W-:Y:S04]  /*5c630*/  @P6 STG.E desc[UR14][R238.64], R232 ;  /* 0x000000e8ee006986 */ /* 0x0007e8000c10190e */
[----:B-1----:R-:W4:Y:S01]  /*5c640*/  LDL.LU R249, [R1+0x4a4] ;  /* 0x0004a40001f97983 */ /* 0x002f220000300800 */
[----:B------:R-:W-:-:S03]  /*5c650*/  IMAD.WIDE R236, R0, 0x4, R182 ;  /* 0x0000000400ec7825 */ /* 0x000fc600078e02b6 */
[----:B------:R-:W4:Y:S01]  /*5c660*/  LDL.LU R247, [R1+0x474] ;  /* 0x0004740001f77983 */ /* 0x000f220000300800 */
[----:B---3--:R-:W-:-:S03]  /*5c670*/  IMAD.WIDE R238, R2, 0x4, R242 ;  /* 0x0000000402ee7825 */ /* 0x008fc600078e02f2 */
[----:B------:R-:W3:Y:S04]  /*5c680*/  LDL.LU R251, [R1+0x494] ;  /* 0x0004940001fb7983 */ /* 0x000ee80000300800 */
[----:B------:R-:W-:Y:S04]  /*5c690*/  @P3 STG.E desc[UR14][R236.64], R228 ;  /* 0x000000e4ec003986 */ /* 0x000fe8000c10190e */
[----:B------:R-:W3:Y:S04]  /*5c6a0*/  LDL.LU R250, [R1+0x464] ;  /* 0x0004640001fa7983 */ /* 0x000ee80000300800 */
[----:B--2---:R1:W-:Y:S04]  /*5c6b0*/  @P2 STG.E desc[UR14][R238.64], R248 ;  /* 0x000000f8ee002986 */ /* 0x0043e8000c10190e */
[----:B-1----:R-:W2:Y:S01]  /*5c6c0*/  LDL.LU R248, [R1+0x454] ;  /* 0x0004540001f87983 */ /* 0x002ea20000300800 */
[----:B------:R-:W-:-:S02]  /*5c6d0*/  ISETP.LT.AND P4, PT, R223, UR32, !P5 ;  /* 0x00000020df007c0c */ /* 0x000fc4000ef81270 */
[----:B------:R-:W-:Y:S01]  /*5c6e0*/  ISETP.LT.AND P1, PT, R71, UR33, !P5 ;  /* 0x0000002147007c0c */ /* 0x000fe2000ef21270 */
[C---:B------:R-:W-:Y:S01]  /*5c6f0*/  IMAD.WIDE R236, R2.reuse, 0x4, R240 ;  /* 0x0000000402ec7825 */ /* 0x040fe200078e02f0 */
[----:B------:R-:W-:Y:S01]  /*5c700*/  ISETP.LT.AND P6, PT, R143, UR34, !P5 ;  /* 0x000000228f007c0c */ /* 0x000fe2000efc1270 */
[----:B------:R-:W1:Y:S01]  /*5c710*/  LDCU UR32, c[0x0][0x398] ;  /* 0x00007300ff2077ac */ /* 0x000e620008000800 */
[----:B------:R-:W-:Y:S01]  /*5c720*/  ISETP.LT.AND P3, PT, R211, UR35, !P5 ;  /* 0x00000023d3007c0c */ /* 0x000fe2000ef61270 */
[C---:B------:R-:W-:Y:S01]  /*5c730*/  IMAD.WIDE R238, R2.reuse, 0x4, R180 ;  /* 0x0000000402ee7825 */ /* 0x040fe200078e02b4 */
[----:B------:R4:W-:Y:S01]  /*5c740*/  @P0 STG.E desc[UR14][R236.64], R246 ;  /* 0x000000f6ec000986 */ /* 0x0009e2000c10190e */
[----:B------:R-:W-:Y:S01]  /*5c750*/  ISETP.LT.AND P2, PT, R147, UR36, !P5 ;  /* 0x0000002493007c0c */ /* 0x000fe2000ef41270 */
[----:B------:R-:W1:Y:S01]  /*5c760*/  LDCU UR33, c[0x0][0x398] ;  /* 0x00007300ff2177ac */ /* 0x000e620008000800 */
[----:B------:R-:W-:Y:S02]  /*5c770*/  ISETP.LT.AND P5, PT, R39, UR37, !P5 ;  /* 0x0000002527007c0c */ /* 0x000fe4000efa1270 */
[----:B----4-:R4:W-:Y:S01]  /*5c780*/  @P4 STG.E desc[UR14][R238.64], R245 ;  /* 0x000000f5ee004986 */ /* 0x0109e2000c10190e */
[C---:B------:R-:W-:Y:S01]  /*5c790*/  VIADD R0, R2.reuse, UR38 ;  /* 0x0000002602007c36 */ /* 0x040fe20008000000 */
[----:B------:R-:W1:Y:S01]  /*5c7a0*/  LDCU UR34, c[0x0][0x398] ;  /* 0x00007300ff2277ac */ /* 0x000e620008000800 */
[----:B------:R-:W1:Y:S01]  /*5c7b0*/  LDCU UR35, c[0x0][0x398] ;  /* 0x00007300ff2377ac */ /* 0x000e620008000800 */
[----:B------:R-:W2:Y:S01]  /*5c7c0*/  LDL.LU R246, [R1+0x434] ;  /* 0x0004340001f67983 */ /* 0x000ea20000300800 */
[C---:B------:R-:W-:Y:S01]  /*5c7d0*/  IMAD.WIDE R236, R2.reuse, 0x4, R226 ;  /* 0x0000000402ec7825 */ /* 0x040fe200078e02e2 */
[----:B------:R-:W-:Y:S01]  /*5c7e0*/  ISETP.GE.AND P0, PT, R3, UR39, PT ;  /* 0x0000002703007c0c */ /* 0x000fe2000bf06270 */
[----:B------:R-:W1:Y:S02]  /*5c7f0*/  LDCU UR38, c[0x0][0x39c] ;  /* 0x00007380ff2677ac */ /* 0x000e640008000800 */
[C---:B----4-:R-:W-:Y:S01]  /*5c800*/  IMAD.WIDE R238, R2.reuse, 0x4, R224 ;  /* 0x0000000402ee7825 */ /* 0x050fe200078e02e0 */
[----:B------:R-:W4:Y:S01]  /*5c810*/  LDCU UR36, c[0x0][0x398] ;  /* 0x00007300ff2477ac */ /* 0x000f220008000800 */
[----:B------:R-:W1:Y:S01]  /*5c820*/  LDCU UR37, c[0x0][0x3b8] ;  /* 0x00007700ff2577ac */ /* 0x000e620008000800 */
[----:B------:R1:W-:Y:S01]  /*5c830*/  @P1 STG.E desc[UR14][R236.64], R249 ;  /* 0x000000f9ec001986 */ /* 0x0003e2000c10190e */
[----:B------:R-:W2:Y:S03]  /*5c840*/  LDCU UR39, c[0x0][0x398] ;  /* 0x00007300ff2777ac */ /* 0x000ea60008000800 */
[----:B------:R3:W-:Y:S04]  /*5c850*/  @P6 STG.E desc[UR14][R238.64], R247 ;  /* 0x000000f7ee006986 */ /* 0x0007e8000c10190e */
[----:B-1----:R-:W4:Y:S01]  /*5c860*/  LDL.LU R249, [R1+0x424] ;  /* 0x0004240001f97983 */ /* 0x002f220000300800 */
[----:B------:R-:W-:-:S03]  /*5c870*/  IMAD.WIDE R236, R2, 0x4, R202 ;  /* 0x0000000402ec7825 */ /* 0x000fc600078e02ca */
[----:B---3--:R-:W3:Y:S01]  /*5c880*/  LDL.LU R247, [R1+0x414] ;  /* 0x0004140001f77983 */ /* 0x008ee20000300800 */
[----:B------:R-:W-:-:S03]  /*5c890*/  IMAD.WIDE R238, R2, 0x4, R200 ;  /* 0x0000000402ee7825 */ /* 0x000fc600078e02c8 */
[----:B------:R1:W-:Y:S01]  /*5c8a0*/  @P3 STG.E desc[UR14][R236.64], R251 ;  /* 0x000000fbec003986 */ /* 0x0003e2000c10190e */
[----:B------:R-:W-:-:S03]  /*5c8b0*/  IMAD.WIDE R2, R2, 0x4, R182 ;  /* 0x0000000402027825 */ /* 0x000fc600078e02b6 */
[----:B------:R1:W-:Y:S04]  /*5c8c0*/  @P2 STG.E desc[UR14][R238.64], R250 ;  /* 0x000000faee002986 */ /* 0x0003e8000c10190e */
[----:B-1----:R-:W3:Y:S04]  /*5c8d0*/  LDL.LU R251, [R1+0x214] ;  /* 0x0002140001fb7983 */ /* 0x002ee80000300800 */
        /* <DEDUP_REMOVED lines=8> */
[----:B------:R-:W-:Y:S02]  /*5c960*/  ISETP.LT.AND P3, PT, R71, UR43, !P0 ;  /* 0x0000002b47007c0c */ /* 0x000fe4000c761270 */
[----:B------:R-:W-:Y:S01]  /*5c970*/  ISETP.LT.AND P2, PT, R143, UR44, !P0 ;  /* 0x0000002c8f007c0c */ /* 0x000fe2000c741270 */
[C---:B------:R-:W-:Y:S01]  /*5c980*/  IMAD.WIDE R238, R0.reuse, 0x4, R180 ;  /* 0x0000000400ee7825 */ /* 0x040fe200078e02b4 */
[----:B------:R-:W-:Y:S01]  /*5c990*/  ISETP.LT.AND P5, PT, R211, UR45, !P0 ;  /* 0x0000002dd3007c0c */ /* 0x000fe2000c7a1270 */
[----:B------:R-:W1:Y:S02]  /*5c9a0*/  LDCU UR41, c[0x0][0x398] ;  /* 0x00007300ff2977ac */ /* 0x000e640008000800 */
[----:B------:R1:W-:Y:S01]  /*5c9b0*/  @P4 STG.E desc[UR14][R236.64], R246 ;  /* 0x000000f6ec004986 */ /* 0x0003e2000c10190e */
[----:B------:R-:W-:Y:S01]  /*5c9c0*/  IADD3 R3, PT, PT, R179, 0x1c, RZ ;  /* 0x0000001cb3037810 */ /* 0x000fe20007ffe0ff */
[C---:B------:R-:W-:Y:S01]  /*5c9d0*/  VIADD R2, R0.reuse, UR48 ;  /* 0x0000003000027c36 */ /* 0x040fe20008000000 */
[----:B------:R-:W2:Y:S01]  /*5c9e0*/  LDCU UR42, c[0x0][0x398] ;  /* 0x00007300ff2a77ac */ /* 0x000ea20008000800 */
[----:B------:R-:W2:Y:S01]  /*5c9f0*/  LDCU UR43, c[0x0][0x398] ;  /* 0x00007300ff2b77ac */ /* 0x000ea20008000800 */
[----:B------:R-:W2:Y:S01]  /*5ca00*/  LDCU UR44, c[0x0][0x398] ;  /* 0x00007300ff2c77ac */ /* 0x000ea20008000800 */
[C---:B-1----:R-:W-:Y:S01]  /*5ca10*/  IMAD.WIDE R236, R0.reuse, 0x4, R240 ;  /* 0x0000000400ec7825 */ /* 0x042fe200078e02f0 */
[----:B------:R-:W-:Y:S01]  /*5ca20*/  ISETP.LT.AND P4, PT, R147, UR46, !P0 ;  /* 0x0000002e93007c0c */ /* 0x000fe2000c781270 */
[----:B------:R-:W1:Y:S01]  /*5ca30*/  LDCU UR45, c[0x0][0x398] ;  /* 0x00007300ff2d77ac */ /* 0x000e620008000800 */
[----:B------:R-:W1:Y:S02]  /*5ca40*/  LDCU UR48, c[0x0][0x39c] ;  /* 0x00007380ff3077ac */ /* 0x000e640008000800 */
[----:B----4-:R4:W-:Y:S01]  /*5ca50*/  @P1 STG.E desc[UR14][R236.64], R249 ;  /* 0x000000f9ec001986 */ /* 0x0109e2000c10190e */
[----:B------:R-:W1:Y:S03]  /*5ca60*/  LDCU UR46, c[0x0][0x398] ;  /* 0x00007300ff2e77ac */ /* 0x000e660008000800 */
[----:B---3--:R3:W-:Y:S01]  /*5ca70*/  @P6 STG.E desc[UR14][R238.64], R247 ;  /* 0x000000f7ee006986 */ /* 0x0087e2000c10190e */
[----:B----4-:R-:W-:-:S03]  /*5ca80*/  IMAD.WIDE R236, R0, 0x4, R226 ;  /* 0x0000000400ec7825 */ /* 0x010fc600078e02e2 */
[----:B------:R-:W4:Y:S01]  /*5ca90*/  LDL.LU R249, [R1+0x448] ;  /* 0x0004480001f97983 */ /* 0x000f220000300800 */
[----:B---3--:R-:W-:-:S03]  /*5caa0*/  IMAD.WIDE R238, R0, 0x4, R224 ;  /* 0x0000000400ee7825 */ /* 0x008fc600078e02e0 */
[----:B------:R-:W3:Y:S04]  /*5cab0*/  LDL.LU R246, [R1+0x4b8] ;  /* 0x0004b80001f67983 */ /* 0x000ee80000300800 */
[----:B------:R1:W-:Y:S04]  /*5cac0*/  @P3 STG.E desc[UR14][R236.64], R251 ;  /* 0x000000fbec003986 */ /* 0x0003e8000c10190e */
[----:B------:R-:W-:Y:S04]  /*5cad0*/  @P2 STG.E desc[UR14][R238.64], R250 ;  /* 0x000000faee002986 */ /* 0x000fe8000c10190e */
[----:B------:R-:W3:Y:S01]  /*5cae0*/  LDL.LU R245, [R1+0x488] ;  /* 0x0004880001f57983 */ /* 0x000ee20000300800 */
[----:B-1----:R-:W-:-:S05]  /*5caf0*/  IMAD.WIDE R236, R0, 0x4, R202 ;  /* 0x0000000400ec7825 */ /* 0x002fca00078e02ca */
[----:B--2---:R1:W-:Y:S04]  /*5cb00*/  @P5 STG.E desc[UR14][R236.64], R248 ;  /* 0x000000f8ec005986 */ /* 0x0043e8000c10190e */
[----:B-1----:R-:W2:Y:S01]  /*5cb10*/  LDL.LU R248, [R1+0x4a8] ;  /* 0x0004a80001f87983 */ /* 0x002ea20000300800 */
[----:B------:R-:W-:Y:S01]  /*5cb20*/  ISETP.LT.AND P0, PT, R39, UR47, !P0 ;  /* 0x0000002f27007c0c */ /* 0x000fe2000c701270 */
[----:B------:R-:W-:Y:S01]  /*5cb30*/  IMAD.WIDE R238, R0, 0x4, R200 ;  /* 0x0000000400ee7825 */ /* 0x000fe200078e02c8 */
[----:B------:R-:W-:Y:S01]  /*5cb40*/  ISETP.GE.AND P1, PT, R3, UR49, PT ;  /* 0x0000003103007c0c */ /* 0x000fe2000bf26270 */
[----:B------:R-:W2:Y:S01]  /*5cb50*/  LDL.LU R247, [R1+0x478] ;  /* 0x0004780001f77983 */ /* 0x000ea20000300800 */
[----:B------:R-:W1:Y:S02]  /*5cb60*/  LDCU UR47, c[0x0][0x3b8] ;  /* 0x00007700ff2f77ac */ /* 0x000e640008000800 */
[----:B------:R-:W-:Y:S01]  /*5cb70*/  ISETP.LT.AND P6, PT, R207, UR50, !P1 ;  /* 0x00000032cf007c0c */ /* 0x000fe2000cfc1270 */
[----:B------:R1:W-:Y:S01]  /*5cb80*/  @P4 STG.E desc[UR14][R238.64], R233 ;  /* 0x000000e9ee004986 */ /* 0x0003e2000c10190e */
[----:B------:R-:W-:Y:S01]  /*5cb90*/  ISETP.LT.AND P3, PT, R215, UR51, !P1 ;  /* 0x00000033d7007c0c */ /* 0x000fe2000cf61270 */
[----:B------:R-:W-:Y:S01]  /*5cba0*/  IMAD.WIDE R236, R2, 0x4, R242 ;  /* 0x0000000402ec7825 */ /* 0x000fe200078e02f2 */
[----:B------:R-:W-:Y:S01]  /*5cbb0*/  ISETP.LT.AND P2, PT, R223, UR52, !P1 ;  /* 0x00000034df007c0c */ /* 0x000fe2000cf41270 */
[----:B------:R-:W2:Y:S01]  /*5cbc0*/  LDL.LU R251, [R1+0x498] ;  /* 0x0004980001fb7983 */ /* 0x000ea20000300800 */
[----:B------:R-:W-:Y:S01]  /*5cbd0*/  ISETP.LT.AND P5, PT, R71, UR53, !P1 ;  /* 0x0000003547007c0c */ /* 0x000fe2000cfa1270 */
[----:B------:R-:W2:Y:S02]  /*5cbe0*/  LDCU UR49, c[0x0][0x398] ;  /* 0x00007300ff3177ac */ /* 0x000ea40008000800 */
[----:B------:R-:W2:Y:S01]  /*5cbf0*/  LDL.LU R250, [R1+0x468] ;  /* 0x0004680001fa7983 */ /* 0x000ea20000300800 */
[----:B------:R-:W-:Y:S01]  /*5cc00*/  IADD3 R3, PT, PT, R179, 0x1d, RZ ;  /* 0x0000001db3037810 */ /* 0x000fe20007ffe0ff */
[----:B------:R-:W2:Y:S01]  /*5cc10*/  LDCU UR50, c[0x0][0x398] ;  /* 0x00007300ff3277ac */ /* 0x000ea20008000800 */
[----:B-1----:R-:W-:Y:S01]  /*5cc20*/  IMAD.WIDE R232, R0, 0x4, R182 ;  /* 0x0000000400e87825 */ /* 0x002fe200078e02b6 */
[----:B------:R-:W-:Y:S01]  /*5cc30*/  ISETP.LT.AND P4, PT, R143, UR54, !P1 ;  /* 0x000000368f007c0c */ /* 0x000fe2000cf81270 */
[----:B------:R-:W1:Y:S03]  /*5cc40*/  LDCU UR51, c[0x0][0x398] ;  /* 0x00007300ff3377ac */ /* 0x000e660008000800 */
[----:B------:R1:W-:Y:S01]  /*5cc50*/  @P0 STG.E desc[UR14][R232.64], R229 ;  /* 0x000000e5e8000986 */ /* 0x0003e2000c10190e */
[C---:B------:R-:W-:Y:S01]  /*5cc60*/  VIADD R0, R2.reuse, UR58 ;  /* 0x0000003a02007c36 */ /* 0x040fe20008000000 */
[----:B------:R-:W2:Y:S01]  /*5cc70*/  LDCU UR52, c[0x0][0x398] ;  /* 0x00007300ff3477ac */ /* 0x000ea20008000800 */
[----:B------:R-:W2:Y:S01]  /*5cc80*/  LDCU UR53, c[0x0][0x398] ;  /* 0x00007300ff3577ac */ /* 0x000ea20008000800 */
[----:B------:R-:W2:Y:S01]  /*5cc90*/  LDCU UR54, c[0x0][0x398] ;  /* 0x00007300ff3677ac */ /* 0x000ea20008000800 */
[----:B-1----:R-:W-:-:S04]  /*5cca0*/  IMAD.WIDE R228, R2, 0x4, R240 ;  /* 0x0000000402e47825 */ /* 0x002fc800078e02f0 */
[C---:B------:R-:W-:Y:S01]  /*5ccb0*/  IMAD.WIDE R232, R2.reuse, 0x4, R180 ;  /* 0x0000000402e87825 */ /* 0x040fe200078e02b4 */
[----:B------:R-:W-:Y:S01]  /*5ccc0*/  ISETP.LT.AND P0, PT, R211, UR55, !P1 ;  /* 0x00000037d3007c0c */ /* 0x000fe2000cf01270 */
[----:B------:R-:W1:Y:S01]  /*5ccd0*/  LDCU UR58, c[0x0][0x39c] ;  /* 0x00007380ff3a77ac */ /* 0x000e620008000800 */
[----:B----4-:R4:W-:Y:S01]  /*5cce0*/  @P6 STG.E desc[UR14][R236.64], R249 ;  /* 0x000000f9ec006986 */ /* 0x0109e2000c10190e */
[----:B------:R-:W1:Y:S03]  /*5ccf0*/  LDCU UR55, c[0x0][0x398] ;  /* 0x00007300ff3777ac */ /* 0x000e660008000800 */
[----:B---3--:R3:W-:Y:S04]  /*5cd00*/  @P3 STG.E desc[UR14][R228.64], R246 ;  /* 0x000000f6e4003986 */ /* 0x0087e8000c10190e */
[----:B----4-:R-:W4:Y:S04]  /*5cd10*/  LDL.LU R249, [R1+0x458] ;  /* 0x0004580001f97983 */ /* 0x010f280000300800 */
[----:B---3--:R-:W3:Y:S01]  /*5cd20*/  LDL.LU R246, [R1+0x438] ;  /* 0x0004380001f67983 */ /* 0x008ee20000300800 */
[----:B------:R-:W-:-:S03]  /*5cd30*/  IMAD.WIDE R228, R2, 0x4, R226 ;  /* 0x0000000402e47825 */ /* 0x000fc600078e02e2 */
[----:B------:R-:W-:Y:S04]  /*5cd40*/  @P2 STG.E desc[UR14][R232.64], R245 ;  /* 0x000000f5e8002986 */ /* 0x000fe8000c10190e */
[----:B--2---:R2:W-:Y:S04]  /*5cd50*/  @P5 STG.E desc[UR14][R228.64], R248 ;  /* 0x000000f8e4005986 */ /* 0x0045e8000c10190e */
[----:B--2---:R-:W2:Y:S01]  /*5cd60*/  LDL.LU R248, [R1+0x428] ;  /* 0x0004280001f87983 */ /* 0x004ea20000300800 */
[----:B------:R-:W-:Y:S01]  /*5cd70*/  ISETP.LT.AND P6, PT, R147, UR56, !P1 ;  /* 0x0000003893007c0c */ /* 0x000fe2000cfc1270 */
[C---:B------:R-:W-:Y:S01]  /*5cd80*/  IMAD.WIDE R232, R2.reuse, 0x4, R224 ;  /* 0x0000000402e87825 */ /* 0x040fe200078e02e0 */
[----:B------:R-:W-:Y:S01]  /*5cd90*/  ISETP.GE.AND P3, PT, R3, UR59, PT ;  /* 0x0000003b03007c0c */ /* 0x000fe2000bf66270 */
[----:B------:R-:W1:Y:S01]  /*5cda0*/  LDCU UR56, c[0x0][0x398] ;  /* 0x00007300ff3877ac */ /* 0x000e620008000800 */
[----:B------:R-:W-:Y:S01]  /*5cdb0*/  ISETP.LT.AND P1, PT, R39, UR57, !P1 ;  /* 0x0000003927007c0c */ /* 0x000fe2000cf21270 */
[C---:B------:R-:W-:Y:S01]  /*5cdc0*/  IMAD.WIDE R228, R2.reuse, 0x4, R202 ;  /* 0x0000000402e47825 */ /* 0x040fe200078e02ca */
[----:B------:R-:W-:Y:S01]  /*5cdd0*/  ISETP.LT.AND P2, PT, R207, UR60, !P3 ;  /* 0x0000003ccf007c0c */ /* 0x000fe2000df41270 */
[----:B------:R1:W-:Y:S01]  /*5cde0*/  @P4 STG.E desc[UR14][R232.64], R247 ;  /* 0x000000f7e8004986 */ /* 0x0003e2000c10190e */
[----:B------:R-:W-:Y:S01]  /*5cdf0*/  ISETP.LT.AND P5, PT, R215, UR61, !P3 ;  /* 0x0000003dd7007c0c */ /* 0x000fe2000dfa1270 */
[----:B------:R-:W2:Y:S02]  /*5ce00*/  LDCU UR59, c[0x0][0x398] ;  /* 0x00007300ff3b77ac */ /* 0x000ea40008000800 */
[----:B------:R1:W-:Y:S01]  /*5ce10*/  @P0 STG.E desc[UR14][R228.64], R251 ;  /* 0x000000fbe4000986 */ /* 0x0003e2000c10190e */
[----:B------:R-:W2:Y:S01]  /*5ce20*/  LDCU UR57, c[0x0][0x3b8] ;  /* 0x00007700ff3977ac */ /* 0x000ea20008000800 */
[----:B------:R-:W2:Y:S02]  /*5ce30*/  LDCU UR60, c[0x0][0x398] ;  /* 0x00007300ff3c77ac */ /* 0x000ea40008000800 */
[----:B-1----:R-:W2:Y:S01]  /*5ce40*/  LDL.LU R247, [R1+0x418] ;  /* 0x0004180001f77983 */ /* 0x002ea20000300800 */
[C---:B------:R-:W-:Y:S01]  /*5ce50*/  IMAD.WIDE R232, R2.reuse, 0x4, R200 ;  /* 0x0000000402e87825 */ /* 0x040fe200078e02c8 */
[----:B------:R-:W-:Y:S01]  /*5ce60*/  ISETP.LT.AND P4, PT, R223, UR62, !P3 ;  /* 0x0000003edf007c0c */ /* 0x000fe2000df81270 */
[----:B------:R-:W1:Y:S01]  /*5ce70*/  LDCU UR61, c[0x0][0x398] ;  /* 0x00007300ff3d77ac */ /* 0x000e620008000800 */
[----:B------:R-:W2:Y:S01]  /*5ce80*/  LDL.LU R251, [R1+0x218] ;  /* 0x0002180001fb7983 */ /* 0x000ea20000300800 */
[----:B------:R-:W-:-:S04]  /*5ce90*/  IMAD.WIDE R2, R2, 0x4, R182 ;  /* 0x0000000402027825 */ /* 0x000fc800078e02b6 */
[C---:B------:R-:W-:Y:S01]  /*5cea0*/  IMAD.WIDE R228, R0.reuse, 0x4, R242 ;  /* 0x0000000400e47825 */ /* 0x040fe200078e02f2 */
[----:B------:R1:W-:Y:S01]  /*5ceb0*/  @P6 STG.E desc[UR14][R232.64], R250 ;  /* 0x000000fae8006986 */ /* 0x0003e2000c10190e */
[----:B------:R-:W-:Y:S01]  /*5cec0*/  ISETP.LT.AND P0, PT, R71, UR63, !P3 ;  /* 0x0000003f47007c0c */ /* 0x000fe2000df01270 */
[----:B------:R-:W2:Y:S02]  /*5ced0*/  LDCU UR62, c[0x0][0x398] ;  /* 0x00007300ff3e77ac */ /* 0x000ea40008000800 */
[----:B-1----:R-:W2:Y:S01]  /*5cee0*/  LDL.LU R250, [R1+0x178] ;  /* 0x0001780001fa7983 */ /* 0x002ea20000300800 */
[----:B------:R-:W-:Y:S01]  /*5cef0*/  ISETP.LT.AND P6, PT, R143, UR64, !P3 ;  /* 0x000000408f007c0c */ /* 0x000fe2000dfc1270 */
[C---:B------:R-:W-:Y:S01]  /*5cf00*/  IMAD.WIDE R232, R0.reuse, 0x4, R180 ;  /* 0x0000000400e87825 */ /* 0x040fe200078e02b4 */
[----:B------:R-:W1:Y:S01]  /*5cf10*/  LDCU UR63, c[0x0][0x398] ;  /* 0x00007300ff3f77ac */ /* 0x000e620008000800 */
[----:B----4-:R4:W-:Y:S01]  /*5cf20*/  @P1 STG.E desc[UR14][R2.64], R249 ;  /* 0x000000f902001986 */ /* 0x0109e2000c10190e */
[----:B------:R-:W1:Y:S03]  /*5cf30*/  LDCU UR64, c[0x0][0x398] ;  /* 0x00007300ff4077ac */ /* 0x000e660008000800 */
[----:B---3--:R3:W-:Y:S04]  /*5cf40*/  @P2 STG.E desc[UR14][R228.64], R246 ;  /* 0x000000f6e4002986 */ /* 0x0087e8000c10190e */
[----:B----4-:R-:W4:Y:S01]  /*5cf50*/  LDL.LU R249, [R1+0x108] ;  /* 0x0001080001f97983 */ /* 0x010f220000300800 */
[----:B---3--:R-:W-:-:S05]  /*5cf60*/  IMAD.WIDE R228, R0, 0x4, R240 ;  /* 0x0000000400e47825 */ /* 0x008fca00078e02f0 */
[----:B--2---:R2:W-:Y:S04]  /*5cf70*/  @P5 STG.E desc[UR14][R228.64], R248 ;  /* 0x000000f8e4005986 */ /* 0x0045e8000c10190e */
[----:B--2---:R-:W2:Y:S01]  /*5cf80*/  LDL.LU R248, [R1+0x44c] ;  /* 0x00044c0001f87983 */ /* 0x004ea20000300800 */
[----:B------:R-:W-:Y:S02]  /*5cf90*/  IADD3 R3, PT, PT, R179, 0x1e, RZ ;  /* 0x0000001eb3037810 */ /* 0x000fe40007ffe0ff */
[----:B------:R-:W-:Y:S01]  /*5cfa0*/  ISETP.LT.AND P1, PT, R211, UR65, !P3 ;  /* 0x00000041d3007c0c */ /* 0x000fe2000df21270 */
[C---:B------:R-:W-:Y:S01]  /*5cfb0*/  IMAD.WIDE R228, R0.reuse, 0x4, R226 ;  /* 0x0000000400e47825 */ /* 0x040fe200078e02e2 */
[----:B------:R-:W-:Y:S01]  /*5cfc0*/  ISETP.LT.AND P2, PT, R147, UR66, !P3 ;  /* 0x0000004293007c0c */ /* 0x000fe2000df41270 */
[----:B------:R-:W3:Y:S01]  /*5cfd0*/  LDL.LU R246, [R1+0x4bc] ;  /* 0x0004bc0001f67983 */ /* 0x000ee20000300800 */
[----:B------:R-:W-:Y:S01]  /*5cfe0*/  ISETP.GE.AND P5, PT, R3, UR69, PT ;  /* 0x0000004503007c0c */ /* 0x000fe2000bfa6270 */
[----:B------:R-:W-:-:S02]  /*5cff0*/  VIADD R2, R0, UR68 ;  /* 0x0000004400027c36 */ /* 0x000fc40008000000 */
[----:B------:R1:W-:Y:S01]  /*5d000*/  @P4 STG.E desc[UR14][R232.64], R247 ;  /* 0x000000f7e8004986 */ /* 0x0003e2000c10190e */
[----:B------:R-:W-:Y:S01]  /*5d010*/  ISETP.LT.AND P3, PT, R39, UR67, !P3 ;  /* 0x0000004327007c0c */ /* 0x000fe2000df61270 */
[----:B------:R-:W2:Y:S01]  /*5d020*/  LDCU UR65, c[0x0][0x398] ;  /* 0x00007300ff4177ac */ /* 0x000ea20008000800 */
[----:B------:R-:W-:Y:S01]  /*5d030*/  ISETP.LT.AND P4, PT, R207, UR70, !P5 ;  /* 0x00000046cf007c0c */ /* 0x000fe2000ef81270 */
[----:B------:R1:W-:Y:S01]  /*5d040*/  @P0 STG.E desc[UR14][R228.64], R251 ;  /* 0x000000fbe4000986 */ /* 0x0003e2000c10190e */
[----:B------:R-:W2:Y:S03]  /*5d050*/  LDCU UR66, c[0x0][0x398] ;  /* 0x00007300ff4277ac */ /* 0x000ea60008000800 */
[----:B------:R-:W3:Y:S01]  /*5d060*/  LDL.LU R245, [R1+0x48c] ;  /* 0x00048c0001f57983 */ /* 0x000ee20000300800 */
[----:B------:R-:W-:Y:S01]  /*5d070*/  IADD3 R3, PT, PT, R179, 0x1f, RZ ;  /* 0x0000001fb3037810 */ /* 0x000fe20007ffe0ff */
[----:B------:R-:W2:Y:S01]  /*5d080*/  LDCU UR68, c[0x0][0x39c] ;  /* 0x00007380ff4477ac */ /* 0x000ea20008000800 */
[C---:B-1----:R-:W-:Y:S01]  /*5d090*/  IMAD.WIDE R232, R0.reuse, 0x4, R224 ;  /* 0x0000000400e87825 */ /* 0x042fe200078e02e0 */
[----:B------:R-:W1:Y:S03]  /*5d0a0*/  LDCU UR69, c[0x0][0x398] ;  /* 0x00007300ff4577ac */ /* 0x000e660008000800 */
[C---:B------:R-:W-:Y:S01]  /*5d0b0*/  IMAD.WIDE R228, R0.reuse, 0x4, R202 ;  /* 0x0000000400e47825 */ /* 0x040fe200078e02ca */
[----:B------:R-:W1:Y:S01]  /*5d0c0*/  LDCU UR67, c[0x0][0x3b8] ;  /* 0x00007700ff4377ac */ /* 0x000e620008000800 */
[----:B------:R1:W-:Y:S01]  /*5d0d0*/  @P6 STG.E desc[UR14][R232.64], R250 ;  /* 0x000000fae8006986 */ /* 0x0003e2000c10190e */
[----:B------:R-:W2:Y:S01]  /*5d0e0*/  LDCU UR70, c[0x0][0x398] ;  /* 0x00007300ff4677ac */ /* 0x000ea20008000800 */
[----:B-1----:R-:W-:-:S02]  /*5d0f0*/  IMAD.WIDE R232, R0, 0x4, R200 ;  /* 0x0000000400e87825 */ /* 0x002fc400078e02c8 */
[----:B----4-:R1:W-:Y:S04]  /*5d100*/  @P1 STG.E desc[UR14][R228.64], R249 ;  /* 0x000000f9e4001986 */ /* 0x0103e8000c10190e */
[----:B------:R4:W-:Y:S04]  /*5d110*/  @P2 STG.E desc[UR14][R232.64], R234 ;  /* 0x000000eae8002986 */ /* 0x0009e8000c10190e */
[----:B-1----:R-:W3:Y:S01]  /*5d120*/  LDL.LU R249, [R1+0x4ac] ;  /* 0x0004ac0001f97983 */ /* 0x002ee20000300800 */
[----:B------:R-:W-:-:S03]  /*5d130*/  IMAD.WIDE R228, R0, 0x4, R182 ;  /* 0x0000000400e47825 */ /* 0x000fc600078e02b6 */
[----:B------:R-:W3:Y:S01]  /*5d140*/  LDL.LU R247, [R1+0x47c] ;  /* 0x00047c0001f77983 */ /* 0x000ee20000300800 */
[----:B----4-:R-:W-:-:S03]  /*5d150*/  IMAD.WIDE R232, R2, 0x4, R242 ;  /* 0x0000000402e87825 */ /* 0x010fc600078e02f2 */
[----:B------:R-:W-:Y:S04]  /*5d160*/  @P3 STG.E desc[UR14][R228.64], R230 ;  /* 0x000000e6e4003986 */ /* 0x000fe8000c10190e */
[----:B------:R-:W4:Y:S04]  /*5d170*/  LDL.LU R251, [R1+0x49c] ;  /* 0x00049c0001fb7983 */ /* 0x000f280000300800 */
[----:B--2---:R1:W-:Y:S04]  /*5d180*/  @P4 STG.E desc[UR14][R232.64], R248 ;  /* 0x000000f8e8004986 */ /* 0x0043e8000c10190e */
[----:B-1----:R-:W2:Y:S01]  /*5d190*/  LDL.LU R248, [R1+0x46c] ;  /* 0x00046c0001f87983 */ /* 0x002ea20000300800 */
[----:B------:R-:W-:-:S02]  /*5d1a0*/  ISETP.LT.AND P0, PT, R215, UR71, !P5 ;  /* 0x00000047d7007c0c */ /* 0x000fc4000ef01270 */
        /* <DEDUP_REMOVED lines=9> */
[----:B---3--:R3:W-:Y:S01]  /*5d240*/  @P0 STG.E desc[UR14][R228.64], R246 ;  /* 0x000000f6e4000986 */ /* 0x0087e2000c10190e */
[C---:B------:R-:W-:Y:S01]  /*5d250*/  VIADD R0, R2.reuse, UR4 ;  /* 0x0000000402007c36 */ /* 0x040fe20008000000 */
        /* <DEDUP_REMOVED lines=8> */
[----:B------:R-:W-:Y:S01]  /*5d2e0*/  IMAD.WIDE R232, R2, 0x4, R224 ;  /* 0x0000000402e87825 */ /* 0x000fe200078e02e0 */
[----:B------:R-:W1:Y:S01]  /*5d2f0*/  LDCU UR75, c[0x0][0x398] ;  /* 0x00007300ff4b77ac */ /* 0x000e620008000800 */
[----:B------:R-:W1:Y:S01]  /*5d300*/  LDCU UR76, c[0x0][0x398] ;  /* 0x00007300ff4c77ac */ /* 0x000e620008000800 */
[----:B------:R1:W-:Y:S01]  /*5d310*/  @P1 STG.E desc[UR14][R228.64], R249 ;  /* 0x000000f9e4001986 */ /* 0x0003e2000c10190e */
[----:B------:R-:W-:Y:S01]  /*5d320*/  ISETP.LT.AND P5, PT, R39, UR77, !P5 ;  /* 0x0000004d27007c0c */ /* 0x000fe2000efa1270 */
[----:B------:R-:W-:Y:S01]  /*5d330*/  VIADD R230, R0, UR26 ;  /* 0x0000001a00e67c36 */ /* 0x000fe20008000000 */
[----:B------:R-:W2:Y:S01]  /*5d340*/  LDCU UR6, c[0x0][0x398] ;  /* 0x00007300ff0677ac */ /* 0x000ea20008000800 */
[----:B------:R4:W-:Y:S04]  /*5d350*/  @P2 STG.E desc[UR14][R232.64], R247 ;  /* 0x000000f7e8002986 */ /* 0x0009e8000c10190e */
[----:B-1----:R-:W3:Y:S01]  /*5d360*/  LDL.LU R249, [R1+0x42c] ;  /* 0x00042c0001f97983 */ /* 0x002ee20000300800 */
[C---:B------:R-:W-:Y:S01]  /*5d370*/  IMAD.WIDE R228, R2.reuse, 0x4, R202 ;  /* 0x0000000402e47825 */ /* 0x040fe200078e02ca */
[----:B------:R-:W-:Y:S01]  /*5d380*/  ISETP.LT.AND P6, PT, R207, UR8, !P0 ;  /* 0x00000008cf007c0c */ /* 0x000fe2000c7c1270 */
[----:B------:R-:W1:Y:S01]  /*5d390*/  LDCU UR77, c[0x0][0x3b8] ;  /* 0x00007700ff4d77ac */ /* 0x000e620008000800 */
[----:B----4-:R-:W4:Y:S01]  /*5d3a0*/  LDL.LU R247, [R1+0x41c] ;  /* 0x00041c0001f77983 */ /* 0x010f220000300800 */
[C---:B------:R-:W-:Y:S01]  /*5d3b0*/  IMAD.WIDE R232, R2.reuse, 0x4, R200 ;  /* 0x0000000402e87825 */ /* 0x040fe200078e02c8 */
[----:B------:R-:W-:Y:S01]  /*5d3c0*/  ISETP.LT.AND P1, PT, R215, UR10, !P0 ;  /* 0x0000000ad7007c0c */ /* 0x000fe2000c721270 */
[----:B------:R-:W1:Y:S01]  /*5d3d0*/  LDCU UR8, c[0x0][0x398] ;  /* 0x00007300ff0877ac */ /* 0x000e620008000800 */
[----:B------:R1:W-:Y:S01]  /*5d3e0*/  @P3 STG.E desc[UR14][R228.64], R251 ;  /* 0x000000fbe4003986 */ /* 0x0003e2000c10190e */
[----:B------:R-:W-:Y:S01]  /*5d3f0*/  ISETP.LT.AND P2, PT, R223, UR12, !P0 ;  /* 0x0000000cdf007c0c */ /* 0x000fe2000c741270 */
[----:B------:R-:W-:Y:S01]  /*5d400*/  IMAD.WIDE R2, R2, 0x4, R182 ;  /* 0x0000000402027825 */ /* 0x000fe200078e02b6 */
[----:B------:R-:W2:Y:S01]  /*5d410*/  LDCU UR10, c[0x0][0x398] ;  /* 0x00007300ff0a77ac */ /* 0x000ea20008000800 */
[----:B------:R-:W2:Y:S01]  /*5d420*/  LDCU UR26, c[0x0][0x39c] ;  /* 0x00007380ff1a77ac */ /* 0x000ea20008000800 */
[----:B-1----:R-:W4:Y:S01]  /*5d430*/  LDL.LU R251, [R1+0x21c] ;  /* 0x00021c0001fb7983 */ /* 0x002f220000300800 */
[C---:B------:R-:W-:Y:S01]  /*5d440*/  IMAD.WIDE R228, R0.reuse, 0x4, R242 ;  /* 0x0000000400e47825 */ /* 0x040fe200078e02f2 */
[----:B------:R-:W-:Y:S01]  /*5d450*/  ISETP.LT.AND P3, PT, R71, UR16, !P0 ;  /* 0x0000001047007c0c */ /* 0x000fe2000c761270 */
[----:B------:R-:W1:Y:S01]  /*5d460*/  LDCU UR12, c[0x0][0x398] ;  /* 0x00007300ff0c77ac */ /* 0x000e620008000800 */
[----:B------:R-:W1:Y:S01]  /*5d470*/  LDCU UR16, c[0x0][0x398] ;  /* 0x00007300ff1077ac */ /* 0x000e620008000800 */
[----:B--2---:R2:W-:Y:S04]  /*5d480*/  @P4 STG.E desc[UR14][R232.64], R248 ;  /* 0x000000f8e8004986 */ /* 0x0045e8000c10190e */
[----:B--2---:R-:W2:Y:S01]  /*5d490*/  LDL.LU R248, [R1+0x17c] ;  /* 0x00017c0001f87983 */ /* 0x004ea20000300800 */
[----:B------:R-:W-:Y:S01]  /*5d4a0*/  ISETP.LT.AND P4, PT, R143, UR18, !P0 ;  /* 0x000000128f007c0c */ /* 0x000fe2000c781270 */
[----:B------:R-:W1:Y:S02]  /*5d4b0*/  LDCU UR18, c[0x0][0x398] ;  /* 0x00007300ff1277ac */ /* 0x000e640008000800 */
[----:B------:R3:W-:Y:S04]  /*5d4c0*/  @P5 STG.E desc[UR14][R2.64], R250 ;  /* 0x000000fa02005986 */ /* 0x0007e8000c10190e */
[----:B---3--:R3:W-:Y:S01]  /*5d4d0*/  @P6 STG.E desc[UR14][R228.64], R246 ;  /* 0x000000f6e4006986 */ /* 0x0087e2000c10190e */
[----:B------:R-:W-:-:S03]  /*5d4e0*/  IMAD.WIDE R2, R0, 0x4, R240 ;  /* 0x0000000400027825 */ /* 0x000fc600078e02f0 */
[----:B------:R-:W2:Y:S01]  /*5d4f0*/  LDL.LU R250, [R1+0x10c] ;  /* 0x00010c0001fa7983 */ /* 0x000ea20000300800 */
[----:B---3--:R-:W-:-:S03]  /*5d500*/  IMAD.WIDE R228, R0, 0x4, R180 ;  /* 0x0000000400e47825 */ /* 0x008fc600078e02b4 */
[----:B------:R3:W-:Y:S04]  /*5d510*/  @P1 STG.E desc[UR14][R2.64], R249 ;  /* 0x000000f902001986 */ /* 0x0007e8000c10190e */
[----:B----4-:R4:W-:Y:S01]  /*5d520*/  @P2 STG.E desc[UR14][R228.64], R247 ;  /* 0x000000f7e4002986 */ /* 0x0109e2000c10190e */
[----:B---3--:R-:W-:-:S03]  /*5d530*/  IMAD.WIDE R2, R0, 0x4, R226 ;  /* 0x0000000400027825 */ /* 0x008fc600078e02e2 */
[----:B------:R-:W3:Y:S01]  /*5d540*/  LDL.LU R249, [R1+0x500] ;  /* 0x0005000001f97983 */ /* 0x000ee20000300800 */
[----:B----4-:R-:W-:-:S03]  /*5d550*/  IMAD.WIDE R228, R0, 0x4, R224 ;  /* 0x0000000400e47825 */ /* 0x010fc600078e02e0 */
[----:B------:R-:W4:Y:S04]  /*5d560*/  LDL.LU R244, [R1+0x520] ;  /* 0x0005200001f47983 */ /* 0x000f280000300800 */
[----:B------:R-:W-:Y:S04]  /*5d570*/  @P3 STG.E desc[UR14][R2.64], R251 ;  /* 0x000000fb02003986 */ /* 0x000fe8000c10190e */
[----:B--2---:R2:W-:Y:S04]  /*5d580*/  @P4 STG.E desc[UR14][R228.64], R248 ;  /* 0x000000f8e4004986 */ /* 0x0045e8000c10190e */
[----:B--2---:R-:W2:Y:S01]  /*5d590*/  LDL.LU R248, [R1+0x4f0] ;  /* 0x0004f00001f87983 */ /* 0x004ea20000300800 */
[----:B------:R-:W-:-:S02]  /*5d5a0*/  IADD3 R232, PT, PT, R179, 0x20, RZ ;  /* 0x00000020b3e87810 */ /* 0x000fc40007ffe0ff */
[----:B------:R-:W-:Y:S02]  /*5d5b0*/  ISETP.LT.AND P5, PT, R211, UR20, !P0 ;  /* 0x00000014d3007c0c */ /* 0x000fe4000c7a1270 */
[----:B------:R-:W-:Y:S01]  /*5d5c0*/  ISETP.LT.AND P6, PT, R147, UR22, !P0 ;  /* 0x0000001693007c0c */ /* 0x000fe2000c7c1270 */
[----:B------:R-:W-:Y:S01]  /*5d5d0*/  IMAD.WIDE R2, R0, 0x4, R202 ;  /* 0x0000000400027825 */ /* 0x000fe200078e02ca */
[----:B------:R-:W-:Y:S01]  /*5d5e0*/  ISETP.GE.AND P1, PT, R232, UR28, PT ;  /* 0x0000001ce8007c0c */ /* 0x000fe2000bf26270 */
[----:B------:R-:W2:Y:S01]  /*5d5f0*/  LDL.LU R245, [R1+0x510] ;  /* 0x0005100001f57983 */ /* 0x000ea20000300800 */
[----:B------:R-:W-:Y:S01]  /*5d600*/  ISETP.LT.AND P0, PT, R39, UR24, !P0 ;  /* 0x0000001827007c0c */ /* 0x000fe2000c701270 */
[C---:B------:R-:W-:Y:S01]  /*5d610*/  IMAD.WIDE R228, R0.reuse, 0x4, R200 ;  /* 0x0000000400e47825 */ /* 0x040fe200078e02c8 */
[----:B------:R-:W-:Y:S01]  /*5d620*/  ISETP.LT.AND P2, PT, R207, UR29, !P1 ;  /* 0x0000001dcf007c0c */ /* 0x000fe2000cf41270 */
[----:B------:R-:W2:Y:S01]  /*5d630*/  LDL.LU R246, [R1+0x4e0] ;  /* 0x0004e00001f67983 */ /* 0x000ea20000300800 */
[----:B------:R-:W-:Y:S01]  /*5d640*/  ISETP.LT.AND P3, PT, R215, UR30, !P1 ;  /* 0x0000001ed7007c0c */ /* 0x000fe2000cf61270 */
[----:B------:R-:W1:Y:S01]  /*5d650*/  LDCU UR20, c[0x0][0x398] ;  /* 0x00007300ff1477ac */ /* 0x000e620008000800 */
[----:B------:R-:W-:Y:S01]  /*5d660*/  ISETP.LT.AND P4, PT, R223, UR31, !P1 ;  /* 0x0000001fdf007c0c */ /* 0x000fe2000cf81270 */
[----:B------:R1:W-:Y:S01]  /*5d670*/  @P5 STG.E desc[UR14][R2.64], R250 ;  /* 0x000000fa02005986 */ /* 0x0003e2000c10190e */
[----:B------:R-:W2:Y:S03]  /*5d680*/  LDCU UR22, c[0x0][0x398] ;  /* 0x00007300ff1677ac */ /* 0x000ea60008000800 */
[----:B------:R-:W2:Y:S01]  /*5d690*/  LDL.LU R247, [R1+0x4d0] ;  /* 0x0004d00001f77983 */ /* 0x000ea20000300800 */
[----:B------:R-:W2:Y:S03]  /*5d6a0*/  LDCU UR28, c[0x0][0x398] ;  /* 0x00007300ff1c77ac */ /* 0x000ea60008000800 */
[----:B------:R1:W-:Y:S01]  /*5d6b0*/  @P6 STG.E desc[UR14][R228.64], R235 ;  /* 0x000000ebe4006986 */ /* 0x0003e2000c10190e */
[----:B------:R-:W2:Y:S01]  /*5d6c0*/  LDCU UR24, c[0x0][0x3b8] ;  /* 0x00007700ff1877ac */ /* 0x000ea20008000800 */
[----:B-1----:R-:W-:-:S02]  /*5d6d0*/  IMAD.WIDE R2, R0, 0x4, R182 ;  /* 0x0000000400027825 */ /* 0x002fc400078e02b6 */
[----:B------:R-:W2:Y:S01]  /*5d6e0*/  LDL.LU R251, [R1+0x4c0] ;  /* 0x0004c00001fb7983 */ /* 0x000ea20000300800 */
[----:B------:R-:W1:Y:S01]  /*5d6f0*/  LDCU UR29, c[0x0][0x398] ;  /* 0x00007300ff1d77ac */ /* 0x000e620008000800 */
[----:B------:R-:W1:Y:S01]  /*5d700*/  LDCU UR30, c[0x0][0x398] ;  /* 0x00007300ff1e77ac */ /* 0x000e620008000800 */
[C---:B------:R-:W-:Y:S01]  /*5d710*/  IMAD.WIDE R228, R230.reuse, 0x4, R242 ;  /* 0x00000004e6e47825 */ /* 0x040fe200078e02f2 */
[----:B------:R1:W-:Y:S01]  /*5d720*/  @P0 STG.E desc[UR14][R2.64], R231 ;  /* 0x000000e702000986 */ /* 0x0003e2000c10190e */
[----:B------:R-:W2:Y:S03]  /*5d730*/  LDCU UR31, c[0x0][0x398] ;  /* 0x00007300ff1f77ac */ /* 0x000ea60008000800 */
[----:B------:R-:W2:Y:S04]  /*5d740*/  LDL.LU R250, [R1+0x230] ;  /* 0x0002300001fa7983 */ /* 0x000ea80000300800 */
[----:B---3--:R3:W-:Y:S01]  /*5d750*/  @P2 STG.E desc[UR14][R228.64], R249 ;  /* 0x000000f9e4002986 */ /* 0x0087e2000c10190e */
[----:B-1----:R-:W-:-:S05]  /*5d760*/  IMAD.WIDE R2, R230, 0x4, R240 ;  /* 0x00000004e6027825 */ /* 0x002fca00078e02f0 */
[----:B----4-:R-:W-:Y:S04]  /*5d770*/  @P3 STG.E desc[UR14][R2.64], R244 ;  /* 0x000000f402003986 */ /* 0x010fe8000c10190e */
[----:B---3--:R-:W3:Y:S01]  /*5d780*/  LDL.LU R249, [R1+0x200] ;  /* 0x0002000001f97983 */ /* 0x008ee20000300800 */
[----:B------:R-:W-:-:S05]  /*5d790*/  IMAD.WIDE R228, R230, 0x4, R180 ;  /* 0x00000004e6e47825 */ /* 0x000fca00078e02b4 */
[----:B--2---:R1:W-:Y:S04]  /*5d7a0*/  @P4 STG.E desc[UR14][R228.64], R248 ;  /* 0x000000f8e4004986 */ /* 0x0043e8000c10190e */
[----:B-1----:R-:W2:Y:S01]  /*5d7b0*/  LDL.LU R248, [R1+0x160] ;  /* 0x0001600001f87983 */ /* 0x002ea20000300800 */
[----:B------:R-:W-:Y:S02]  /*5d7c0*/  ISETP.LT.AND P5, PT, R71, UR32, !P1 ;  /* 0x0000002047007c0c */ /* 0x000fe4000cfa1270 */
[----:B------:R-:W-:Y:S02]  /*5d7d0*/  ISETP.LT.AND P6, PT, R143, UR33, !P1 ;  /* 0x000000218f007c0c */ /* 0x000fe4000cfc1270 */
[----:B------:R-:W-:Y:S02]  /*5d7e0*/  IADD3 R231, PT, PT, R179, 0x21, RZ ;  /* 0x00000021b3e77810 */ /* 0x000fe40007ffe0ff */
[----:B------:R-:W-:Y:S01]  /*5d7f0*/  ISETP.LT.AND P0, PT, R211, UR34, !P1 ;  /* 0x00000022d3007c0c */ /* 0x000fe2000cf01270 */
[C---:B------:R-:W-:Y:S01]  /*5d800*/  IMAD.WIDE R2, R230.reuse, 0x4, R226 ;  /* 0x00000004e6027825 */ /* 0x040fe200078e02e2 */
[----:B------:R-:W-:Y:S01]  /*5d810*/  ISETP.LT.AND P2, PT, R147, UR35, !P1 ;  /* 0x0000002393007c0c */ /* 0x000fe2000cf41270 */
[----:B------:R-:W1:Y:S01]  /*5d820*/  LDCU UR32, c[0x0][0x398] ;  /* 0x00007300ff2077ac */ /* 0x000e620008000800 */
[----:B------:R-:W-:Y:S01]  /*5d830*/  ISETP.GE.AND P3, PT, R231, UR38, PT ;  /* 0x00000026e7007c0c */ /* 0x000fe2000bf66270 */
[C---:B------:R-:W-:Y:S01]  /*5d840*/  IMAD.WIDE R228, R230.reuse, 0x4, R224 ;  /* 0x00000004e6e47825 */ /* 0x040fe200078e02e0 */
[----:B------:R-:W-:Y:S01]  /*5d850*/  ISETP.LT.AND P1, PT, R39, UR36, !P1 ;  /* 0x0000002427007c0c */ /* 0x000fe2000cf21270 */
[----:B------:R4:W-:Y:S01]  /*5d860*/  @P5 STG.E desc[UR14][R2.64], R245 ;  /* 0x000000f502005986 */ /* 0x0009e2000c10190e */
[----:B------:R-:W-:Y:S01]  /*5d870*/  ISETP.LT.AND P4, PT, R207, UR39, !P3 ;  /* 0x00000027cf007c0c */ /* 0x000fe2000df81270 */
[C---:B------:R-:W-:Y:S01]  /*5d880*/  VIADD R0, R230.reuse, UR37 ;  /* 0x00000025e6007c36 */ /* 0x040fe20008000000 */
[----:B------:R-:W-:Y:S01]  /*5d890*/  ISETP.LT.AND P5, PT, R215, UR40, !P3 ;  /* 0x00000028d7007c0c */ /* 0x000fe2000dfa1270 */
[----:B------:R1:W-:Y:S01]  /*5d8a0*/  @P6 STG.E desc[UR14][R228.64], R246 ;  /* 0x000000f6e4006986 */ /* 0x0003e2000c10190e */
[----:B------:R-:W-:Y:S01]  /*5d8b0*/  IADD3 R231, PT, PT, R179, 0x22, RZ ;  /* 0x00000022b3e77810 */ /* 0x000fe20007ffe0ff */
[----:B------:R-:W2:Y:S01]  /*5d8c0*/  LDCU UR33, c[0x0][0x398] ;  /* 0x00007300ff2177ac */ /* 0x000ea20008000800 */
[----:B------:R-:W2:Y:S01]  /*5d8d0*/  LDCU UR34, c[0x0][0x398] ;  /* 0x00007300ff2277ac */ /* 0x000ea20008000800 */
[C---:B----4-:R-:W-:Y:S01]  /*5d8e0*/  IMAD.WIDE R2, R230.reuse, 0x4, R202 ;  /* 0x00000004e6027825 */ /* 0x050fe200078e02ca */
[----:B------:R-:W4:Y:S03]  /*5d8f0*/  LDCU UR37, c[0x0][0x39c] ;  /* 0x00007380ff2577ac */ /* 0x000f260008000800 */
[C---:B-1----:R-:W-:Y:S01]  /*5d900*/  IMAD.WIDE R228, R230.reuse, 0x4, R200 ;  /* 0x00000004e6e47825 */ /* 0x042fe200078e02c8 */
[----:B------:R1:W-:Y:S01]  /*5d910*/  @P0 STG.E desc[UR14][R2.64], R247 ;  /* 0x000000f702000986 */ /* 0x0003e2000c10190e */
[----:B------:R-:W2:Y:S03]  /*5d920*/  LDCU UR35, c[0x0][0x398] ;  /* 0x00007300ff2377ac */ /* 0x000ea60008000800 */
[----:B------:R4:W-:Y:S01]  /*5d930*/  @P2 STG.E desc[UR14][R228.64], R251 ;  /* 0x000000fbe4002986 */ /* 0x0009e2000c10190e */
[----:B------:R-:W2:Y:S01]  /*5d940*/  LDCU UR38, c[0x0][0x398] ;  /* 0x00007300ff2677ac */ /* 0x000ea20008000800 */
[----:B------:R-:W2:Y:S01]  /*5d950*/  LDCU UR39, c[0x0][0x398] ;  /* 0x00007300ff2777ac */ /* 0x000ea20008000800 */
[----:B-1----:R-:W-:Y:S01]  /*5d960*/  IMAD.WIDE R2, R230, 0x4, R182 ;  /* 0x00000004e6027825 */ /* 0x002fe200078e02b6 */
[----:B------:R-:W1:Y:S03]  /*5d970*/  LDCU UR36, c[0x0][0x3b8] ;  /* 0x00007700ff2477ac */ /* 0x000e660008000800 */
[C---:B----4-:R-:W-:Y:S01]  /*5d980*/  IMAD.WIDE R228, R0.reuse, 0x4, R242 ;  /* 0x0000000400e47825 */ /* 0x050fe200078e02f2 */
[----:B------:R4:W-:Y:S01]  /*5d990*/  @P1 STG.E desc[UR14][R2.64], R250 ;  /* 0x000000fa02001986 */ /* 0x0009e2000c10190e */
[----:B------:R-:W1:Y:S03]  /*5d9a0*/  LDCU UR40, c[0x0][0x398] ;  /* 0x00007300ff2877ac */ /* 0x000e660008000800 */
[----:B---3--:R3:W-:Y:S01]  /*5d9b0*/  @P4 STG.E desc[UR14][R228.64], R249 ;  /* 0x000000f9e4004986 */ /* 0x0087e2000c10190e */
[----:B----4-:R-:W-:-:S03]  /*5d9c0*/  IMAD.WIDE R2, R0, 0x4, R240 ;  /* 0x0000000400027825 */ /* 0x010fc600078e02f0 */
[----:B---3--:R-:W3:Y:S04]  /*5d9d0*/  LDL.LU R249, [R1+0x504] ;  /* 0x0005040001f97983 */ /* 0x008ee80000300800 */
[----:B------:R-:W4:Y:S04]  /*5d9e0*/  LDL.LU R244, [R1+0x524] ;  /* 0x0005240001f47983 */ /* 0x000f280000300800 */
[----:B--2---:R2:W-:Y:S04]  /*5d9f0*/  @P5 STG.E desc[UR14][R2.64], R248 ;  /* 0x000000f802005986 */ /* 0x0045e8000c10190e */
[----:B--2---:R-:W2:Y:S01]  /*5da00*/  LDL.LU R248, [R1+0x4f4] ;  /* 0x0004f40001f87983 */ /* 0x004ea20000300800 */
[----:B------:R-:W-:-:S02]  /*5da10*/  ISETP.LT.AND P6, PT, R223, UR41, !P3 ;  /* 0x00000029df007c0c */ /* 0x000fc4000dfc1270 */
[----:B------:R-:W-:Y:S02]  /*5da20*/  ISETP.LT.AND P0, PT, R71, UR42, !P3 ;  /* 0x0000002a47007c0c */ /* 0x000fe4000df01270 */
[----:B------:R-:W-:Y:S01]  /*5da30*/  ISETP.LT.AND P2, PT, R143, UR43, !P3 ;  /* 0x0000002b8f007c0c */ /* 0x000fe2000df41270 */
[C---:B------:R-:W-:Y:S01]  /*5da40*/  IMAD.WIDE R228, R0.reuse, 0x4, R180 ;  /* 0x0000000400e47825 */ /* 0x040fe200078e02b4 */
[----:B------:R-:W-:Y:S01]  /*5da50*/  ISETP.LT.AND P1, PT, R211, UR44, !P3 ;  /* 0x0000002cd3007c0c */ /* 0x000fe2000df21270 */
[----:B------:R-:W2:Y:S01]  /*5da60*/  LDL.LU R245, [R1+0x514] ;  /* 0x0005140001f57983 */ /* 0x000ea20000300800 */
[----:B------:R-:W-:Y:S01]  /*5da70*/  ISETP.LT.AND P4, PT, R147, UR45, !P3 ;  /* 0x0000002d93007c0c */ /* 0x000fe2000df81270 */
[C---:B------:R-:W-:Y:S01]  /*5da80*/  IMAD.WIDE R2, R0.reuse, 0x4, R226 ;  /* 0x0000000400027825 */ /* 0x040fe200078e02e2 */
[----:B------:R-:W-:Y:S01]  /*5da90*/  ISETP.GE.AND P5, PT, R231, UR48, PT ;  /* 0x00000030e7007c0c */ /* 0x000fe2000bfa6270 */
[----:B------:R-:W2:Y:S01]  /*5daa0*/  LDL.LU R246, [R1+0x4e4] ;  /* 0x0004e40001f67983 */ /* 0x000ea20000300800 */
[----:B------:R-:W1:Y:S03]  /*5dab0*/  LDCU UR41, c[0x0][0x398] ;  /* 0x00007300ff2977ac */ /* 0x000e660008000800 */
[----:B------:R1:W-:Y:S01]  /*5dac0*/  @P6 STG.E desc[UR14][R228.64], R216 ;  /* 0x000000d8e4006986 */ /* 0x0003e2000c10190e */
[----:B------:R-:W-:Y:S01]  /*5dad0*/  ISETP.LT.AND P3, PT, R39, UR46, !P3 ;  /* 0x0000002e27007c0c */ /* 0x000fe2000df61270 */
[C---:B------:R-:W-:Y:S01]  /*5dae0*/  VIADD R230, R0.reuse, UR47 ;  /* 0x0000002f00e67c36 */ /* 0x040fe20008000000 */
[----:B------:R-:W-:Y:S01]  /*5daf0*/  ISETP.LT.AND P6, PT, R207, UR49, !P5 ;  /* 0x00000031cf007c0c */ /* 0x000fe2000efc1270 */
[----:B------:R1:W-:Y:S01]  /*5db00*/  @P0 STG.E desc[UR14][R2.64], R4 ;  /* 0x0000000402000986 */ /* 0x0003e2000c10190e */
[----:B------:R-:W2:Y:S03]  /*5db10*/  LDCU UR42, c[0x0][0x398] ;  /* 0x00007300ff2a77ac */ /* 0x000ea60008000800 */
[----:B------:R-:W2:Y:S01]  /*5db20*/  LDL.LU R247, [R1+0x4d4] ;  /* 0x0004d40001f77983 */ /* 0x000ea20000300800 */
[----:B------:R-:W2:Y:S01]  /*5db30*/  LDCU UR43, c[0x0][0x398] ;  /* 0x00007300ff2b77ac */ /* 0x000ea20008000800 */
[C---:B-1----:R-:W-:Y:S01]  /*5db40*/  IMAD.WIDE R228, R0.reuse, 0x4, R224 ;  /* 0x0000000400e47825 */ /* 0x042fe200078e02e0 */
[----:B------:R-:W1:Y:S03]  /*5db50*/  LDCU UR44, c[0x0][0x398] ;  /* 0x00007300ff2c77ac */ /* 0x000e660008000800 */
[C---:B------:R-:W-:Y:S01]  /*5db60*/  IMAD.WIDE R2, R0.reuse, 0x4, R202 ;  /* 0x0000000400027825 */ /* 0x040fe200078e02ca */
[----:B------:R1:W-:Y:S01]  /*5db70*/  @P2 STG.E desc[UR14][R228.64], R8 ;  /* 0x00000008e4002986 */ /* 0x0003e2000c10190e */
[----:B------:R-:W-:Y:S01]  /*5db80*/  ISETP.LT.AND P0, PT, R215, UR50, !P5 ;  /* 0x00000032d7007c0c */ /* 0x000fe2000ef01270 */
[----:B------:R-:W2:Y:S01]  /*5db90*/  LDCU UR47, c[0x0][0x39c] ;  /* 0x00007380ff2f77ac */ /* 0x000ea20008000800 */
[----:B------:R-:W-:Y:S01]  /*5dba0*/  ISETP.LT.AND P2, PT, R223, UR51, !P5 ;  /* 0x00000033df007c0c */ /* 0x000fe2000ef41270 */
[----:B------:R1:W-:Y:S01]  /*5dbb0*/  @P1 STG.E desc[UR14][R2.64], R12 ;  /* 0x0000000c02001986 */ /* 0x0003e2000c10190e */
[----:B------:R-:W-:Y:S01]  /*5dbc0*/  IADD3 R4, PT, PT, R179, 0x23, RZ ;  /* 0x00000023b3047810 */ /* 0x000fe20007ffe0ff */
[----:B------:R-:W2:Y:S02]  /*5dbd0*/  LDCU UR45, c[0x0][0x398] ;  /* 0x00007300ff2d77ac */ /* 0x000ea40008000800 */
[----:B------:R-:W2:Y:S01]  /*5dbe0*/  LDL.LU R251, [R1+0x4c4] ;  /* 0x0004c40001fb7983 */ /* 0x000ea20000300800 */
[----:B------:R-:W2:Y:S01]  /*5dbf0*/  LDCU UR48, c[0x0][0x398] ;  /* 0x00007300ff3077ac */ /* 0x000ea20008000800 */
[----:B-1----:R-:W-:-:S02]  /*5dc00*/  IMAD.WIDE R228, R0, 0x4, R200 ;  /* 0x0000000400e47825 */ /* 0x002fc400078e02c8 */
[----:B------:R-:W2:Y:S01]  /*5dc10*/  LDL.LU R250, [R1+0x234] ;  /* 0x0002340001fa7983 */ /* 0x000ea20000300800 */
[----:B------:R-:W1:Y:S01]  /*5dc20*/  LDCU UR49, c[0x0][0x398] ;  /* 0x00007300ff3177ac */ /* 0x000e620008000800 */
[----:B------:R-:W-:Y:S02]  /*5dc30*/  IMAD.WIDE R2, R0, 0x4, R182 ;  /* 0x0000000400027825 */ /* 0x000fe400078e02b6 */
[----:B------:R3:W-:Y:S01]  /*5dc40*/  @P4 STG.E desc[UR14][R228.64], R76 ;  /* 0x0000004ce4004986 */ /* 0x0007e2000c10190e */
[----:B------:R-:W1:Y:S03]  /*5dc50*/  LDCU UR46, c[0x0][0x3b8] ;  /* 0x00007700ff2e77ac */ /* 0x000e660008000800 */
[----:B------:R4:W-:Y:S01]  /*5dc60*/  @P3 STG.E desc[UR14][R2.64], R72 ;  /* 0x0000004802003986 */ /* 0x0009e2000c10190e */
[----:B------:R-:W1:Y:S01]  /*5dc70*/  LDCU UR50, c[0x0][0x398] ;  /* 0x00007300ff3277ac */ /* 0x000e620008000800 */
[----:B------:R-:W1:Y:S01]  /*5dc80*/  LDCU UR51, c[0x0][0x398] ;  /* 0x00007300ff3377ac */ /* 0x000e620008000800 */
[----:B---3--:R-:W-:-:S04]  /*5dc90*/  IMAD.WIDE R228, R230, 0x4, R242 ;  /* 0x00000004e6e47825 */ /* 0x008fc800078e02f2 */
[C---:B----4-:R-:W-:Y:S01]  /*5dca0*/  IMAD.WIDE R2, R230.reuse, 0x4, R240 ;  /* 0x00000004e6027825 */ /* 0x050fe200078e02f0 */
[----:B------:R3:W-:Y:S04]  /*5dcb0*/  @P6 STG.E desc[UR14][R228.64], R249 ;  /* 0x000000f9e4006986 */ /* 0x0007e8000c10190e */
[----:B------:R-:W-:Y:S04]  /*5dcc0*/  @P0 STG.E desc[UR14][R2.64], R244 ;  /* 0x000000f402000986 */ /* 0x000fe8000c10190e */
[----:B---3--:R-:W3:Y:S01]  /*5dcd0*/  LDL.LU R249, [R1+0x204] ;  /* 0x0002040001f97983 */ /* 0x008ee20000300800 */
[----:B------:R-:W-:-:S05]  /*5dce0*/  IMAD.WIDE R228, R230, 0x4, R180 ;  /* 0x00000004e6e47825 */ /* 0x000fca00078e02b4 */
[----:B--2---:R2:W-:Y:S04]  /*5dcf0*/  @P2 STG.E desc[UR14][R228.64], R248 ;  /* 0x000000f8e4002986 */ /* 0x0045e8000c10190e */
[----:B--2---:R-:W2:Y:S01]  /*5dd00*/  LDL.LU R248, [R1+0x164] ;  /* 0x0001640001f87983 */ /* 0x004ea20000300800 */
[----:B------:R-:W-:Y:S02]  /*5dd10*/  ISETP.LT.AND P1, PT, R71, UR52, !P5 ;  /* 0x0000003447007c0c */ /* 0x000fe4000ef21270 */
[----:B------:R-:W-:Y:S02]  /*5dd20*/  ISETP.LT.AND P4, PT, R143, UR53, !P5 ;  /* 0x000000358f007c0c */ /* 0x000fe4000ef81270 */
[----:B------:R-:W-:Y:S01]  /*5dd30*/  ISETP.LT.AND P3, PT, R211, UR54, !P5 ;  /* 0x00000036d3007c0c */ /* 0x000fe2000ef61270 */
[----:B------:R-:W-:Y:S01]  /*5dd40*/  IMAD.WIDE R2, R230, 0x4, R226 ;  /* 0x00000004e6027825 */ /* 0x000fe200078e02e2 */
[----:B------:R-:W-:Y:S01]  /*5dd50*/  ISETP.GE.AND P0, PT, R4, UR58, PT ;  /* 0x0000003a04007c0c */ /* 0x000fe2000bf06270 */
[----:B------:R-:W4:Y:S01]  /*5dd60*/  LDCU UR52, c[0x0][0x398] ;  /* 0x00007300ff3477ac */ /* 0x000f220008000800 */
[----:B------:R-:W-:Y:S01]  /*5dd70*/  ISETP.LT.AND P6, PT, R147, UR55, !P5 ;  /* 0x0000003793007c0c */ /* 0x000fe2000efc1270 */
[C---:B------:R-:W-:Y:S01]  /*5dd80*/  IMAD.WIDE R228, R230.reuse, 0x4, R224 ;  /* 0x00000004e6e47825 */ /* 0x040fe200078e02e0 */
[----:B------:R-:W-:Y:S01]  /*5dd90*/  ISETP.LT.AND P5, PT, R39, UR56, !P5 ;  /* 0x0000003827007c0c */ /* 0x000fe2000efa1270 */
[----:B------:R-:W1:Y:S01]  /*5dda0*/  LDCU UR53, c[0x0][0x398] ;  /* 0x00007300ff3577ac */ /* 0x000e620008000800 */
[----:B------:R-:W-:Y:S01]  /*5ddb0*/  ISETP.LT.AND P2, PT, R207, UR59, !P0 ;  /* 0x0000003bcf007c0c */ /* 0x000fe2000c741270 */
[----:B------:R4:W-:Y:S01]  /*5ddc0*/  @P1 STG.E desc[UR14][R2.64], R245 ;  /* 0x000000f502001986 */ /* 0x0009e2000c10190e */
[C---:B------:R-:W-:Y:S01]  /*5ddd0*/  VIADD R0, R230.reuse, UR57 ;  /* 0x00000039e6007c36 */ /* 0x040fe20008000000 */
[----:B------:R-:W-:Y:S01]  /*5dde0*/  ISETP.LT.AND P1, PT, R215, UR60, !P0 ;  /* 0x0000003cd7007c0c */ /* 0x000fe2000c721270 */
[----:B------:R-:W1:Y:S01]  /*5ddf0*/  LDCU UR54, c[0x0][0x398] ;  /* 0x00007300ff3677ac */ /* 0x000e620008000800 */
[----:B------:R4:W-:Y:S01]  /*5de00*/  @P4 STG.E desc[UR14][R228.64], R246 ;  /* 0x000000f6e4004986 */ /* 0x0009e2000c10190e */
[----:B------:R-:W-:Y:S01]  /*5de10*/  IADD3 R4, PT, PT, R179, 0x24, RZ ;  /* 0x00000024b3047810 */ /* 0x000fe20007ffe0ff */
[----:B------:R-:W1:Y:S01]  /*5de20*/  LDCU UR55, c[0x0][0x398] ;  /* 0x00007300ff3777ac */ /* 0x000e620008000800 */
[----:B------:R-:W1:Y:S01]  /*5de30*/  LDCU UR58, c[0x0][0x398] ;  /* 0x00007300ff3a77ac */ /* 0x000e620008000800 */
[C---:B----4-:R-:W-:Y:S01]  /*5de40*/  IMAD.WIDE R2, R230.reuse, 0x4, R202 ;  /* 0x00000004e6027825 */ /* 0x050fe200078e02ca */
[----:B------:R-:W4:Y:S03]  /*5de50*/  LDCU UR57, c[0x0][0x39c] ;  /* 0x00007380ff3977ac */ /* 0x000f260008000800 */
[C---:B------:R-:W-:Y:S01]  /*5de60*/  IMAD.WIDE R228, R230.reuse, 0x4, R200 ;  /* 0x00000004e6e47825 */ /* 0x040fe200078e02c8 */
[----:B------:R1:W-:Y:S01]  /*5de70*/  @P3 STG.E desc[UR14][R2.64], R247 ;  /* 0x000000f702003986 */ /* 0x0003e2000c10190e */
[----:B------:R-:W2:Y:S02]  /*5de80*/  LDCU UR59, c[0x0][0x398] ;  /* 0x00007300ff3b77ac */ /* 0x000ea40008000800 */
[----:B------:R-:W-:Y:S01]  /*5de90*/  IMAD.WIDE R230, R230, 0x4, R182 ;  /* 0x00000004e6e67825 */ /* 0x000fe200078e02b6 */
[----:B------:R4:W-:Y:S01]  /*5dea0*/  @P6 STG.E desc[UR14][R228.64], R251 ;  /* 0x000000fbe4006986 */ /* 0x0009e2000c10190e */
[----:B------:R-:W2:Y:S03]  /*5deb0*/  LDCU UR56, c[0x0][0x3b8] ;  /* 0x00007700ff3877ac */ /* 0x000ea60008000800 */
[----:B------:R-:W-:Y:S01]  /*5dec0*/  @P5 STG.E desc[UR14][R230.64], R250 ;  /* 0x000000fae6005986 */ /* 0x000fe2000c10190e */
[C---:B------:R-:W-:Y:S01]  /*5ded0*/  VIADD R8, R0.reuse, UR67 ;  /* 0x0000004300087c36 */ /* 0x040fe20008000000 */
[----:B------:R-:W2:Y:S01]  /*5dee0*/  LDCU UR60, c[0x0][0x398] ;  /* 0x00007300ff3c77ac */ /* 0x000ea20008000800 */
[----:B-1----:R-:W-:Y:S01]  /*5def0*/  IMAD.WIDE R2, R0, 0x4, R242 ;  /* 0x0000000400027825 */ /* 0x002fe200078e02f2 */
[----:B------:R-:W-:Y:S01]  /*5df00*/  ISETP.LT.AND P4, PT, R223, UR61, !P0 ;  /* 0x0000003ddf007c0c */ /* 0x000fe2000c781270 */
[----:B------:R-:W1:Y:S01]  /*5df10*/  LDCU UR61, c[0x0][0x398] ;  /* 0x00007300ff3d77ac */ /* 0x000e620008000800 */
[----:B------:R-:W-:-:S02]  /*5df20*/  ISETP.LT.AND P3, PT, R71, UR62, !P0 ;  /* 0x0000003e47007c0c */ /* 0x000fc4000c761270 */
[----:B------:R-:W-:Y:S01]  /*5df30*/  ISETP.LT.AND P6, PT, R143, UR63, !P0 ;  /* 0x0000003f8f007c0c */ /* 0x000fe2000c7c1270 */
[C---:B----4-:R-:W-:Y:S01]  /*5df40*/  IMAD.WIDE R228, R0.reuse, 0x4, R180 ;  /* 0x0000000400e47825 */ /* 0x050fe200078e02b4 */
[----:B------:R-:W-:Y:S01]  /*5df50*/  ISETP.LT.AND P5, PT, R211, UR64, !P0 ;  /* 0x00000040d3007c0c */ /* 0x000fe2000c7a1270 */
[----:B------:R-:W4:Y:S01]  /*5df60*/  LDCU UR62, c[0x0][0x398] ;  /* 0x00007300ff3e77ac */ /* 0x000f220008000800 */
[----:B------:R-:W1:Y:S01]  /*5df70*/  LDCU UR63, c[0x0][0x398] ;  /* 0x00007300ff3f77ac */ /* 0x000e620008000800 */
[----:B------:R-:W1:Y:S01]  /*5df80*/  LDCU UR64, c[0x0][0x398] ;  /* 0x00007300ff4077ac */ /* 0x000e620008000800 */
[----:B------:R-:W1:Y:S01]  /*5df90*/  LDCU UR67, c[0x0][0x39c] ;  /* 0x00007380ff4377ac */ /* 0x000e620008000800 */
[----:B---3--:R3:W-:Y:S02]  /*5dfa0*/  @P2 STG.E desc[UR14][R2.64], R249 ;  /* 0x000000f902002986 */ /* 0x0087e4000c10190e */
[C---:B---3--:R-:W-:Y:S02]  /*5dfb0*/  IMAD.WIDE R2, R0.reuse, 0x4, R240 ;  /* 0x0000000400027825 */ /* 0x048fe400078e02f0 */
[----:B------:R-:W3:Y:S04]  /*5dfc0*/  LDL.LU R249, [R1+0x508] ;  /* 0x0005080001f97983 */ /* 0x000ee80000300800 */
[----:B------:R-:W4:Y:S04]  /*5dfd0*/  LDL.LU R244, [R1+0x528] ;  /* 0x0005280001f47983 */ /* 0x000f280000300800 */
[----:B--2---:R2:W-:Y:S04]  /*5dfe0*/  @P1 STG.E desc[UR14][R2.64], R248 ;  /* 0x000000f802001986 */ /* 0x0045e8000c10190e */
[----:B--2---:R-:W2:Y:S01]  /*5dff0*/  LDL.LU R248, [R1+0x4f8] ;  /* 0x0004f80001f87983 */ /* 0x004ea20000300800 */
[----:B------:R-:W-:Y:S01]  /*5e000*/  ISETP.LT.AND P2, PT, R147, UR65, !P0 ;  /* 0x0000004193007c0c */ /* 0x000fe2000c741270 */
[----:B------:R-:W-:Y:S01]  /*5e010*/  IMAD.WIDE R2, R0, 0x4, R226 ;  /* 0x0000000400027825 */ /* 0x000fe200078e02e2 */
[----:B------:R-:W-:Y:S01]  /*5e020*/  ISETP.GE.AND P1, PT, R4, UR68, PT ;  /* 0x0000004404007c0c */ /* 0x000fe2000bf26270 */
[----:B------:R1:W-:Y:S01]  /*5e030*/  @P4 STG.E desc[UR14][R228.64], R217 ;  /* 0x000000d9e4004986 */ /* 0x0003e2000c10190e */
[----:B------:R-:W-:Y:S01]  /*5e040*/  ISETP.LT.AND P0, PT, R39, UR66, !P0 ;  /* 0x0000004227007c0c */ /* 0x000fe2000c701270 */
[----:B------:R-:W2:Y:S01]  /*5e050*/  LDCU UR65, c[0x0][0x398] ;  /* 0x00007300ff4177ac */ /* 0x000ea20008000800 */
[----:B------:R-:W-:Y:S01]  /*5e060*/  ISETP.LT.AND P4, PT, R207, UR69, !P1 ;  /* 0x00000045cf007c0c */ /* 0x000fe2000cf81270 */
[----:B------:R1:W-:Y:S01]  /*5e070*/  @P3 STG.E desc[UR14][R2.64], R5 ;  /* 0x0000000502003986 */ /* 0x0003e2000c10190e */
[----:B------:R-:W-:Y:S01]  /*5e080*/  ISETP.LT.AND P3, PT, R215, UR70, !P1 ;  /* 0x00000046d7007c0c */ /* 0x000fe2000cf61270 */
[----:B------:R-:W2:Y:S02]  /*5e090*/  LDCU UR68, c[0x0][0x398] ;  /* 0x00007300ff4477ac */ /* 0x000ea40008000800 */
[----:B------:R-:W2:Y:S01]  /*5e0a0*/  LDL.LU R245, [R1+0x518] ;  /* 0x0005180001f57983 */ /* 0x000ea20000300800 */
[----:B------:R-:W2:Y:S01]  /*5e0b0*/  LDCU UR69, c[0x0][0x398] ;  /* 0x00007300ff4577ac */ /* 0x000ea20008000800 */
[----:B-1----:R-:W-:-:S02]  /*5e0c0*/  IMAD.WIDE R216, R0, 0x4, R224 ;  /* 0x0000000400d87825 */ /* 0x002fc400078e02e0 */
[----:B------:R-:W2:Y:S01]  /*5e0d0*/  LDL.LU R246, [R1+0x4e8] ;  /* 0x0004e80001f67983 */ /* 0x000ea20000300800 */
[----:B------:R-:W1:Y:S01]  /*5e0e0*/  LDCU UR66, c[0x0][0x3b8] ;  /* 0x00007700ff4277ac */ /* 0x000e620008000800 */
[C---:B------:R-:W-:Y:S02]  /*5e0f0*/  IMAD.WIDE R2, R0.reuse, 0x4, R202 ;  /* 0x0000000400027825 */ /* 0x040fe400078e02ca */
[----:B------:R-:W-:Y:S02]  /*5e100*/  @P6 STG.E desc[UR14][R216.64], R9 ;  /* 0x00000009d8006986 */ /* 0x000fe4000c10190e */
[C---:B------:R-:W-:Y:S01]  /*5e110*/  IMAD.WIDE R4, R0.reuse, 0x4, R200 ;  /* 0x0000000400047825 */ /* 0x040fe200078e02c8 */
[----:B------:R-:W-:Y:S01]  /*5e120*/  ISETP.LT.AND P6, PT, R223, UR71, !P1 ;  /* 0x00000047df007c0c */ /* 0x000fe2000cfc1270 */
[----:B------:R1:W-:Y:S01]  /*5e130*/  @P5 STG.E desc[UR14][R2.64], R13 ;  /* 0x0000000d02005986 */ /* 0x0003e2000c10190e */
[----:B------:R-:W2:Y:S03]  /*5e140*/  LDCU UR70, c[0x0][0x398] ;  /* 0x00007300ff4677ac */ /* 0x000ea60008000800 */
[----:B------:R1:W-:Y:S01]  /*5e150*/  @P2 STG.E desc[UR14][R4.64], R77 ;  /* 0x0000004d04002986 */ /* 0x0003e2000c10190e */
[----:B------:R-:W2:Y:S03]  /*5e160*/  LDCU UR71, c[0x0][0x398] ;  /* 0x00007300ff4777ac */ /* 0x000ea60008000800 */
[----:B------:R-:W2:Y:S01]  /*5e170*/  LDL.LU R247, [R1+0x4d8] ;  /* 0x0004d80001f77983 */ /* 0x000ea20000300800 */
[----:B-1----:R-:W-:-:S03]  /*5e180*/  IMAD.WIDE R2, R0, 0x4, R182 ;  /* 0x0000000400027825 */ /* 0x002fc600078e02b6 */
[----:B------:R-:W2:Y:S01]  /*5e190*/  LDL.LU R251, [R1+0x4c8] ;  /* 0x0004c80001fb7983 */ /* 0x000ea20000300800 */
[----:B------:R-:W-:-:S03]  /*5e1a0*/  IMAD.WIDE R4, R8, 0x4, R242 ;  /* 0x0000000408047825 */ /* 0x000fc600078e02f2 */
[----:B------:R1:W-:Y:S04]  /*5e1b0*/  @P0 STG.E desc[UR14][R2.64], R73 ;  /* 0x0000004902000986 */ /* 0x0003e8000c10190e */
[----:B------:R-:W2:Y:S01]  /*5e1c0*/  LDL.LU R250, [R1+0x238] ;  /* 0x0002380001fa7983 */ /* 0x000ea20000300800 */
[----:B-1----:R-:W-:-:S03]  /*5e1d0*/  IMAD.WIDE R2, R8, 0x4, R240 ;  /* 0x0000000408027825 */ /* 0x002fc600078e02f0 */
[----:B---3--:R1:W-:Y:S04]  /*5e1e0*/  @P4 STG.E desc[UR14][R4.64], R249 ;  /* 0x000000f904004986 */ /* 0x0083e8000c10190e */
[----:B----4-:R-:W-:Y:S04]  /*5e1f0*/  @P3 STG.E desc[UR14][R2.64], R244 ;  /* 0x000000f402003986 */ /* 0x010fe8000c10190e */
[----:B-1----:R-:W3:Y:S01]  /*5e200*/  LDL.LU R249, [R1+0x208] ;  /* 0x0002080001f97983 */ /* 0x002ee20000300800 */
        /* <DEDUP_REMOVED lines=15> */
[C---:B------:R-:W-:Y:S01]  /*5e300*/  VIADD R0, R8.reuse, UR77 ;  /* 0x0000004d08007c36 */ /* 0x040fe20008000000 */
[----:B------:R-:W-:Y:S01]  /*5e310*/  ISETP.LT.AND P5, PT, R215, UR8, !P3 ;  /* 0x00000008d7007c0c */ /* 0x000fe2000dfa1270 */
[----:B------:R1:W-:Y:S01]  /*5e320*/  @P2 STG.E desc[UR14][R4.64], R246 ;  /* 0x000000f604002986 */ /* 0x0003e2000c10190e */
[----:B------:R-:W2:Y:S01]  /*5e330*/  LDCU UR77, c[0x0][0x39c] ;  /* 0x00007380ff4d77ac */ /* 0x000ea20008000800 */
[----:B------:R-:W2:Y:S01]  /*5e340*/  LDCU UR73, c[0x0][0x398] ;  /* 0x00007300ff4977ac */ /* 0x000ea20008000800 */
[C---:B----4-:R-:W-:Y:S01]  /*5e350*/  IMAD.WIDE R2, R8.reuse, 0x4, R202 ;  /* 0x0000000408027825 */ /* 0x050fe200078e02ca */
[----:B------:R-:W4:Y:S03]  /*5e360*/  LDCU UR74, c[0x0][0x398] ;  /* 0x00007300ff4a77ac */ /* 0x000f260008000800 */
[C---:B-1----:R-:W-:Y:S01]  /*5e370*/  IMAD.WIDE R4, R8.reuse, 0x4, R200 ;  /* 0x0000000408047825 */ /* 0x042fe200078e02c8 */
[----:B------:R1:W-:Y:S01]  /*5e380*/  @P0 STG.E desc[UR14][R2.64], R247 ;  /* 0x000000f702000986 */ /* 0x0003e2000c10190e */
[----:B------:R-:W2:Y:S02]  /*5e390*/  LDCU UR75, c[0x0][0x398] ;  /* 0x00007300ff4b77ac */ /* 0x000ea40008000800 */
[----:B------:R-:W-:Y:S01]  /*5e3a0*/  IMAD.WIDE R8, R8, 0x4, R182 ;  /* 0x0000000408087825 */ /* 0x000fe200078e02b6 */
[----:B------:R-:W-:Y:S01]  /*5e3b0*/  @P4 STG.E desc[UR14][R4.64], R251 ;  /* 0x000000fb04004986 */ /* 0x000fe2000c10190e */
[----:B------:R-:W2:Y:S03]  /*5e3c0*/  LDCU UR4, c[0x0][0x398] ;  /* 0x00007300ff0477ac */ /* 0x000ea60008000800 */
[----:B------:R-:W-:Y:S01]  /*5e3d0*/  @P1 STG.E desc[UR14][R8.64], R250 ;  /* 0x000000fa08001986 */ /* 0x000fe2000c10190e */
[----:B------:R-:W2:Y:S01]  /*5e3e0*/  LDCU UR6, c[0x0][0x398] ;  /* 0x00007300ff0677ac */ /* 0x000ea20008000800 */
[C---:B-1----:R-:W-:Y:S01]  /*5e3f0*/  IMAD.WIDE R2, R0.reuse, 0x4, R242 ;  /* 0x0000000400027825 */ /* 0x042fe200078e02f2 */
[----:B------:R-:W1:Y:S01]  /*5e400*/  LDCU UR76, c[0x0][0x3b8] ;  /* 0x00007700ff4c77ac */ /* 0x000e620008000800 */
[----:B------:R-:W1:Y:S03]  /*5e410*/  LDCU UR8, c[0x0][0x398] ;  /* 0x00007300ff0877ac */ /* 0x000e660008000800 */
[----:B---3--:R3:W-:Y:S02]  /*5e420*/  @P6 STG.E desc[UR14][R2.64], R249 ;  /* 0x000000f902006986 */ /* 0x0087e4000c10190e */
[----:B---3--:R-:W-:-:S02]  /*5e430*/  IMAD.WIDE R2, R0, 0x4, R240 ;  /* 0x0000000400027825 */ /* 0x008fc400078e02f0 */
[----:B------:R-:W3:Y:S04]  /*5e440*/  LDL.LU R249, [R1+0x50c] ;  /* 0x00050c0001f97983 */ /* 0x000ee80000300800 */
[----:B------:R-:W4:Y:S04]  /*5e450*/  LDL.LU R244, [R1+0x52c] ;  /* 0x00052c0001f47983 */ /* 0x000f280000300800 */
[----:B--2---:R2:W-:Y:S04]  /*5e460*/  @P5 STG.E desc[UR14][R2.64], R248 ;  /* 0x000000f802005986 */ /* 0x0045e8000c10190e */
[----:B--2---:R-:W2:Y:S01]  /*5e470*/  LDL.LU R248, [R1+0x4fc] ;  /* 0x0004fc0001f87983 */ /* 0x004ea20000300800 */
[----:B------:R-:W-:-:S02]  /*5e480*/  ISETP.LT.AND P2, PT, R223, UR10, !P3 ;  /* 0x0000000adf007c0c */ /* 0x000fc4000df41270 */
[----:B------:R-:W-:Y:S02]  /*5e490*/  ISETP.LT.AND P0, PT, R71, UR12, !P3 ;  /* 0x0000000c47007c0c */ /* 0x000fe4000df01270 */
[----:B------:R-:W-:Y:S01]  /*5e4a0*/  ISETP.LT.AND P4, PT, R143, UR16, !P3 ;  /* 0x000000108f007c0c */ /* 0x000fe2000df81270 */
[C---:B------:R-:W-:Y:S01]  /*5e4b0*/  IMAD.WIDE R4, R0.reuse, 0x4, R180 ;  /* 0x0000000400047825 */ /* 0x040fe200078e02b4 */
[----:B------:R-:W-:Y:S01]  /*5e4c0*/  IADD3 R9, PT, PT, R179, 0x26, RZ ;  /* 0x00000026b3097810 */ /* 0x000fe20007ffe0ff */
[----:B------:R-:W2:Y:S01]  /*5e4d0*/  LDL.LU R245, [R1+0x51c] ;  /* 0x00051c0001f57983 */ /* 0x000ea20000300800 */
[----:B------:R-:W-:Y:S01]  /*5e4e0*/  ISETP.LT.AND P1, PT, R211, UR18, !P3 ;  /* 0x00000012d3007c0c */ /* 0x000fe2000df21270 */
[C---:B------:R-:W-:Y:S01]  /*5e4f0*/  IMAD.WIDE R2, R0.reuse, 0x4, R226 ;  /* 0x0000000400027825 */ /* 0x040fe200078e02e2 */
[----:B------:R-:W-:Y:S01]  /*5e500*/  ISETP.LT.AND P6, PT, R147, UR20, !P3 ;  /* 0x0000001493007c0c */ /* 0x000fe2000dfc1270 */
[----:B------:R-:W2:Y:S01]  /*5e510*/  LDL.LU R246, [R1+0x4ec] ;  /* 0x0004ec0001f67983 */ /* 0x000ea20000300800 */
[----:B------:R-:W-:Y:S01]  /*5e520*/  ISETP.GE.AND P5, PT, R9, UR26, PT ;  /* 0x0000001a09007c0c */ /* 0x000fe2000bfa6270 */
[----:B------:R-:W-:Y:S01]  /*5e530*/  VIADD R8, R0, UR24 ;  /* 0x0000001800087c36 */ /* 0x000fe20008000000 */
[----:B------:R-:W1:Y:S01]  /*5e540*/  LDCU UR10, c[0x0][0x398] ;  /* 0x00007300ff0a77ac */ /* 0x000e620008000800 */
[----:B------:R1:W-:Y:S01]  /*5e550*/  @P2 STG.E desc[UR14][R4.64], R218 ;  /* 0x000000da04002986 */ /* 0x0003e2000c10190e */
[----:B------:R-:W-:-:S02]  /*5e560*/  ISETP.LT.AND P3, PT, R39, UR22, !P3 ;  /* 0x0000001627007c0c */ /* 0x000fc4000df61270 */
[----:B------:R-:W-:Y:S01]  /*5e570*/  ISETP.LT.AND P2, PT, R207, UR28, !P5 ;  /* 0x0000001ccf007c0c */ /* 0x000fe2000ef41270 */
[----:B------:R1:W-:Y:S01]  /*5e580*/  @P0 STG.E desc[UR14][R2.64], R6 ;  /* 0x0000000602000986 */ /* 0x0003e2000c10190e */
[----:B------:R-:W2:Y:S03]  /*5e590*/  LDCU UR12, c[0x0][0x398] ;  /* 0x00007300ff0c77ac */ /* 0x000ea60008000800 */
[----:B------:R-:W2:Y:S01]  /*5e5a0*/  LDL.LU R247, [R1+0x4dc] ;  /* 0x0004dc0001f77983 */ /* 0x000ea20000300800 */
[----:B------:R-:W2:Y:S01]  /*5e5b0*/  LDCU UR16, c[0x0][0x398] ;  /* 0x00007300ff1077ac */ /* 0x000ea20008000800 */
[C---:B-1----:R-:W-:Y:S01]  /*5e5c0*/  IMAD.WIDE R4, R0.reuse, 0x4, R224 ;  /* 0x0000000400047825 */ /* 0x042fe200078e02e0 */
[----:B------:R-:W1:Y:S03]  /*5e5d0*/  LDCU UR18, c[0x0][0x398] ;  /* 0x00007300ff1277ac */ /* 0x000e660008000800 */
[----:B------:R-:W-:Y:S01]  /*5e5e0*/  IMAD.WIDE R2, R0, 0x4, R202 ;  /* 0x0000000400027825 */ /* 0x000fe200078e02ca */
[----:B------:R1:W-:Y:S01]  /*5e5f0*/  @P4 STG.E desc[UR14][R4.64], R10 ;  /* 0x0000000a04004986 */ /* 0x0003e2000c10190e */
[----:B------:R-:W-:Y:S01]  /*5e600*/  ISETP.LT.AND P0, PT, R215, UR29, !P5 ;  /* 0x0000001dd7007c0c */ /* 0x000fe2000ef01270 */
[----:B------:R-:W2:Y:S01]  /*5e610*/  LDCU UR20, c[0x0][0x398] ;  /* 0x00007300ff1477ac */ /* 0x000ea20008000800 */
[----:B------:R-:W-:Y:S01]  /*5e620*/  ISETP.LT.AND P4, PT, R223, UR30, !P5 ;  /* 0x0000001edf007c0c */ /* 0x000fe2000ef81270 */
[----:B------:R1:W-:Y:S01]  /*5e630*/  @P1 STG.E desc[UR14][R2.64], R14 ;  /* 0x0000000e02001986 */ /* 0x0003e2000c10190e */
[C---:B------:R-:W-:Y:S01]  /*5e640*/  VIADD R9, R8.reuse, UR36 ;  /* 0x0000002408097c36 */ /* 0x040fe20008000000 */
[----:B------:R-:W2:Y:S02]  /*5e650*/  LDCU UR24, c[0x0][0x39c] ;  /* 0x00007380ff1877ac */ /* 0x000ea40008000800 */
[----:B------:R-:W2:Y:S01]  /*5e660*/  LDL.LU R251, [R1+0x4cc] ;  /* 0x0004cc0001fb7983 */ /* 0x000ea20000300800 */
[----:B------:R-:W-:Y:S01]  /*5e670*/  IMAD.WIDE R12, R8, 0x4, R182 ;  /* 0x00000004080c7825 */ /* 0x000fe200078e02b6 */
[----:B------:R-:W2:Y:S02]  /*5e680*/  LDCU UR26, c[0x0][0x398] ;  /* 0x00007300ff1a77ac */ /* 0x000ea40008000800 */
[----:B------:R-:W2:Y:S01]  /*5e690*/  LDL.LU R250, [R1+0x23c] ;  /* 0x00023c0001fa7983 */ /* 0x000ea20000300800 */
[C---:B-1----:R-:W-:Y:S01]  /*5e6a0*/  IMAD.WIDE R4, R0.reuse, 0x4, R200 ;  /* 0x0000000400047825 */ /* 0x042fe200078e02c8 */
[----:B------:R-:W1:Y:S03]  /*5e6b0*/  LDCU UR28, c[0x0][0x398] ;  /* 0x00007300ff1c77ac */ /* 0x000e660008000800 */
[----:B------:R-:W-:Y:S01]  /*5e6c0*/  IMAD.WIDE R2, R0, 0x4, R182 ;  /* 0x0000000400027825 */ /* 0x000fe200078e02b6 */
[----:B------:R1:W-:Y:S01]  /*5e6d0*/  @P6 STG.E desc[UR14][R4.64], R78 ;  /* 0x0000004e04006986 */ /* 0x0003e2000c10190e */
[----:B------:R-:W-:Y:S01]  /*5e6e0*/  ISETP.LT.AND P1, PT, R71, UR31, !P5 ;  /* 0x0000001f47007c0c */ /* 0x000fe2000ef21270 */
[----:B------:R-:W2:Y:S02]  /*5e6f0*/  LDCU UR29, c[0x0][0x398] ;  /* 0x00007300ff1d77ac */ /* 0x000ea40008000800 */
[----:B------:R1:W-:Y:S01]  /*5e700*/  @P3 STG.E desc[UR14][R2.64], R74 ;  /* 0x0000004a02003986 */ /* 0x0003e2000c10190e */
[----:B------:R-:W2:Y:S01]  /*5e710*/  LDCU UR30, c[0x0][0x398] ;  /* 0x00007300ff1e77ac */ /* 0x000ea20008000800 */
[----:B------:R-:W2:Y:S01]  /*5e720*/  LDCU UR22, c[0x0][0x3b8] ;  /* 0x00007700ff1677ac */ /* 0x000ea20008000800 */
[C---:B-1----:R-:W-:Y:S01]  /*5e730*/  IMAD.WIDE R4, R8.reuse, 0x4, R242 ;  /* 0x0000000408047825 */ /* 0x042fe200078e02f2 */
[----:B------:R-:W-:Y:S01]  /*5e740*/  ISETP.LT.AND P6, PT, R143, UR32, !P5 ;  /* 0x000000208f007c0c */ /* 0x000fe2000efc1270 */
[----:B------:R-:W1:Y:S02]  /*5e750*/  LDCU UR31, c[0x0][0x398] ;  /* 0x00007300ff1f77ac */ /* 0x000e640008000800 */
[----:B------:R-:W-:Y:S01]  /*5e760*/  IMAD.WIDE R2, R8, 0x4, R240 ;  /* 0x0000000408027825 */ /* 0x000fe200078e02f0 */
[----:B---3--:R3:W-:Y:S01]  /*5e770*/  @P2 STG.E desc[UR14][R4.64], R249 ;  /* 0x000000f904002986 */ /* 0x0087e2000c10190e */
[----:B------:R-:W-:-:S02]  /*5e780*/  ISETP.LT.AND P3, PT, R211, UR33, !P5 ;  /* 0x00000021d3007c0c */ /* 0x000fc4000ef61270 */
[----:B------:R-:W-:Y:S01]  /*5e790*/  IMAD.WIDE R72, R9, 0x4, R242 ;  /* 0x0000000409487825 */ /* 0x000fe200078e02f2 */
[----:B------:R-:W-:Y:S01]  /*5e7a0*/  IADD3 R0, PT, PT, R179, 0x27, RZ ;  /* 0x00000027b3007810 */ /* 0x000fe20007ffe0ff */
[----:B----4-:R4:W-:Y:S01]  /*5e7b0*/  @P0 STG.E desc[UR14][R2.64], R244 ;  /* 0x000000f402000986 */ /* 0x0109e2000c10190e */
[----:B------:R-:W1:Y:S01]  /*5e7c0*/  LDCU UR36, c[0x0][0x39c] ;  /* 0x00007380ff2477ac */ /* 0x000e620008000800 */
[----:B------:R-:W-:Y:S01]  /*5e7d0*/  IMAD.WIDE R76, R9, 0x4, R224 ;  /* 0x00000004094c7825 */ /* 0x000fe200078e02e0 */
[----:B------:R-:W1:Y:S03]  /*5e7e0*/  LDCU UR32, c[0x0][0x398] ;  /* 0x00007300ff2077ac */ /* 0x000e660008000800 */
[C---:B---3--:R-:W-:Y:S01]  /*5e7f0*/  IMAD.WIDE R4, R8.reuse, 0x4, R180 ;  /* 0x0000000408047825 */ /* 0x048fe200078e02b4 */
[----:B------:R-:W3:Y:S01]  /*5e800*/  LDL.LU R249, [R1+0x20c] ;  /* 0x00020c0001f97983 */ /* 0x000ee20000300800 */
[----:B------:R-:W-:Y:S01]  /*5e810*/  ISETP.LT.AND P2, PT, R147, UR34, !P5 ;  /* 0x0000002293007c0c */ /* 0x000fe2000ef41270 */
[----:B------:R-:W1:Y:S02]  /*5e820*/  LDCU UR33, c[0x0][0x398] ;  /* 0x00007300ff2177ac */ /* 0x000e640008000800 */
[----:B--2---:R2:W-:Y:S01]  /*5e830*/  @P4 STG.E desc[UR14][R4.64], R248 ;  /* 0x000000f804004986 */ /* 0x0045e2000c10190e */
[----:B----4-:R-:W-:Y:S01]  /*5e840*/  IMAD.WIDE R2, R8, 0x4, R226 ;  /* 0x0000000408027825 */ /* 0x010fe200078e02e2 */
[----:B------:R-:W-:Y:S01]  /*5e850*/  ISETP.GE.AND P0, PT, R0, UR37, PT ;  /* 0x0000002500007c0c */ /* 0x000fe2000bf06270 */
[----:B------:R-:W4:Y:S01]  /*5e860*/  LDCU UR34, c[0x0][0x398] ;  /* 0x00007300ff2277ac */ /* 0x000f220008000800 */
[----:B--2---:R-:W2:Y:S01]  /*5e870*/  LDL.LU R248, [R1+0x16c] ;  /* 0x00016c0001f87983 */ /* 0x004ea20000300800 */
[----:B------:R-:W-:Y:S01]  /*5e880*/  ISETP.LT.AND P5, PT, R39, UR35, !P5 ;  /* 0x0000002327007c0c */ /* 0x000fe2000efa1270 */
[C---:B------:R-:W-:Y:S01]  /*5e890*/  IMAD.WIDE R4, R8.reuse, 0x4, R224 ;  /* 0x0000000408047825 */ /* 0x040fe200078e02e0 */
[----:B------:R-:W-:Y:S01]  /*5e8a0*/  ISETP.LT.AND P4, PT, R207, UR38, !P0 ;  /* 0x00000026cf007c0c */ /* 0x000fe2000c781270 */
[----:B------:R1:W-:Y:S01]  /*5e8b0*/  @P1 STG.E desc[UR14][R2.64], R245 ;  /* 0x000000f502001986 */ /* 0x0003e2000c10190e */
[----:B------:R-:W-:Y:S01]  /*5e8c0*/  ISETP.LT.AND P1, PT, R215, UR39, !P0 ;  /* 0x00000027d7007c0c */ /* 0x000fe2000c721270 */
[----:B------:R-:W2:Y:S02]  /*5e8d0*/  LDCU UR37, c[0x0][0x398] ;  /* 0x00007300ff2577ac */ /* 0x000ea40008000800 */
[----:B------:R4:W-:Y:S01]  /*5e8e0*/  @P6 STG.E desc[UR14][R4.64], R246 ;  /* 0x000000f604006986 */ /* 0x0009e2000c10190e */
[----:B------:R-:W-:Y:S01]  /*5e8f0*/  ISETP.LT.AND P6, PT, R223, UR40, !P0 ;  /* 0x00000028df007c0c */ /* 0x000fe2000c7c1270 */
[----:B------:R-:W2:Y:S01]  /*5e900*/  LDCU UR35, c[0x0][0x3b8] ;  /* 0x00007700ff2377ac */ /* 0x000ea20008000800 */
[----:B------:R-:W-:Y:S01]  /*5e910*/  IADD3 R0, PT, PT, R179, 0x28, RZ ;  /* 0x00000028b3007810 */ /* 0x000fe20007ffe0ff */
[----:B------:R-:W2:Y:S01]  /*5e920*/  LDCU UR38, c[0x0][0x398] ;  /* 0x00007300ff2677ac */ /* 0x000ea20008000800 */
[C---:B-1----:R-:W-:Y:S01]  /*5e930*/  IMAD.WIDE R2, R8.reuse, 0x4, R202 ;  /* 0x0000000408027825 */ /* 0x042fe200078e02ca */
[----:B------:R-:W1:Y:S03]  /*5e940*/  LDCU UR39, c[0x0][0x398] ;  /* 0x00007300ff2777ac */ /* 0x000e660008000800 */
[----:B----4-:R-:W-:Y:S01]  /*5e950*/  IMAD.WIDE R4, R8, 0x4, R200 ;  /* 0x0000000408047825 */ /* 0x010fe200078e02c8 */
[----:B------:R4:W-:Y:S01]  /*5e960*/  @P3 STG.E desc[UR14][R2.64], R247 ;  /* 0x000000f702003986 */ /* 0x0009e2000c10190e */
[----:B------:R-:W-:Y:S01]  /*5e970*/  ISETP.LT.AND P3, PT, R71, UR41, !P0 ;  /* 0x0000002947007c0c */ /* 0x000fe2000c761270 */
[----:B------:R-:W1:Y:S01]  /*5e980*/  LDCU UR40, c[0x0][0x398] ;  /* 0x00007300ff2877ac */ /* 0x000e620008000800 */
[----:B------:R-:W1:Y:S01]  /*5e990*/  LDCU UR41, c[0x0][0x398] ;  /* 0x00007300ff2977ac */ /* 0x000e620008000800 */
[----:B------:R1:W-:Y:S01]  /*5e9a0*/  @P2 STG.E desc[UR14][R4.64], R251 ;  /* 0x000000fb04002986 */ /* 0x0003e2000c10190e */
[----:B------:R-:W-:Y:S01]  /*5e9b0*/  ISETP.LT.AND P2, PT, R143, UR42, !P0 ;  /* 0x0000002a8f007c0c */ /* 0x000fe2000c741270 */
[----:B------:R-:W2:Y:S02]  /*5e9c0*/  LDCU UR42, c[0x0][0x398] ;  /* 0x00007300ff2a77ac */ /* 0x000ea40008000800 */
[----:B------:R1:W-:Y:S01]  /*5e9d0*/  @P5 STG.E desc[UR14][R12.64], R250 ;  /* 0x000000fa0c005986 */ /* 0x0003e2000c10190e */
[----:B------:R-:W-:Y:S01]  /*5e9e0*/  ISETP.LT.AND P5, PT, R211, UR43, !P0 ;  /* 0x0000002bd3007c0c */ /* 0x000fe2000c7a1270 */
[C---:B----4-:R-:W-:Y:S01]  /*5e9f0*/  VIADD R3, R9.reuse, UR46 ;  /* 0x0000002e09037c36 */ /* 0x050fe20008000000 */
[----:B------:R-:W4:Y:S01]  /*5ea00*/  LDCU UR46, c[0x0][0x39c] ;  /* 0x00007380ff2e77ac */ /* 0x000f220008000800 */
[----:B------:R-:W2:Y:S01]  /*5ea10*/  LDCU UR43, c[0x0][0x398] ;  /* 0x00007300ff2b77ac */ /* 0x000ea20008000800 */
[----:B-1----:R-:W-:-:S04]  /*5ea20*/  IMAD.WIDE R4, R9, 0x4, R240 ;  /* 0x0000000409047825 */ /* 0x002fc800078e02f0 */
[----:B------:R-:W-:Y:S01]  /*5ea30*/  IMAD.WIDE R12, R9, 0x4, R180 ;  /* 0x00000004090c7825 */ /* 0x000fe200078e02b4 */
[----:B---3--:R1:W-:Y:S01]  /*5ea40*/  @P4 STG.E desc[UR14][R72.64], R249 ;  /* 0x000000f948004986 */ /* 0x0083e2000c10190e */
[----:B------:R-:W-:Y:S01]  /*5ea50*/  ISETP.LT.AND P4, PT, R147, UR44, !P0 ;  /* 0x0000002c93007c0c */ /* 0x000fe2000c781270 */
[----:B------:R-:W3:Y:S01]  /*5ea60*/  LDCU UR44, c[0x0][0x398] ;  /* 0x00007300ff2c77ac */ /* 0x000ee20008000800 */
[----:B------:R-:W-:Y:S01]  /*5ea70*/  ISETP.LT.AND P0, PT, R39, UR45, !P0 ;  /* 0x0000002d27007c0c */ /* 0x000fe2000c701270 */
[----:B------:R-:W2:Y:S01]  /*5ea80*/  LDCU UR45, c[0x0][0x3b8] ;  /* 0x00007700ff2d77ac */ /* 0x000ea20008000800 */
[----:B-1----:R-:W-:Y:S01]  /*5ea90*/  IMAD.WIDE R72, R9, 0x4, R226 ;  /* 0x0000000409487825 */ /* 0x002fe200078e02e2 */
[----:B--2---:R1:W-:Y:S01]  /*5eaa0*/  @P1 STG.E desc[UR14][R4.64], R248 ;  /* 0x000000f804001986 */ /* 0x0043e2000c10190e */
[----:B------:R-:W-:Y:S01]  /*5eab0*/  ISETP.GE.AND P1, PT, R0, UR47, PT ;  /* 0x0000002f00007c0c */ /* 0x000fe2000bf26270 */
[----:B------:R-:W2:Y:S02]  /*5eac0*/  LDCU UR47, c[0x0][0x398] ;  /* 0x00007300ff2f77ac */ /* 0x000ea40008000800 */
[----:B------:R3:W-:Y:S01]  /*5ead0*/  @P6 STG.E desc[UR14][R12.64], R219 ;  /* 0x000000db0c006986 */ /* 0x0007e2000c10190e */
[----:B------:R-:W-:Y:S01]  /*5eae0*/  ISETP.LT.AND P6, PT, R207, UR48, !P1 ;  /* 0x00000030cf007c0c */ /* 0x000fe2000cfc1270 */
[----:B------:R-:W2:Y:S02]  /*5eaf0*/  LDCU UR48, c[0x0][0x398] ;  /* 0x00007300ff3077ac */ /* 0x000ea40008000800 */
[----:B------:R4:W-:Y:S01]  /*5eb00*/  @P3 STG.E desc[UR14][R72.64], R7 ;  /* 0x0000000748003986 */ /* 0x0009e2000c10190e */
[----:B------:R-:W-:Y:S01]  /*5eb10*/  ISETP.LT.AND P3, PT, R215, UR49, !P1 ;  /* 0x00000031d7007c0c */ /* 0x000fe2000cf61270 */
[----:B------:R-:W2:Y:S01]  /*5eb20*/  LDCU UR49, c[0x0][0x398] ;  /* 0x00007300ff3177ac */ /* 0x000ea20008000800 */
[----:B-1----:R-:W-:Y:S01]  /*5eb30*/  IMAD.WIDE R4, R9, 0x4, R202 ;  /* 0x0000000409047825 */ /* 0x002fe200078e02ca */
[----:B------:R-:W-:Y:S01]  /*5eb40*/  @P2 STG.E desc[UR14][R76.64], R11 ;  /* 0x0000000b4c002986 */ /* 0x000fe2000c10190e */
[----:B------:R-:W-:Y:S01]  /*5eb50*/  ISETP.LT.AND P2, PT, R223, UR50, !P1 ;  /* 0x00000032df007c0c */ /* 0x000fe2000cf41270 */
[----:B------:R-:W1:Y:S01]  /*5eb60*/  LDCU UR50, c[0x0][0x398] ;  /* 0x00007300ff3277ac */ /* 0x000e620008000800 */
[----:B---3--:R-:W-:Y:S01]  /*5eb70*/  IMAD.WIDE R12, R9, 0x4, R200 ;  /* 0x00000004090c7825 */ /* 0x008fe200078e02c8 */
[----:B------:R3:W-:Y:S01]  /*5eb80*/  @P5 STG.E desc[UR14][R4.64], R15 ;  /* 0x0000000f04005986 */ /* 0x0007e2000c10190e */
[----:B------:R-:W-:Y:S01]  /*5eb90*/  ISETP.LT.AND P5, PT, R71, UR51, !P1 ;  /* 0x0000003347007c0c */ /* 0x000fe2000cfa1270 */
[----:B------:R-:W1:Y:S01]  /*5eba0*/  LDCU UR51, c[0x0][0x398] ;  /* 0x00007300ff3377ac */ /* 0x000e620008000800 */
[----:B----4-:R-:W-:Y:S01]  /*5ebb0*/  IMAD.WIDE R6, R9, 0x4, R182 ;  /* 0x0000000409067825 */ /* 0x010fe200078e02b6 */
[----:B------:R-:W-:Y:S01]  /*5ebc0*/  @P4 STG.E desc[UR14][R12.64], R79 ;  /* 0x0000004f0c004986 */ /* 0x000fe2000c10190e */
[----:B------:R-:W-:Y:S01]  /*5ebd0*/  ISETP.LT.AND P4, PT, R143, UR52, !P1 ;  /* 0x000000348f007c0c */ /* 0x000fe2000cf81270 */
[----:B------:R-:W4:Y:S01]  /*5ebe0*/  LDCU UR52, c[0x0][0x398] ;  /* 0x00007300ff3477ac */ /* 0x000f220008000800 */
[----:B------:R-:W-:Y:S01]  /*5ebf0*/  IMAD.WIDE R8, R3, 0x4, R242 ;  /* 0x0000000403087825 */ /* 0x000fe200078e02f2 */
[----:B------:R1:W-:Y:S01]  /*5ec00*/  @P0 STG.E desc[UR14][R6.64], R75 ;  /* 0x0000004b06000986 */ /* 0x0003e2000c10190e */
[----:B------:R-:W-:Y:S01]  /*5ec10*/  ISETP.LT.AND P0, PT, R211, UR53, !P1 ;  /* 0x00000035d3007c0c */ /* 0x000fe2000cf01270 */
[----:B------:R-:W2:Y:S01]  /*5ec20*/  LDCU UR53, c[0x0][0x398] ;  /* 0x00007300ff3577ac */ /* 0x000ea20008000800 */
[----:B---3--:R-:W-:Y:S01]  /*5ec30*/  IMAD.WIDE R4, R3, 0x4, R240 ;  /* 0x0000000403047825 */ /* 0x008fe200078e02f0 */
[----:B------:R-:W-:Y:S01]  /*5ec40*/  IADD3 R0, PT, PT, R179, 0x29, RZ ;  /* 0x00000029b3007810 */ /* 0x000fe20007ffe0ff */
[----:B------:R3:W-:Y:S01]  /*5ec50*/  @P6 STG.E desc[UR14][R8.64], R52 ;  /* 0x0000003408006986 */ /* 0x0007e2000c10190e */
[----:B------:R-:W-:Y:S01]  /*5ec60*/  ISETP.LT.AND P6, PT, R147, UR54, !P1 ;  /* 0x0000003693007c0c */ /* 0x000fe2000cfc1270 */
[----:B------:R-:W-:Y:S01]  /*5ec70*/  IMAD.WIDE R10, R3, 0x4, R224 ;  /* 0x00000004030a7825 */ /* 0x000fe200078e02e0 */
[----:B------:R-:W-:Y:S01]  /*5ec80*/  ISETP.LT.AND P1, PT, R39, UR55, !P1 ;  /* 0x0000003727007c0c */ /* 0x000fe2000cf21270 */
[----:B------:R2:W-:Y:S02]  /*5ec90*/  @P3 STG.E desc[UR14][R4.64], R16 ;  /* 0x0000001004003986 */ /* 0x0005e4000c10190e */
[C---:B-1----:R-:W-:Y:S01]  /*5eca0*/  IMAD.WIDE R6, R3.reuse, 0x4, R180 ;  /* 0x0000000403067825 */ /* 0x042fe200078e02b4 */
[----:B------:R-:W-:Y:S01]  /*5ecb0*/  ISETP.GE.AND P3, PT, R0, UR57, PT ;  /* 0x0000003900007c0c */ /* 0x000fe2000bf66270 */
[----:B------:R-:W1:Y:S02]  /*5ecc0*/  LDCU UR54, c[0x0][0x398] ;  /* 0x00007300ff3677ac */ /* 0x000e640008000800 */
[----:B---3--:R-:W-:Y:S01]  /*5ecd0*/  IMAD.WIDE R8, R3, 0x4, R226 ;  /* 0x0000000403087825 */ /* 0x008fe200078e02e2 */
[----:B------:R3:W-:Y:S01]  /*5ece0*/  @P2 STG.E desc[UR14][R6.64], R48 ;  /* 0x0000003006002986 */ /* 0x0007e2000c10190e */
[----:B------:R-:W-:Y:S01]  /*5ecf0*/  ISETP.LT.AND P2, PT, R207, UR58, !P3 ;  /* 0x0000003acf007c0c */ /* 0x000fe2000df41270 */
[----:B------:R-:W1:Y:S01]  /*5ed00*/  LDCU UR57, c[0x0][0x398] ;  /* 0x00007300ff3977ac */ /* 0x000e620008000800 */
[----:B--2---:R-:W-:Y:S01]  /*5ed10*/  IMAD.WIDE R4, R3, 0x4, R202 ;  /* 0x0000000403047825 */ /* 0x004fe200078e02ca */
[----:B------:R2:W-:Y:S01]  /*5ed20*/  @P5 STG.E desc[UR14][R8.64], R32 ;  /* 0x0000002008005986 */ /* 0x0005e2000c10190e */
[----:B------:R-:W-:Y:S01]  /*5ed30*/  ISETP.LT.AND P5, PT, R215, UR59, !P3 ;  /* 0x0000003bd7007c0c */ /* 0x000fe2000dfa1270 */
[----:B------:R-:W1:Y:S01]  /*5ed40*/  LDCU UR58, c[0x0][0x398] ;  /* 0x00007300ff3a77ac */ /* 0x000e620008000800 */
[----:B------:R-:W-:Y:S01]  /*5ed50*/  VIADD R13, R3, UR56 ;  /* 0x00000038030d7c36 */ /* 0x000fe20008000000 */
[----:B------:R-:W-:Y:S01]  /*5ed60*/  @P4 STG.E desc[UR14][R10.64], R28 ;  /* 0x0000001c0a004986 */ /* 0x000fe2000c10190e */
[----:B------:R-:W-:Y:S01]  /*5ed70*/  ISETP.LT.AND P4, PT, R223, UR60, !P3 ;  /* 0x0000003cdf007c0c */ /* 0x000fe2000df81270 */
[----:B------:R-:W1:Y:S01]  /*5ed80*/  LDCU UR56, c[0x0][0x39c] ;  /* 0x00007380ff3877ac */ /* 0x000e620008000800 */
[----:B---3--:R-:W-:Y:S01]  /*5ed90*/  IMAD.WIDE R6, R3, 0x4, R200 ;  /* 0x0000000403067825 */ /* 0x008fe200078e02c8 */
[----:B------:R3:W-:Y:S01]  /*5eda0*/  @P0 STG.E desc[UR14][R4.64], R24 ;  /* 0x0000001804000986 */ /* 0x0007e2000c10190e */
[----:B------:R-:W-:Y:S01]  /*5edb0*/  ISETP.LT.AND P0, PT, R71, UR61, !P3 ;  /* 0x0000003d47007c0c */ /* 0x000fe2000df01270 */
[----:B------:R-:W1:Y:S01]  /*5edc0*/  LDCU UR59, c[0x0][0x398] ;  /* 0x00007300ff3b77ac */ /* 0x000e620008000800 */
[----:B------:R-:W-:Y:S01]  /*5edd0*/  IMAD.WIDE R2, R3, 0x4, R182 ;  /* 0x0000000403027825 */ /* 0x000fe200078e02b6 */
[----:B------:R4:W-:Y:S01]  /*5ede0*/  @P6 STG.E desc[UR14][R6.64], R20 ;  /* 0x0000001406006986 */ /* 0x0009e2000c10190e */
[----:B------:R-:W-:Y:S01]  /*5edf0*/  ISETP.LT.AND P6, PT, R143, UR62, !P3 ;  /* 0x0000003e8f007c0c */ /* 0x000fe2000dfc1270 */
[----:B------:R-:W1:Y:S01]  /*5ee00*/  LDCU UR60, c[0x0][0x398] ;  /* 0x00007300ff3c77ac */ /* 0x000e620008000800 */
[----:B--2---:R-:W-:Y:S01]  /*5ee10*/  IMAD.WIDE R8, R13, 0x4, R242 ;  /* 0x000000040d087825 */ /* 0x004fe200078e02f2 */
[----:B------:R2:W-:Y:S01]  /*5ee20*/  @P1 STG.E desc[UR14][R2.64], R84 ;  /* 0x0000005402001986 */ /* 0x0005e2000c10190e */
[----:B------:R-:W-:Y:S01]  /*5ee30*/  ISETP.LT.AND P1, PT, R211, UR63, !P3 ;  /* 0x0000003fd3007c0c */ /* 0x000fe2000df21270 */
[----:B------:R-:W1:Y:S01]  /*5ee40*/  LDCU UR55, c[0x0][0x3b8] ;  /* 0x00007700ff3777ac */ /* 0x000e620008000800 */
[----:B---3--:R-:W-:Y:S01]  /*5ee50*/  IMAD.WIDE R4, R13, 0x4, R240 ;  /* 0x000000040d047825 */ /* 0x008fe200078e02f0 */
[----:B------:R-:W-:Y:S01]  /*5ee60*/  IADD3 R0, PT, PT, R179, 0x2a, RZ ;  /* 0x0000002ab3007810 */ /* 0x000fe20007ffe0ff */
[----:B------:R3:W-:Y:S01]  /*5ee70*/  @P2 STG.E desc[UR14][R8.64], R80 ;  /* 0x0000005008002986 */ /* 0x0007e2000c10190e */
[----:B------:R-:W-:Y:S01]  /*5ee80*/  ISETP.LT.AND P2, PT, R147, UR64, !P3 ;  /* 0x0000004093007c0c */ /* 0x000fe2000df41270 */
[C---:B----4-:R-:W-:Y:S01]  /*5ee90*/  IMAD.WIDE R6, R13.reuse, 0x4, R226 ;  /* 0x000000040d067825 */ /* 0x050fe200078e02e2 */
[----:B------:R-:W4:Y:S01]  /*5eea0*/  LDCU UR61, c[0x0][0x398] ;  /* 0x00007300ff3d77ac */ /* 0x000f220008000800 */
[----:B------:R1:W-:Y:S02]  /*5eeb0*/  @P5 STG.E desc[UR14][R4.64], R88 ;  /* 0x0000005804005986 */ /* 0x0003e4000c10190e */
[----:B--2---:R-:W-:Y:S01]  /*5eec0*/  IMAD.WIDE R2, R13, 0x4, R180 ;  /* 0x000000040d027825 */ /* 0x004fe200078e02b4 */
[----:B------:R-:W-:Y:S01]  /*5eed0*/  ISETP.GE.AND P5, PT, R0, UR67, PT ;  /* 0x0000004300007c0c */ /* 0x000fe2000bfa6270 */
[----:B------:R-:W2:Y:S01]  /*5eee0*/  LDCU UR62, c[0x0][0x398] ;  /* 0x00007300ff3e77ac */ /* 0x000ea20008000800 */
[----:B------:R-:W-:-:S02]  /*5eef0*/  ISETP.LT.AND P3, PT, R39, UR65, !P3 ;  /* 0x0000004127007c0c */ /* 0x000fc4000df61270 */
[----:B------:R4:W-:Y:S01]  /*5ef00*/  @P4 STG.E desc[UR14][R2.64], R92 ;  /* 0x0000005c02004986 */ /* 0x0009e2000c10190e */
[----:B---3--:R-:W-:Y:S01]  /*5ef10*/  IMAD.WIDE R8, R13, 0x4, R224 ;  /* 0x000000040d087825 */ /* 0x008fe200078e02e0 */
[----:B------:R-:W-:Y:S01]  /*5ef20*/  ISETP.LT.AND P4, PT, R207, UR68, !P5 ;  /* 0x00000044cf007c0c */ /* 0x000fe2000ef81270 */
[----:B------:R-:W3:Y:S01]  /*5ef30*/  LDCU UR63, c[0x0][0x398] ;  /* 0x00007300ff3f77ac */ /* 0x000ee20008000800 */
[----:B------:R2:W-:Y:S01]  /*5ef40*/  @P0 STG.E desc[UR14][R6.64], R96 ;  /* 0x0000006006000986 */ /* 0x0005e2000c10190e */
[----:B-1----:R-:W-:Y:S01]  /*5ef50*/  IMAD.WIDE R4, R13, 0x4, R202 ;  /* 0x000000040d047825 */ /* 0x002fe200078e02ca */
[----:B------:R-:W-:Y:S01]  /*5ef60*/  ISETP.LT.AND P0, PT, R215, UR69, !P5 ;  /* 0x00000045d7007c0c */ /* 0x000fe2000ef01270 */
[----:B------:R-:W1:Y:S01]  /*5ef70*/  LDCU UR64, c[0x0][0x398] ;  /* 0x00007300ff4077ac */ /* 0x000e620008000800 */
[----:B------:R3:W-:Y:S01]  /*5ef80*/  @P6 STG.E desc[UR14][R8.64], R44 ;  /* 0x0000002c08006986 */ /* 0x0007e2000c10190e */
[----:B------:R-:W-:Y:S01]  /*5ef90*/  VIADD R15, R13, UR66 ;  /* 0x000000420d0f7c36 */ /* 0x000fe20008000000 */
[----:B------:R-:W-:Y:S01]  /*5efa0*/  ISETP.LT.AND P6, PT, R223, UR70, !P5 ;  /* 0x00000046df007c0c */ /* 0x000fe2000efc1270 */
[----:B------:R-:W1:Y:S01]  /*5efb0*/  LDCU UR66, c[0x0][0x39c] ;  /* 0x00007380ff4277ac */ /* 0x000e620008000800 */
[----:B----4-:R-:W-:Y:S01]  /*5efc0*/  IMAD.WIDE R2, R13, 0x4, R200 ;  /* 0x000000040d027825 */ /* 0x010fe200078e02c8 */
[----:B------:R4:W-:Y:S01]  /*5efd0*/  @P1 STG.E desc[UR14][R4.64], R100 ;  /* 0x0000006404001986 */ /* 0x0009e2000c10190e */
[----:B------:R-:W-:Y:S01]  /*5efe0*/  ISETP.LT.AND P1, PT, R71, UR71, !P5 ;  /* 0x0000004747007c0c */ /* 0x000fe2000ef21270 */
[----:B------:R-:W1:Y:S01]  /*5eff0*/  LDCU UR67, c[0x0][0x398] ;  /* 0x00007300ff4377ac */ /* 0x000e620008000800 */
[----:B--2---:R-:W-:Y:S01]  /*5f000*/  IMAD.WIDE R6, R13, 0x4, R182 ;  /* 0x000000040d067825 */ /* 0x004fe200078e02b6 */
[----:B------:R2:W-:Y:S01]  /*5f010*/  @P2 STG.E desc[UR14][R2.64], R136 ;  /* 0x0000008802002986 */ /* 0x0005e2000c10190e */
[----:B------:R-:W-:Y:S01]  /*5f020*/  IADD3 R0, PT, PT, R179, 0x2b, RZ ;  /* 0x0000002bb3007810 */ /* 0x000fe20007ffe0ff */
[----:B------:R-:W1:Y:S01]  /*5f030*/  LDCU UR68, c[0x0][0x398] ;  /* 0x00007300ff4477ac */ /* 0x000e620008000800 */
[----:B---3--:R-:W-:Y:S01]  /*5f040*/  IMAD.WIDE R8, R15, 0x4, R242 ;  /* 0x000000040f087825 */ /* 0x008fe200078e02f2 */
[----:B------:R3:W-:Y:S01]  /*5f050*/  @P3 STG.E desc[UR14][R6.64], R132 ;  /* 0x0000008406003986 */ /* 0x0007e2000c10190e */
[----:B------:R-:W-:Y:S01]  /*5f060*/  ISETP.LT.AND P2, PT, R143, UR72, !P5 ;  /* 0x000000488f007c0c */ /* 0x000fe2000ef41270 */
[----:B------:R-:W1:Y:S01]  /*5f070*/  LDCU UR69, c[0x0][0x398] ;  /* 0x00007300ff4577ac */ /* 0x000e620008000800 */
[C---:B----4-:R-:W-:Y:S01]  /*5f080*/  IMAD.WIDE R4, R15.reuse, 0x4, R180 ;  /* 0x000000040f047825 */ /* 0x050fe200078e02b4 */
[----:B------:R-:W4:Y:S03]  /*5f090*/  LDCU UR65, c[0x0][0x3b8] ;  /* 0x00007700ff4177ac */ /* 0x000f260008000800 */
[C---:B--2---:R-:W-:Y:S01]  /*5f0a0*/  IMAD.WIDE R2, R15.reuse, 0x4, R240 ;  /* 0x000000040f027825 */ /* 0x044fe200078e02f0 */
[----:B------:R2:W-:Y:S01]  /*5f0b0*/  @P4 STG.E desc[UR14][R8.64], R53 ;  /* 0x0000003508004986 */ /* 0x0005e2000c10190e */
[----:B------:R-:W1:Y:S02]  /*5f0c0*/  LDCU UR70, c[0x0][0x398] ;  /* 0x00007300ff4677ac */ /* 0x000e640008000800 */
[----:B---3--:R-:W-:Y:S01]  /*5f0d0*/  IMAD.WIDE R6, R15, 0x4, R226 ;  /* 0x000000040f067825 */ /* 0x008fe200078e02e2 */
[----:B------:R3:W-:Y:S01]  /*5f0e0*/  @P0 STG.E desc[UR14][R2.64], R17 ;  /* 0x0000001102000986 */ /* 0x0007e2000c10190e */
[----:B------:R-:W-:Y:S01]  /*5f0f0*/  ISETP.GE.AND P0, PT, R0, UR77, PT ;  /* 0x0000004d00007c0c */ /* 0x000fe2000bf06270 */
[----:B------:R-:W1:Y:S01]  /*5f100*/  LDCU UR71, c[0x0][0x398] ;  /* 0x00007300ff4777ac */ /* 0x000e620008000800 */
[----:B------:R-:W-:Y:S01]  /*5f110*/  ISETP.LT.AND P3, PT, R211, UR73, !P5 ;  /* 0x00000049d3007c0c */ /* 0x000fe2000ef61270 */
[----:B------:R1:W-:Y:S01]  /*5f120*/  @P6 STG.E desc[UR14][R4.64], R49 ;  /* 0x0000003104006986 */ /* 0x0003e2000c10190e */
[----:B------:R-:W-:Y:S01]  /*5f130*/  ISETP.LT.AND P4, PT, R147, UR74, !P5 ;  /* 0x0000004a93007c0c */ /* 0x000fe2000ef81270 */
[----:B------:R-:W-:Y:S01]  /*5f140*/  VIADD R73, R15, UR76 ;  /* 0x0000004c0f497c36 */ /* 0x000fe20008000000 */
[----:B------:R-:W-:Y:S01]  /*5f150*/  ISETP.LT.AND P5, PT, R39, UR75, !P5 ;  /* 0x0000004b27007c0c */ /* 0x000fe2000efa1270 */
[----:B------:R1:W-:Y:S01]  /*5f160*/  @P1 STG.E desc[UR14][R6.64], R33 ;  /* 0x0000002106001986 */ /* 0x0003e2000c10190e */
[----:B------:R-:W-:Y:S01]  /*5f170*/  ISETP.LT.AND P1, PT, R207, UR4, !P0 ;  /* 0x00000004cf007c0c */ /* 0x000fe2000c721270 */
[----:B--2---:R-:W-:Y:S01]  /*5f180*/  IMAD.WIDE R8, R15, 0x4, R224 ;  /* 0x000000040f087825 */ /* 0x004fe200078e02e0 */
[----:B------:R-:W-:Y:S01]  /*5f190*/  ISETP.LT.AND P6, PT, R215, UR6, !P0 ;  /* 0x00000006d7007c0c */ /* 0x000fe2000c7c1270 */
[----:B------:R-:W2:Y:S02]  /*5f1a0*/  LDCU UR72, c[0x0][0x398] ;  /* 0x00007300ff4877ac */ /* 0x000ea40008000800 */
[C---:B------:R-:W-:Y:S01]  /*5f1b0*/  IMAD.WIDE R10, R15.reuse, 0x4, R202 ;  /* 0x000000040f0a7825 */ /* 0x040fe200078e02ca */
[----:B------:R-:W-:Y:S01]  /*5f1c0*/  @P2 STG.E desc[UR14][R8.64], R29 ;  /* 0x0000001d08002986 */ /* 0x000fe2000c10190e */
[----:B------:R-:W2:Y:S02]  /*5f1d0*/  LDCU UR73, c[0x0][0x398] ;  /* 0x00007300ff4977ac */ /* 0x000ea40008000800 */
[C---:B---3--:R-:W-:Y:S01]  /*5f1e0*/  IMAD.WIDE R2, R15.reuse, 0x4, R200 ;  /* 0x000000040f027825 */ /* 0x048fe200078e02c8 */
[----:B------:R-:W-:Y:S01]  /*5f1f0*/  @P3 STG.E desc[UR14][R10.64], R25 ;  /* 0x000000190a003986 */ /* 0x000fe2000c10190e */
[----:B------:R-:W3:Y:S02]  /*5f200*/  LDCU UR77, c[0x0][0x398] ;  /* 0x00007300ff4d77ac */ /* 0x000ee40008000800 */
[----:B-1----:R-:W-:Y:S01]  /*5f210*/  IMAD.WIDE R4, R15, 0x4, R182 ;  /* 0x000000040f047825 */ /* 0x002fe200078e02b6 */
[----:B------:R-:W-:Y:S01]  /*5f220*/  ISETP.LT.AND P2, PT, R223, UR8, !P0 ;  /* 0x00000008df007c0c */ /* 0x000fe2000c741270 */
[----:B------:R-:W1:Y:S02]  /*5f230*/  LDCU UR74, c[0x0][0x398] ;  /* 0x00007300ff4a77ac */ /* 0x000e640008000800 */
[----:B------:R-:W-:Y:S01]  /*5f240*/  IMAD.WIDE R6, R73, 0x4, R242 ;  /* 0x0000000449067825 */ /* 0x000fe200078e02f2 */
[----:B------:R2:W-:Y:S01]  /*5f250*/  @P4 STG.E desc[UR14][R2.64], R21 ;  /* 0x0000001502004986 */ /* 0x0005e2000c10190e */
[----:B------:R-:W-:Y:S01]  /*5f260*/  ISETP.LT.AND P3, PT, R71, UR10, !P0 ;  /* 0x0000000a47007c0c */ /* 0x000fe2000c761270 */
[----:B------:R-:W1:Y:S01]  /*5f270*/  LDCU UR76, c[0x0][0x39c] ;  /* 0x00007380ff4c77ac */ /* 0x000e620008000800 */
[----:B------:R-:W-:Y:S01]  /*5f280*/  IMAD.WIDE R12, R73, 0x4, R240 ;  /* 0x00000004490c7825 */ /* 0x000fe200078e02f0 */
[----:B------:R3:W-:Y:S01]  /*5f290*/  @P5 STG.E desc[UR14][R4.64], R85 ;  /* 0x0000005504005986 */ /* 0x0007e2000c10190e */
[----:B------:R-:W-:Y:S01]  /*5f2a0*/  ISETP.LT.AND P4, PT, R143, UR12, !P0 ;  /* 0x0000000c8f007c0c */ /* 0x000fe2000c781270 */
[----:B------:R-:W1:Y:S02]  /*5f2b0*/  LDCU UR4, c[0x0][0x398] ;  /* 0x00007300ff0477ac */ /* 0x000e640008000800 */
[----:B------:R4:W-:Y:S01]  /*5f2c0*/  @P1 STG.E desc[UR14][R6.64], R81 ;  /* 0x0000005106001986 */ /* 0x0009e2000c10190e */
[----:B------:R-:W-:Y:S01]  /*5f2d0*/  ISETP.LT.AND P5, PT, R147, UR18, !P0 ;  /* 0x0000001293007c0c */ /* 0x000fe2000c7a1270 */
[----:B------:R-:W-:Y:S01]  /*5f2e0*/  VIADD R0, R179, 0x2c ;  /* 0x0000002cb3007836 */ /* 0x000fe20000000000 */
[----:B------:R-:W1:Y:S01]  /*5f2f0*/  LDCU UR6, c[0x0][0x398] ;  /* 0x00007300ff0677ac */ /* 0x000e620008000800 */
[----:B------:R-:W-:Y:S01]  /*5f300*/  @P6 STG.E desc[UR14][R12.64], R89 ;  /* 0x000000590c006986 */ /* 0x000fe2000c10190e */
[----:B------:R-:W-:Y:S01]  /*5f310*/  ISETP.LT.AND P6, PT, R211, UR16, !P0 ;  /* 0x00000010d3007c0c */ /* 0x000fe2000c7c1270 */
[----:B--2---:R-:W-:Y:S01]  /*5f320*/  IMAD.WIDE R2, R73, 0x4, R180 ;  /* 0x0000000449027825 */ /* 0x004fe200078e02b4 */
[----:B------:R-:W-:Y:S01]  /*5f330*/  ISETP.LT.AND P0, PT, R39, UR20, !P0 ;  /* 0x0000001427007c0c */ /* 0x000fe2000c701270 */
[----:B------:R-:W2:Y:S02]  /*5f340*/  LDCU UR75, c[0x0][0x3b8] ;  /* 0x00007700ff4b77ac */ /* 0x000ea40008000800 */
[C---:B---3--:R-:W-:Y:S01]  /*5f350*/  IMAD.WIDE R4, R73.reuse, 0x4, R226 ;  /* 0x0000000449047825 */ /* 0x048fe200078e02e2 */
[----:B------:R3:W-:Y:S01]  /*5f360*/  @P2 STG.E desc[UR14][R2.64], R93 ;  /* 0x0000005d02002986 */ /* 0x0007e2000c10190e */
[----:B------:R-:W-:Y:S01]  /*5f370*/  ISETP.GE.AND P1, PT, R0, UR24, PT ;  /* 0x0000001800007c0c */ /* 0x000fe2000bf26270 */
[----:B------:R-:W1:Y:S01]  /*5f380*/  LDCU UR8, c[0x0][0x398] ;  /* 0x00007300ff0877ac */ /* 0x000e620008000800 */
[C---:B----4-:R-:W-:Y:S01]  /*5f390*/  IMAD.WIDE R6, R73.reuse, 0x4, R224 ;  /* 0x0000000449067825 */ /* 0x050fe200078e02e0 */
[----:B------:R4:W-:Y:S03]  /*5f3a0*/  @P3 STG.E desc[UR14][R4.64], R97 ;  /* 0x0000006104003986 */ /* 0x0009e6000c10190e */
[C---:B------:R-:W-:Y:S01]  /*5f3b0*/  IMAD.WIDE R8, R73.reuse, 0x4, R202 ;  /* 0x0000000449087825 */ /* 0x040fe200078e02ca */
[----:B------:R1:W-:Y:S01]  /*5f3c0*/  @P4 STG.E desc[UR14][R6.64], R45 ;  /* 0x0000002d06004986 */ /* 0x0003e2000c10190e */
[----:B------:R-:W1:Y:S02]  /*5f3d0*/  LDCU UR10, c[0x0][0x398] ;  /* 0x00007300ff0a77ac */ /* 0x000e640008000800 */
[----:B---3--:R-:W-:Y:S01]  /*5f3e0*/  IMAD.WIDE R2, R73, 0x4, R200 ;  /* 0x0000000449027825 */ /* 0x008fe200078e02c8 */
[----:B------:R-:W-:Y:S01]  /*5f3f0*/  ISETP.LT.AND P3, PT, R207, UR26, !P1 ;  /* 0x0000001acf007c0c */ /* 0x000fe2000cf61270 */
[----:B------:R-:W3:Y:S02]  /*5f400*/  LDCU UR20, c[0x0][0x39c] ;  /* 0x00007380ff1477ac */ /* 0x000ee40008000800 */
[----:B----4-:R-:W-:Y:S01]  /*5f410*/  IMAD.WIDE R4, R73, 0x4, R182 ;  /* 0x0000000449047825 */ /* 0x010fe200078e02b6 */
[----:B------:R-:W-:Y:S01]  /*5f420*/  @P6 STG.E desc[UR14][R8.64], R101 ;  /* 0x0000006508006986 */ /* 0x000fe2000c10190e */
[----:B------:R-:W-:Y:S01]  /*5f430*/  ISETP.LT.AND P4, PT, R215, UR28, !P1 ;  /* 0x0000001cd7007c0c */ /* 0x000fe2000cf81270 */
[----:B------:R-:W4:Y:S02]  /*5f440*/  LDCU UR12, c[0x0][0x398] ;  /* 0x00007300ff0c77ac */ /* 0x000f240008000800 */
[----:B------:R2:W-:Y:S01]  /*5f450*/  @P5 STG.E desc[UR14][R2.64], R137 ;  /* 0x0000008902005986 */ /* 0x0005e2000c10190e */
[----:B------:R-:W-:Y:S01]  /*5f460*/  ISETP.LT.AND P5, PT, R223, UR29, !P1 ;  /* 0x0000001ddf007c0c */ /* 0x000fe2000cfa1270 */
[----:B------:R-:W-:Y:S01]  /*5f470*/  VIADD R13, R73, UR22 ;  /* 0x00000016490d7c36 */ /* 0x000fe20008000000 */
[----:B------:R-:W-:Y:S01]  /*5f480*/  IADD3 R0, PT, PT, R179, 0x2d, RZ ;  /* 0x0000002db3007810 */ /* 0x000fe20007ffe0ff */
[----:B------:R3:W-:Y:S01]  /*5f490*/  @P0 STG.E desc[UR14][R4.64], R133 ;  /* 0x0000008504000986 */ /* 0x0007e2000c10190e */
[----:B------:R-:W-:Y:S01]  /*5f4a0*/  ISETP.LT.AND P0, PT, R71, UR30, !P1 ;  /* 0x0000001e47007c0c */ /* 0x000fe2000cf01270 */
[----:B------:R-:W-:Y:S01]  /*5f4b0*/  IMAD.WIDE R10, R13, 0x4, R242 ;  /* 0x000000040d0a7825 */ /* 0x000fe200078e02f2 */
[----:B------:R-:W-:Y:S01]  /*5f4c0*/  ISETP.LT.AND P6, PT, R143, UR31, !P1 ;  /* 0x0000001f8f007c0c */ /* 0x000fe2000cfc1270 */
[----:B------:R-:W4:Y:S02]  /*5f4d0*/  LDCU UR16, c[0x0][0x398] ;  /* 0x00007300ff1077ac */ /* 0x000f240008000800 */
[C---:B-1----:R-:W-:Y:S01]  /*5f4e0*/  IMAD.WIDE R6, R13.reuse, 0x4, R240 ;  /* 0x000000040d067825 */ /* 0x042fe200078e02f0 */
[----:B------:R1:W-:Y:S01]  /*5f4f0*/  @P3 STG.E desc[UR14][R10.64], R54 ;  /* 0x000000360a003986 */ /* 0x0003e2000c10190e */
[----:B------:R-:W4:Y:S02]  /*5f500*/  LDCU UR18, c[0x0][0x398] ;  /* 0x00007300ff1277ac */ /* 0x000f240008000800 */
[C---:B--2---:R-:W-:Y:S01]  /*5f510*/  IMAD.WIDE R2, R13.reuse, 0x4, R180 ;  /* 0x000000040d027825 */ /* 0x044fe200078e02b4 */
[----:B------:R-:W-:Y:S01]  /*5f520*/  @P4 STG.E desc[UR14][R6.64], R18 ;  /* 0x0000001206004986 */ /* 0x000fe2000c10190e */
[----:B------:R-:W2:Y:S02]  /*5f530*/  LDCU UR26, c[0x0][0x398] ;  /* 0x00007300ff1a77ac */ /* 0x000ea40008000800 */
[----:B------:R-:W-:Y:S01]  /*5f540*/  IMAD.WIDE R8, R13, 0x4, R226 ;  /* 0x000000040d087825 */ /* 0x000fe200078e02e2 */
[----:B------:R-:W-:Y:S01]  /*5f550*/  ISETP.GE.AND P2, PT, R0, UR36, PT ;  /* 0x0000002400007c0c */ /* 0x000fe2000bf46270 */
[----:B------:R4:W-:Y:S01]  /*5f560*/  @P5 STG.E desc[UR14][R2.64], R50 ;  /* 0x0000003202005986 */ /* 0x0009e2000c10190e */
[----:B------:R-:W-:Y:S01]  /*5f570*/  ISETP.LT.AND P3, PT, R211, UR32, !P1 ;  /* 0x00000020d3007c0c */ /* 0x000fe2000cf61270 */
[----:B---3--:R-:W-:Y:S01]  /*5f580*/  IMAD.WIDE R4, R13, 0x4, R224 ;  /* 0x000000040d047825 */ /* 0x008fe200078e02e0 */
[----:B------:R-:W-:Y:S01]  /*5f590*/  ISETP.LT.AND P5, PT, R207, UR37, !P2 ;  /* 0x00000025cf007c0c */ /* 0x000fe2000d7a1270 */
[----:B------:R3:W-:Y:S01]  /*5f5a0*/  @P0 STG.E desc[UR14][R8.64], R34 ;  /* 0x0000002208000986 */ /* 0x0007e2000c10190e */
[----:B------:R-:W-:Y:S01]  /*5f5b0*/  ISETP.LT.AND P0, PT, R147, UR33, !P1 ;  /* 0x0000002193007c0c */ /* 0x000fe2000cf01270 */
[----:B------:R-:W-:Y:S01]  /*5f5c0*/  VIADD R15, R13, UR35 ;  /* 0x000000230d0f7c36 */ /* 0x000fe20008000000 */
[----:B------:R-:W-:Y:S01]  /*5f5d0*/  ISETP.LT.AND P1, PT, R39, UR34, !P1 ;  /* 0x0000002227007c0c */ /* 0x000fe2000cf21270 */
[C---:B-1----:R-:W-:Y:S01]  /*5f5e0*/  IMAD.WIDE R10, R13.reuse, 0x4, R202 ;  /* 0x000000040d0a7825 */ /* 0x042fe200078e02ca */
[----:B------:R1:W-:Y:S01]  /*5f5f0*/  @P6 STG.E desc[UR14][R4.64], R30 ;  /* 0x0000001e04006986 */ /* 0x0003e2000c10190e */
[----:B------:R-:W2:Y:S02]  /*5f600*/  LDCU UR24, c[0x0][0x3b8] ;  /* 0x00007700ff1877ac */ /* 0x000ea40008000800 */
[C---:B----4-:R-:W-:Y:S01]  /*5f610*/  IMAD.WIDE R2, R13.reuse, 0x4, R200 ;  /* 0x000000040d027825 */ /* 0x050fe200078e02c8 */
[----:B------:R-:W4:Y:S03]  /*5f620*/  LDCU UR22, c[0x0][0x398] ;  /* 0x00007300ff1677ac */ /* 0x000f260008000800 */
[----:B------:R-:W-:Y:S01]  /*5f630*/  IMAD.WIDE R6, R13, 0x4, R182 ;  /* 0x000000040d067825 */ /* 0x000fe200078e02b6 */
[----:B------:R2:W-:Y:S01]  /*5f640*/  @P3 STG.E desc[UR14][R10.64], R26 ;  /* 0x0000001a0a003986 */ /* 0x0005e2000c10190e */
[----:B------:R-:W-:Y:S01]  /*5f650*/  IADD3 R0, PT, PT, R179, 0x2e, RZ ;  /* 0x0000002eb3007810 */ /* 0x000fe20007ffe0ff */
[----:B------:R-:W4:Y:S01]  /*5f660*/  LDCU UR28, c[0x0][0x398] ;  /* 0x00007300ff1c77ac */ /* 0x000f220008000800 */
[----:B---3--:R-:W-:Y:S01]  /*5f670*/  IMAD.WIDE R8, R15, 0x4, R242 ;  /* 0x000000040f087825 */ /* 0x008fe200078e02f2 */
[----:B------:R3:W-:Y:S01]  /*5f680*/  @P0 STG.E desc[UR14][R2.64], R22 ;  /* 0x0000001602000986 */ /* 0x0007e2000c10190e */
[----:B------:R-:W-:Y:S01]  /*5f690*/  ISETP.LT.AND P6, PT, R215, UR38, !P2 ;  /* 0x00000026d7007c0c */ /* 0x000fe2000d7c1270 */
[----:B------:R-:W4:Y:S01]  /*5f6a0*/  LDCU UR29, c[0x0][0x398] ;  /* 0x00007300ff1d77ac */ /* 0x000f220008000800 */
[----:B------:R-:W-:Y:S01]  /*5f6b0*/  ISETP.LT.AND P3, PT, R223, UR39, !P2 ;  /* 0x00000027df007c0c */ /* 0x000fe2000d761270 */
[----:B------:R3:W-:Y:S01]  /*5f6c0*/  @P1 STG.E desc[UR14][R6.64], R86 ;  /* 0x0000005606001986 */ /* 0x0007e2000c10190e */
[----:B------:R-:W-:Y:S01]  /*5f6d0*/  ISETP.LT.AND P1, PT, R143, UR41, !P2 ;  /* 0x000000298f007c0c */ /* 0x000fe2000d721270 */
[----:B-1----:R-:W-:Y:S01]  /*5f6e0*/  IMAD.WIDE R4, R15, 0x4, R240 ;  /* 0x000000040f047825 */ /* 0x002fe200078e02f0 */
[----:B------:R-:W-:Y:S01]  /*5f6f0*/  ISETP.LT.AND P0, PT, R211, UR42, !P2 ;  /* 0x0000002ad3007c0c */ /* 0x000fe2000d701270 */
[----:B------:R1:W-:Y:S01]  /*5f700*/  @P5 STG.E desc[UR14][R8.64], R82 ;  /* 0x0000005208005986 */ /* 0x0003e2000c10190e */
[----:B------:R-:W-:Y:S01]  /*5f710*/  ISETP.LT.AND P5, PT, R71, UR40, !P2 ;  /* 0x0000002847007c0c */ /* 0x000fe2000d7a1270 */
[C---:B--2---:R-:W-:Y:S01]  /*5f720*/  IMAD.WIDE R10, R15.reuse, 0x4, R180 ;  /* 0x000000040f0a7825 */ /* 0x044fe200078e02b4 */
[----:B------:R-:W-:Y:S01]  /*5f730*/  ISETP.GE.AND P4, PT, R0, UR46, PT ;  /* 0x0000002e00007c0c */ /* 0x000fe2000bf86270 */
[----:B------:R-:W2:Y:S02]  /*5f740*/  LDCU UR30, c[0x0][0x398] ;  /* 0x00007300ff1e77ac */ /* 0x000ea40008000800 */
[C---:B---3--:R-:W-:Y:S01]  /*5f750*/  IMAD.WIDE R2, R15.reuse, 0x4, R226 ;  /* 0x000000040f027825 */ /* 0x048fe200078e02e2 */
[----:B------:R3:W-:Y:S01]  /*5f760*/  @P6 STG.E desc[UR14][R4.64], R90 ;  /* 0x0000005a04006986 */ /* 0x0007e2000c10190e */
[----:B------:R-:W2:Y:S02]  /*5f770*/  LDCU UR31, c[0x0][0x398] ;  /* 0x00007300ff1f77ac */ /* 0x000ea40008000800 */
[----:B------:R-:W-:Y:S01]  /*5f780*/  IMAD.WIDE R6, R15, 0x4, R224 ;  /* 0x000000040f067825 */ /* 0x000fe200078e02e0 */
[----:B------:R-:W-:Y:S01]  /*5f790*/  @P3 STG.E desc[UR14][R10.64], R94 ;  /* 0x0000005e0a003986 */ /* 0x000fe2000c10190e */
[----:B------:R-:W-:Y:S01]  /*5f7a0*/  ISETP.LT.AND P6, PT, R147, UR43, !P2 ;  /* 0x0000002b93007c0c */ /* 0x000fe2000d7c1270 */
[----:B------:R-:W2:Y:S02]  /*5f7b0*/  LDCU UR35, c[0x0][0x39c] ;  /* 0x00007380ff2377ac */ /* 0x000ea40008000800 */
[----:B------:R4:W-:Y:S01]  /*5f7c0*/  @P5 STG.E desc[UR14][R2.64], R98 ;  /* 0x0000006202005986 */ /* 0x0009e2000c10190e */
[----:B------:R-:W-:Y:S01]  /*5f7d0*/  ISETP.LT.AND P5, PT, R39, UR44, !P2 ;  /* 0x0000002c27007c0c */ /* 0x000fe2000d7a1270 */
[----:B-1----:R-:W-:Y:S01]  /*5f7e0*/  IMAD.WIDE R8, R15, 0x4, R202 ;  /* 0x000000040f087825 */ /* 0x002fe200078e02ca */
[----:B------:R-:W1:Y:S01]  /*5f7f0*/  LDCU UR32, c[0x0][0x398] ;  /* 0x00007300ff2077ac */ /* 0x000e620008000800 */
[----:B------:R2:W-:Y:S01]  /*5f800*/  @P1 STG.E desc[UR14][R6.64], R46 ;  /* 0x0000002e06001986 */ /* 0x0005e2000c10190e */
[----:B------:R-:W-:-:S02]  /*5f810*/  ISETP.LT.AND P1, PT, R207, UR47, !P4 ;  /* 0x0000002fcf007c0c */ /* 0x000fc4000e721270 */
[----:B------:R-:W-:Y:S01]  /*5f820*/  ISETP.LT.AND P2, PT, R215, UR48, !P4 ;  /* 0x00000030d7007c0c */ /* 0x000fe2000e741270 */
[----:B------:R-:W-:Y:S01]  /*5f830*/  VIADD R13, R15, UR45 ;  /* 0x0000002d0f0d7c36 */ /* 0x000fe20008000000 */
[----:B------:R-:W-:Y:S01]  /*5f840*/  IADD3 R0, PT, PT, R179, 0x2f, RZ ;  /* 0x0000002fb3007810 */ /* 0x000fe20007ffe0ff */
[C---:B---3--:R-:W-:Y:S01]  /*5f850*/  IMAD.WIDE R4, R15.reuse, 0x4, R200 ;  /* 0x000000040f047825 */ /* 0x048fe200078e02c8 */
[----:B------:R3:W-:Y:S01]  /*5f860*/  @P0 STG.E desc[UR14][R8.64], R102 ;  /* 0x0000006608000986 */ /* 0x0007e2000c10190e */
[----:B------:R-:W1:Y:S02]  /*5f870*/  LDCU UR33, c[0x0][0x398] ;  /* 0x00007300ff2177ac */ /* 0x000e640008000800 */
[----:B----4-:R-:W-:Y:S01]  /*5f880*/  IMAD.WIDE R2, R15, 0x4, R182 ;  /* 0x000000040f027825 */ /* 0x010fe200078e02b6 */
[----:B------:R4:W-:Y:S01]  /*5f890*/  @P6 STG.E desc[UR14][R4.64], R138 ;  /* 0x0000008a04006986 */ /* 0x0009e2000c10190e */
[----:B------:R-:W1:Y:S02]  /*5f8a0*/  LDCU UR36, c[0x0][0x398] ;  /* 0x00007300ff2477ac */ /* 0x000e640008000800 */
[----:B--2---:R-:W-:Y:S01]  /*5f8b0*/  IMAD.WIDE R6, R13, 0x4, R242 ;  /* 0x000000040d067825 */ /* 0x004fe200078e02f2 */
[----:B------:R-:W-:Y:S01]  /*5f8c0*/  ISETP.LT.AND P0, PT, R223, UR49, !P4 ;  /* 0x00000031df007c0c */ /* 0x000fe2000e701270 */
[----:B------:R2:W-:Y:S01]  /*5f8d0*/  @P5 STG.E desc[UR14][R2.64], R134 ;  /* 0x0000008602005986 */ /* 0x0005e2000c10190e */
[----:B------:R-:W1:Y:S01]  /*5f8e0*/  LDCU UR37, c[0x0][0x398] ;  /* 0x00007300ff2577ac */ /* 0x000e620008000800 */
[----:B---3--:R-:W-:-:S02]  /*5f8f0*/  IMAD.WIDE R8, R13, 0x4, R240 ;  /* 0x000000040d087825 */ /* 0x008fc400078e02f0 */
[----:B------:R3:W-:Y:S01]  /*5f900*/  @P1 STG.E desc[UR14][R6.64], R55 ;  /* 0x0000003706001986 */ /* 0x0007e2000c10190e */
[----:B------:R-:W-:Y:S01]  /*5f910*/  ISETP.LT.AND P6, PT, R71, UR50, !P4 ;  /* 0x0000003247007c0c */ /* 0x000fe2000e7c1270 */
[----:B------:R-:W1:Y:S02]  /*5f920*/  LDCU UR34, c[0x0][0x3b8] ;  /* 0x00007700ff2277ac */ /* 0x000e640008000800 */
[----:B------:R1:W-:Y:S01]  /*5f930*/  @P2 STG.E desc[UR14][R8.64], R19 ;  /* 0x0000001308002986 */ /* 0x0003e2000c10190e */
[----:B------:R-:W-:Y:S01]  /*5f940*/  ISETP.LT.AND P2, PT, R143, UR51, !P4 ;  /* 0x000000338f007c0c */ /* 0x000fe2000e741270 */
[----:B----4-:R-:W-:Y:S01]  /*5f950*/  IMAD.WIDE R4, R13, 0x4, R180 ;  /* 0x000000040d047825 */ /* 0x010fe200078e02b4 */
[----:B------:R-:W-:Y:S01]  /*5f960*/  ISETP.LT.AND P5, PT, R211, UR52, !P4 ;  /* 0x00000034d3007c0c */ /* 0x000fe2000e7a1270 */
[----:B------:R-:W4:Y:S01]  /*5f970*/  LDCU UR38, c[0x0][0x398] ;  /* 0x00007300ff2677ac */ /* 0x000f220008000800 */
[----:B------:R-:W-:Y:S02]  /*5f980*/  ISETP.LT.AND P1, PT, R147, UR53, !P4 ;  /* 0x0000003593007c0c */ /* 0x000fe4000e721270 */
[----:B------:R-:W-:Y:S01]  /*5f990*/  ISETP.LT.AND P4, PT, R39, UR54, !P4 ;  /* 0x0000003627007c0c */ /* 0x000fe2000e781270 */
[C---:B------:R-:W-:Y:S01]  /*5f9a0*/  IMAD.WIDE R10, R13.reuse, 0x4, R226 ;  /* 0x000000040d0a7825 */ /* 0x040fe200078e02e2 */
[----:B------:R-:W-:Y:S01]  /*5f9b0*/  ISETP.GE.AND P3, PT, R0, UR56, PT ;  /* 0x0000003800007c0c */ /* 0x000fe2000bf66270 */
[----:B------:R4:W-:Y:S01]  /*5f9c0*/  @P0 STG.E desc[UR14][R4.64], R51 ;  /* 0x0000003304000986 */ /* 0x0009e2000c10190e */
[----:B------:R-:W4:Y:S01]  /*5f9d0*/  LDCU UR39, c[0x0][0x398] ;  /* 0x00007300ff2777ac */ /* 0x000f220008000800 */
[C---:B--2---:R-:W-:Y:S01]  /*5f9e0*/  IMAD.WIDE R2, R13.reuse, 0x4, R224 ;  /* 0x000000040d027825 */ /* 0x044fe200078e02e0 */
[----:B------:R-:W2:Y:S03]  /*5f9f0*/  LDCU UR40, c[0x0][0x398] ;  /* 0x00007300ff2877ac */ /* 0x000ea60008000800 */
[C---:B---3--:R-:W-:Y:S01]  /*5fa00*/  IMAD.WIDE R6, R13.reuse, 0x4, R202 ;  /* 0x000000040d067825 */ /* 0x048fe200078e02ca */
[----:B------:R-:W-:Y:S01]  /*5fa10*/  @P6 STG.E desc[UR14][R10.64], R35 ;  /* 0x000000230a006986 */ /* 0x000fe2000c10190e */
[----:B------:R-:W3:Y:S02]  /*5fa20*/  LDCU UR41, c[0x0][0x398] ;  /* 0x00007300ff2977ac */ /* 0x000ee40008000800 */
[C---:B-1----:R-:W-:Y:S01]  /*5fa30*/  IMAD.WIDE R8, R13.reuse, 0x4, R200 ;  /* 0x000000040d087825 */ /* 0x042fe200078e02c8 */
[----:B------:R1:W-:Y:S01]  /*5fa40*/  @P2 STG.E desc[UR14][R2.64], R31 ;  /* 0x0000001f02002986 */ /* 0x0003e2000c10190e */
[----:B------:R-:W2:Y:S02]  /*5fa50*/  LDCU UR42, c[0x0][0x398] ;  /* 0x00007300ff2a77ac */ /* 0x000ea40008000800 */
[----:B----4-:R-:W-:Y:S01]  /*5fa60*/  IMAD.WIDE R4, R13, 0x4, R182 ;  /* 0x000000040d047825 */ /* 0x010fe200078e02b6 */
[----:B------:R4:W-:Y:S01]  /*5fa70*/  @P5 STG.E desc[UR14][R6.64], R27 ;  /* 0x0000001b06005986 */ /* 0x0009e2000c10190e */
[----:B------:R-:W-:Y:S01]  /*5fa80*/  ISETP.LT.AND P6, PT, R207, UR57, !P3 ;  /* 0x00000039cf007c0c */ /* 0x000fe2000dfc1270 */
[----:B------:R-:W2:Y:S01]  /*5fa90*/  LDCU UR43, c[0x0][0x398] ;  /* 0x00007300ff2b77ac */ /* 0x000ea20008000800 */
[----:B------:R-:W-:Y:S01]  /*5faa0*/  ISETP.LT.AND P5, PT, R215, UR58, !P3 ;  /* 0x0000003ad7007c0c */ /* 0x000fe2000dfa1270 */
[----:B------:R3:W-:Y:S01]  /*5fab0*/  @P1 STG.E desc[UR14][R8.64], R23 ;  /* 0x0000001708001986 */ /* 0x0007e2000c10190e */
[----:B------:R-:W-:Y:S01]  /*5fac0*/  ISETP.LT.AND P2, PT, R223, UR59, !P3 ;  /* 0x0000003bdf007c0c */ /* 0x000fe2000df41270 */
[----:B------:R-:W-:Y:S01]  /*5fad0*/  VIADD R15, R13, UR55 ;  /* 0x000000370d0f7c36 */ /* 0x000fe20008000000 */
[----:B------:R-:W-:Y:S01]  /*5fae0*/  IADD3 R0, PT, PT, R179, 0x30, RZ ;  /* 0x00000030b3007810 */ /* 0x000fe20007ffe0ff */
[----:B------:R2:W-:Y:S01]  /*5faf0*/  @P4 STG.E desc[UR14][R4.64], R87 ;  /* 0x0000005704004986 */ /* 0x0005e2000c10190e */
[----:B------:R-:W-:Y:S01]  /*5fb00*/  ISETP.LT.AND P4, PT, R71, UR60, !P3 ;  /* 0x0000003c47007c0c */ /* 0x000fe2000df81270 */
[C---:B-1----:R-:W-:Y:S01]  /*5fb10*/  IMAD.WIDE R2, R15.reuse, 0x4, R242 ;  /* 0x000000040f027825 */ /* 0x042fe200078e02f2 */
[----:B------:R-:W1:Y:S03]  /*5fb20*/  LDCU UR45, c[0x0][0x39c] ;  /* 0x00007380ff2d77ac */ /* 0x000e660008000800 */
[C---:B----4-:R-:W-:Y:S01]  /*5fb30*/  IMAD.WIDE R6, R15.reuse, 0x4, R240 ;  /* 0x000000040f067825 */ /* 0x050fe200078e02f0 */
[----:B------:R4:W-:Y:S01]  /*5fb40*/  @P6 STG.E desc[UR14][R2.64], R83 ;  /* 0x0000005302006986 */ /* 0x0009e2000c10190e */
[----:B------:R-:W1:Y:S02]  /*5fb50*/  LDCU UR46, c[0x0][0x398] ;  /* 0x00007300ff2e77ac */ /* 0x000e640008000800 */
[C---:B---3--:R-:W-:Y:S01]  /*5fb60*/  IMAD.WIDE R8, R15.reuse, 0x4, R180 ;  /* 0x000000040f087825 */ /* 0x048fe200078e02b4 */
[----:B------:R3:W-:Y:S01]  /*5fb70*/  @P5 STG.E desc[UR14][R6.64], R91 ;  /* 0x0000005b06005986 */ /* 0x0007e2000c10190e */
[----:B------:R-:W1:Y:S02]  /*5fb80*/  LDCU UR47, c[0x0][0x398] ;  /* 0x00007300ff2f77ac */ /* 0x000e640008000800 */
[----:B------:R-:W-:Y:S01]  /*5fb90*/  IMAD.WIDE R10, R15, 0x4, R226 ;  /* 0x000000040f0a7825 */ /* 0x000fe200078e02e2 */
[----:B------:R-:W-:Y:S01]  /*5fba0*/  ISETP.LT.AND P6, PT, R143, UR61, !P3 ;  /* 0x0000003d8f007c0c */ /* 0x000fe2000dfc1270 */
[----:B------:R-:W-:Y:S01]  /*5fbb0*/  @P2 STG.E desc[UR14][R8.64], R95 ;  /* 0x0000005f08002986 */ /* 0x000fe2000c10190e */
[----:B------:R-:W-:Y:S01]  /*5fbc0*/  ISETP.LT.AND P5, PT, R211, UR62, !P3 ;  /* 0x0000003ed3007c0c */ /* 0x000fe2000dfa1270 */
[----:B--2---:R-:W-:Y:S01]  /*5fbd0*/  IMAD.WIDE R4, R15, 0x4, R202 ;  /* 0x000000040f047825 */ /* 0x004fe200078e02ca */
[----:B------:R-:W-:Y:S01]  /*5fbe0*/  ISETP.GE.AND P0, PT, R0, UR66, PT ;  /* 0x0000004200007c0c */ /* 0x000fe2000bf06270 */
[----:B------:R2:W-:Y:S01]  /*5fbf0*/  @P4 STG.E desc[UR14][R10.64], R99 ;  /* 0x000000630a004986 */ /* 0x0005e2000c10190e */
[----:B------:R-:W-:Y:S01]  /*5fc00*/  ISETP.LT.AND P4, PT, R147, UR63, !P3 ;  /* 0x0000003f93007c0c */ /* 0x000fe2000df81270 */
[----:B----4-:R-:W-:Y:S01]  /*5fc10*/  IMAD.WIDE R2, R15, 0x4, R224 ;  /* 0x000000040f027825 */ /* 0x010fe200078e02e0 */
[----:B------:R-:W-:Y:S01]  /*5fc20*/  ISETP.LT.AND P3, PT, R39, UR64, !P3 ;  /* 0x0000004027007c0c */ /* 0x000fe2000df61270 */
[----:B------:R-:W4:Y:S02]  /*5fc30*/  LDCU UR48, c[0x0][0x398] ;  /* 0x00007300ff3077ac */ /* 0x000f240008000800 */
[----:B---3--:R-:W-:-:S02]  /*5fc40*/  IMAD.WIDE R6, R15, 0x4, R200 ;  /* 0x000000040f067825 */ /* 0x008fc400078e02c8 */
[----:B------:R3:W-:Y:S01]  /*5fc50*/  @P6 STG.E desc[UR14][R2.64], R47 ;  /* 0x0000002f02006986 */ /* 0x0007e2000c10190e */
[----:B------:R-:W-:Y:S01]  /*5fc60*/  ISETP.LT.AND P6, PT, R207, UR67, !P0 ;  /* 0x00000043cf007c0c */ /* 0x000fe2000c7c1270 */
[----:B------:R-:W1:Y:S02]  /*5fc70*/  LDCU UR49, c[0x0][0x398] ;  /* 0x00007300ff3177ac */ /* 0x000e640008000800 */
[----:B------:R1:W-:Y:S01]  /*5fc80*/  @P5 STG.E desc[UR14][R4.64], R103 ;  /* 0x0000006704005986 */ /* 0x0003e2000c10190e */
[----:B------:R-:W-:Y:S01]  /*5fc90*/  ISETP.LT.AND P5, PT, R215, UR68, !P0 ;  /* 0x00000044d7007c0c */ /* 0x000fe2000c7a1270 */
[----:B------:R-:W4:Y:S02]  /*5fca0*/  LDCU UR44, c[0x0][0x3b8] ;  /* 0x00007700ff2c77ac */ /* 0x000f240008000800 */
[----:B------:R1:W-:Y:S01]  /*5fcb0*/  @P4 STG.E desc[UR14][R6.64], R139 ;  /* 0x0000008b06004986 */ /* 0x0003e2000c10190e */
[----:B------:R-:W-:Y:S01]  /*5fcc0*/  ISETP.LT.AND P4, PT, R223, UR69, !P0 ;  /* 0x00000045df007c0c */ /* 0x000fe2000c781270 */
[----:B------:R-:W4:Y:S01]  /*5fcd0*/  LDCU UR50, c[0x0][0x398] ;  /* 0x00007300ff3277ac */ /* 0x000f220008000800 */
[C---:B--2---:R-:W-:Y:S01]  /*5fce0*/  IADD3 R11, PT, PT, R15.reuse, UR65, RZ ;  /* 0x000000410f0b7c10 */ /* 0x044fe2000fffe0ff */
[----:B------:R-:W-:Y:S01]  /*5fcf0*/  IMAD.WIDE R8, R15, 0x4, R182 ;  /* 0x000000040f087825 */ /* 0x000fe200078e02b6 */
[----:B------:R-:W2:Y:S03]  /*5fd00*/  LDCU UR51, c[0x0][0x398] ;  /* 0x00007300ff3377ac */ /* 0x000ea60008000800 */
[----:B---3--:R-:W-:Y:S01]  /*5fd10*/  IMAD.WIDE R2, R11, 0x4, R242 ;  /* 0x000000040b027825 */ /* 0x008fe200078e02f2 */
[----:B------:R3:W-:Y:S01]  /*5fd20*/  @P3 STG.E desc[UR14][R8.64], R135 ;  /* 0x0000008708003986 */ /* 0x0007e2000c10190e */
[----:B------:R-:W-:Y:S01]  /*5fd30*/  ISETP.LT.AND P3, PT, R71, UR70, !P0 ;  /* 0x0000004647007c0c */ /* 0x000fe2000c761270 */
[----:B------:R-:W2:Y:S01]  /*5fd40*/  LDCU UR52, c[0x0][0x398] ;  /* 0x00007300ff3477ac */ /* 0x000ea20008000800 */
[C---:B-1----:R-:W-:Y:S01]  /*5fd50*/  IMAD.WIDE R4, R11.reuse, 0x4, R240 ;  /* 0x000000040b047825 */ /* 0x042fe200078e02f0 */
[----:B------:R1:W-:Y:S01]  /*5fd60*/  @P6 STG.E desc[UR14][R2.64], R128 ;  /* 0x0000008002006986 */ /* 0x0003e2000c10190e */
[----:B------:R-:W2:Y:S02]  /*5fd70*/  LDCU UR54, c[0x0][0x398] ;  /* 0x00007300ff3677ac */ /* 0x000ea40008000800 */
[----:B------:R-:W-:Y:S01]  /*5fd80*/  IMAD.WIDE R6, R11, 0x4, R180 ;  /* 0x000000040b067825 */ /* 0x000fe200078e02b4 */
[----:B------:R-:W-:Y:S01]  /*5fd90*/  ISETP.LT.AND P6, PT, R143, UR71, !P0 ;  /* 0x000000478f007c0c */ /* 0x000fe2000c7c1270 */
[----:B------:R1:W-:Y:S01]  /*5fda0*/  @P5 STG.E desc[UR14][R4.64], R124 ;  /* 0x0000007c04005986 */ /* 0x0003e2000c10190e */
[----:B------:R-:W-:Y:S01]  /*5fdb0*/  ISETP.LT.AND P5, PT, R211, UR72, !P0 ;  /* 0x00000048d3007c0c */ /* 0x000fe2000c7a1270 */
[----:B------:R-:W2:Y:S02]  /*5fdc0*/  LDCU UR55, c[0x0][0x398] ;  /* 0x00007300ff3777ac */ /* 0x000ea40008000800 */
[----:B------:R2:W-:Y:S01]  /*5fdd0*/  @P4 STG.E desc[UR14][R6.64], R120 ;  /* 0x0000007806004986 */ /* 0x0005e2000c10190e */
[----:B------:R-:W-:Y:S01]  /*5fde0*/  ISETP.LT.AND P4, PT, R147, UR73, !P0 ;  /* 0x0000004993007c0c */ /* 0x000fe2000c781270 */
[----:B------:R-:W4:Y:S01]  /*5fdf0*/  LDCU UR56, c[0x0][0x398] ;  /* 0x00007300ff3877ac */ /* 0x000f220008000800 */
[----:B------:R-:W-:Y:S01]  /*5fe00*/  ISETP.LT.AND P0, PT, R39, UR74, !P0 ;  /* 0x0000004a27007c0c */ /* 0x000fe2000c701270 */
[----:B---3--:R-:W-:Y:S01]  /*5fe10*/  IMAD.WIDE R8, R11, 0x4, R226 ;  /* 0x000000040b087825 */ /* 0x008fe200078e02e2 */
[----:B------:R-:W-:Y:S01]  /*5fe20*/  IADD3 R0, PT, PT, R179, 0x31, RZ ;  /* 0x00000031b3007810 */ /* 0x000fe20007ffe0ff */
[----:B------:R-:W3:Y:S02]  /*5fe30*/  LDCU UR53, c[0x0][0x3b8] ;  /* 0x00007700ff3577ac */ /* 0x000ee40008000800 */
[C---:B-1----:R-:W-:Y:S01]  /*5fe40*/  IMAD.WIDE R2, R11.reuse, 0x4, R224 ;  /* 0x000000040b027825 */ /* 0x042fe200078e02e0 */
[----:B------:R1:W-:Y:S01]  /*5fe50*/  @P3 STG.E desc[UR14][R8.64], R116 ;  /* 0x0000007408003986 */ /* 0x0003e2000c10190e */
[----:B------:R-:W-:Y:S01]  /*5fe60*/  ISETP.GE.AND P1, PT, R0, UR76, PT ;  /* 0x0000004c00007c0c */ /* 0x000fe2000bf26270 */
[----:B------:R-:W3:Y:S01]  /*5fe70*/  LDCU UR57, c[0x0][0x398] ;  /* 0x00007300ff3977ac */ /* 0x000ee20008000800 */
[C---:B------:R-:W-:Y:S01]  /*5fe80*/  IMAD.WIDE R4, R11.reuse, 0x4, R202 ;  /* 0x000000040b047825 */ /* 0x040fe200078e02ca */
[----:B------:R3:W-:Y:S01]  /*5fe90*/  @P6 STG.E desc[UR14][R2.64], R112 ;  /* 0x0000007002006986 */ /* 0x0007e2000c10190e */
[----:B------:R-:W4:Y:S02]  /*5fea0*/  LDCU UR58, c[0x0][0x398] ;  /* 0x00007300ff3a77ac */ /* 0x000f240008000800 */
[C---:B--2---:R-:W-:Y:S01]  /*5feb0*/  IMAD.WIDE R6, R11.reuse, 0x4, R200 ;  /* 0x000000040b067825 */ /* 0x044fe200078e02c8 */
[----:B------:R2:W-:Y:S01]  /*5fec0*/  @P5 STG.E desc[UR14][R4.64], R108 ;  /* 0x0000006c04005986 */ /* 0x0005e2000c10190e */
[----:B------:R-:W4:Y:S02]  /*5fed0*/  LDCU UR59, c[0x0][0x398] ;  /* 0x00007300ff3b77ac */ /* 0x000f240008000800 */
[----:B-1----:R-:W-:Y:S01]  /*5fee0*/  IMAD.WIDE R8, R11, 0x4, R182 ;  /* 0x000000040b087825 */ /* 0x002fe200078e02b6 */
[----:B------:R-:W-:Y:S01]  /*5fef0*/  ISETP.LT.AND P3, PT, R207, UR77, !P1 ;  /* 0x0000004dcf007c0c */ /* 0x000fe2000cf61270 */
[----:B------:R1:W-:Y:S01]  /*5ff00*/  @P4 STG.E desc[UR14][R6.64], R104 ;  /* 0x0000006806004986 */ /* 0x0003e2000c10190e */
[----:B------:R-:W-:Y:S01]  /*5ff10*/  ISETP.LT.AND P4, PT, R215, UR4, !P1 ;  /* 0x00000004d7007c0c */ /* 0x000fe2000cf81270 */
[----:B------:R-:W-:Y:S01]  /*5ff20*/  VIADD R13, R11, UR75 ;  /* 0x0000004b0b0d7c36 */ /* 0x000fe20008000000 */
[----:B------:R-:W-:Y:S01]  /*5ff30*/  ISETP.LT.AND P5, PT, R71, UR8, !P1 ;  /* 0x0000000847007c0c */ /* 0x000fe2000cfa1270 */
[----:B------:R1:W-:Y:S01]  /*5ff40*/  @P0 STG.E desc[UR14][R8.64], R160 ;  /* 0x000000a008000986 */ /* 0x0003e2000c10190e */
[----:B------:R-:W-:Y:S01]  /*5ff50*/  ISETP.LT.AND P0, PT, R223, UR6, !P1 ;  /* 0x00000006df007c0c */ /* 0x000fe2000cf01270 */
[----:B---3--:R-:W-:Y:S01]  /*5ff60*/  IMAD.WIDE R2, R13, 0x4, R242 ;  /* 0x000000040d027825 */ /* 0x008fe200078e02f2 */
[----:B------:R-:W3:Y:S03]  /*5ff70*/  LDCU UR60, c[0x0][0x398] ;  /* 0x00007300ff3c77ac */ /* 0x000ee60008000800 */
[----:B------:R-:W-:Y:S01]  /*5ff80*/  VIADD R0, R179, 0x32 ;  /* 0x00000032b3007836 */ /* 0x000fe20000000000 */
[----:B------:R-:W-:Y:S01]  /*5ff90*/  ISETP.LT.AND P6, PT, R143, UR10, !P1 ;  /* 0x0000000a8f007c0c */ /* 0x000fe2000cfc1270 */
[C---:B--2---:R-:W-:Y:S01]  /*5ffa0*/  IMAD.WIDE R4, R13.reuse, 0x4, R240 ;  /* 0x000000040d047825 */ /* 0x044fe200078e02f0 */
[----:B------:R2:W-:Y:S01]  /*5ffb0*/  @P3 STG.E desc[UR14][R2.64], R60 ;  /* 0x0000003c02003986 */ /* 0x0005e2000c10190e */
[----:B------:R-:W3:Y:S02]  /*5ffc0*/  LDCU UR61, c[0x0][0x398] ;  /* 0x00007300ff3d77ac */ /* 0x000ee40008000800 */
[C---:B-1----:R-:W-:Y:S01]  /*5ffd0*/  IMAD.WIDE R6, R13.reuse, 0x4, R180 ;  /* 0x000000040d067825 */ /* 0x042fe200078e02b4 */
[----:B------:R-:W-:Y:S01]  /*5ffe0*/  ISETP.GE.AND P2, PT, R0, UR20, PT ;  /* 0x0000001400007c0c */ /* 0x000fe2000bf46270 */
[----:B------:R1:W-:Y:S01]  /*5fff0*/  @P4 STG.E desc[UR14][R4.64], R156 ;  /* 0x0000009c04004986 */ /* 0x0003e2000c10190e */
[----:B------:R-:W3:Y:S01]  /*60000*/  LDCU UR4, c[0x0][0x3b8] ;  /* 0x00007700ff0477ac */ /* 0x000ee20008000800 */
[----:B------:R-:W-:Y:S01]  /*60010*/  IMAD.WIDE R8, R13, 0x4, R226 ;  /* 0x000000040d087825 */ /* 0x000fe200078e02e2 */
[----:B------:R-:W-:Y:S01]  /*60020*/  ISETP.LT.AND P3, PT, R211, UR12, !P1 ;  /* 0x0000000cd3007c0c */ /* 0x000fe2000cf61270 */
[----:B------:R1:W-:Y:S01]  /*60030*/  @P0 STG.E desc[UR14][R6.64], R148 ;  /* 0x0000009406000986 */ /* 0x0003e2000c10190e */
[----:B------:R-:W-:Y:S01]  /*60040*/  ISETP.LT.AND P0, PT, R147, UR16, !P1 ;  /* 0x0000001093007c0c */ /* 0x000fe2000cf01270 */
[----:B------:R-:W-:Y:S01]  /*60050*/  VIADD R15, R13, UR24 ;  /* 0x000000180d0f7c36 */ /* 0x000fe20008000000 */
[----:B------:R-:W-:Y:S01]  /*60060*/  ISETP.LT.AND P1, PT, R39, UR18, !P1 ;  /* 0x0000001227007c0c */ /* 0x000fe2000cf21270 */
[----:B------:R3:W-:Y:S01]  /*60070*/  @P5 STG.E desc[UR14][R8.64], R164 ;  /* 0x000000a408005986 */ /* 0x0007e2000c10190e */
[----:B------:R-:W-:Y:S01]  /*60080*/  ISETP.LT.AND P5, PT, R207, UR26, !P2 ;  /* 0x0000001acf007c0c */ /* 0x000fe2000d7a1270 */
[----:B--2---:R-:W-:-:S04]  /*60090*/  IMAD.WIDE R2, R13, 0x4, R224 ;  /* 0x000000040d027825 */ /* 0x004fc800078e02e0 */
[----:B------:R-:W-:Y:S01]  /*600a0*/  IMAD.WIDE R10, R13, 0x4, R202 ;  /* 0x000000040d0a7825 */ /* 0x000fe200078e02ca */
[----:B------:R2:W-:Y:S01]  /*600b0*/  @P6 STG.E desc[UR14][R2.64], R40 ;  /* 0x0000002802006986 */ /* 0x0005e2000c10190e */
[----:B------:R-:W-:Y:S01]  /*600c0*/  IADD3 R0, PT, PT, R179, 0x33, RZ ;  /* 0x00000033b3007810 */ /* 0x000fe20007ffe0ff */
[----:B------:R-:W4:Y:S01]  /*600d0*/  LDCU UR20, c[0x0][0x398] ;  /* 0x00007300ff1477ac */ /* 0x000f220008000800 */
[C---:B-1----:R-:W-:Y:S01]  /*600e0*/  IMAD.WIDE R4, R13.reuse, 0x4, R200 ;  /* 0x000000040d047825 */ /* 0x042fe200078e02c8 */
[----:B------:R1:W-:Y:S01]  /*600f0*/  @P3 STG.E desc[UR14][R10.64], R64 ;  /* 0x000000400a003986 */ /* 0x0003e2000c10190e */
[----:B------:R-:W4:Y:S02]  /*60100*/  LDCU UR6, c[0x0][0x398] ;  /* 0x00007300ff0677ac */ /* 0x000f240008000800 */
[----:B------:R-:W-:Y:S01]  /*60110*/  IMAD.WIDE R6, R13, 0x4, R182 ;  /* 0x000000040d067825 */ /* 0x000fe200078e02b6 */
[----:B------:R4:W-:Y:S01]  /*60120*/  @P0 STG.E desc[UR14][R4.64], R168 ;  /* 0x000000a804000986 */ /* 0x0009e2000c10190e */
[----:B------:R-:W4:Y:S02]  /*60130*/  LDCU UR8, c[0x0][0x398] ;  /* 0x00007300ff0877ac */ /* 0x000f240008000800 */
[----:B---3--:R-:W-:Y:S01]  /*60140*/  IMAD.WIDE R8, R15, 0x4, R242 ;  /* 0x000000040f087825 */ /* 0x008fe200078e02f2 */
[----:B------:R-:W-:Y:S01]  /*60150*/  ISETP.LT.AND P6, PT, R215, UR22, !P2 ;  /* 0x00000016d7007c0c */ /* 0x000fe2000d7c1270 */
[----:B------:R3:W-:Y:S01]  /*60160*/  @P1 STG.E desc[UR14][R6.64], R172 ;  /* 0x000000ac06001986 */ /* 0x0007e2000c10190e */
[----:B------:R-:W-:Y:S01]  /*60170*/  ISETP.LT.AND P3, PT, R223, UR28, !P2 ;  /* 0x0000001cdf007c0c */ /* 0x000fe2000d761270 */
[----:B--2---:R-:W-:Y:S01]  /*60180*/  IMAD.WIDE R2, R15, 0x4, R240 ;  /* 0x000000040f027825 */ /* 0x004fe200078e02f0 */
[----:B------:R-:W-:Y:S01]  /*60190*/  ISETP.LT.AND P1, PT, R143, UR30, !P2 ;  /* 0x0000001e8f007c0c */ /* 0x000fe2000d721270 */
[----:B------:R2:W-:Y:S01]  /*601a0*/  @P5 STG.E desc[UR14][R8.64], R129 ;  /* 0x0000008108005986 */ /* 0x0005e2000c10190e */
[----:B------:R-:W-:Y:S01]  /*601b0*/  ISETP.LT.AND P5, PT, R71, UR29, !P2 ;  /* 0x0000001d47007c0c */ /* 0x000fe2000d7a1270 */
[----:B-1----:R-:W-:Y:S01]  /*601c0*/  IMAD.WIDE R10, R15, 0x4, R180 ;  /* 0x000000040f0a7825 */ /* 0x002fe200078e02b4 */
[----:B------:R-:W-:Y:S01]  /*601d0*/  ISETP.LT.AND P0, PT, R211, UR31, !P2 ;  /* 0x0000001fd3007c0c */ /* 0x000fe2000d701270 */
[----:B------:R-:W1:Y:S02]  /*601e0*/  LDCU UR10, c[0x0][0x398] ;  /* 0x00007300ff0a77ac */ /* 0x000e640008000800 */
[C---:B----4-:R-:W-:Y:S01]  /*601f0*/  IMAD.WIDE R4, R15.reuse, 0x4, R226 ;  /* 0x000000040f047825 */ /* 0x050fe200078e02e2 */
[----:B------:R-:W-:Y:S01]  /*60200*/  ISETP.GE.AND P4, PT, R0, UR35, PT ;  /* 0x0000002300007c0c */ /* 0x000fe2000bf86270 */
[----:B------:R4:W-:Y:S01]  /*60210*/  @P6 STG.E desc[UR14][R2.64], R125 ;  /* 0x0000007d02006986 */ /* 0x0009e2000c10190e */
[----:B------:R-:W1:Y:S01]  /*60220*/  LDCU UR12, c[0x0][0x398] ;  /* 0x00007300ff0c77ac */ /* 0x000e620008000800 */
[----:B---3--:R-:W-:Y:S01]  /*60230*/  IMAD.WIDE R6, R15, 0x4, R224 ;  /* 0x000000040f067825 */ /* 0x008fe200078e02e0 */
[----:B------:R-:W-:Y:S01]  /*60240*/  ISETP.LT.AND P6, PT, R147, UR32, !P2 ;  /* 0x0000002093007c0c */ /* 0x000fe2000d7c1270 */
[----:B------:R-:W-:Y:S01]  /*60250*/  @P3 STG.E desc[UR14][R10.64], R121 ;  /* 0x000000790a003986 */ /* 0x000fe2000c10190e */
[----:B------:R-:W3:Y:S03]  /*60260*/  LDCU UR18, c[0x0][0x398] ;  /* 0x00007300ff1277ac */ /* 0x000ee60008000800 */
[----:B------:R1:W-:Y:S01]  /*60270*/  @P5 STG.E desc[UR14][R4.64], R117 ;  /* 0x0000007504005986 */ /* 0x0003e2000c10190e */
[----:B------:R-:W-:Y:S01]  /*60280*/  ISETP.LT.AND P5, PT, R39, UR33, !P2 ;  /* 0x0000002127007c0c */ /* 0x000fe2000d7a1270 */
[----:B--2---:R-:W-:Y:S01]  /*60290*/  IMAD.WIDE R8, R15, 0x4, R202 ;  /* 0x000000040f087825 */ /* 0x004fe200078e02ca */
[----:B------:R-:W2:Y:S01]  /*602a0*/  LDCU UR16, c[0x0][0x398] ;  /* 0x00007300ff1077ac */ /* 0x000ea20008000800 */
[----:B------:R3:W-:Y:S01]  /*602b0*/  @P1 STG.E desc[UR14][R6.64], R113 ;  /* 0x0000007106001986 */ /* 0x0007e2000c10190e */
[----:B------:R-:W-:-:S02]  /*602c0*/  ISETP.LT.AND P1, PT, R207, UR36, !P4 ;  /* 0x00000024cf007c0c */ /* 0x000fc4000e721270 */
[----:B------:R-:W-:Y:S01]  /*602d0*/  ISETP.LT.AND P2, PT, R215, UR37, !P4 ;  /* 0x00000025d7007c0c */ /* 0x000fe2000e741270 */
[----:B------:R-:W-:Y:S01]  /*602e0*/  VIADD R13, R15, UR34 ;  /* 0x000000220f0d7c36 */ /* 0x000fe20008000000 */
[----:B------:R-:W-:Y:S01]  /*602f0*/  IADD3 R0, PT, PT, R179, 0x34, RZ ;  /* 0x00000034b3007810 */ /* 0x000fe20007ffe0ff */
[C---:B----4-:R-:W-:Y:S01]  /*60300*/  IMAD.WIDE R2, R15.reuse, 0x4, R200 ;  /* 0x000000040f027825 */ /* 0x050fe200078e02c8 */
[----:B------:R4:W-:Y:S01]  /*60310*/  @P0 STG.E desc[UR14][R8.64], R109 ;  /* 0x0000006d08000986 */ /* 0x0009e2000c10190e */
[----:B------:R-:W2:Y:S02]  /*60320*/  LDCU UR22, c[0x0][0x398] ;  /* 0x00007300ff1677ac */ /* 0x000ea40008000800 */
[----:B-1----:R-:W-:Y:S01]  /*60330*/  IMAD.WIDE R4, R15, 0x4, R182 ;  /* 0x000000040f047825 */ /* 0x002fe200078e02b6 */
[----:B------:R1:W-:Y:S01]  /*60340*/  @P6 STG.E desc[UR14][R2.64], R105 ;  /* 0x0000006902006986 */ /* 0x0003e2000c10190e */
[----:B------:R-:W2:Y:S02]  /*60350*/  LDCU UR24, c[0x0][0x398] ;  /* 0x00007300ff1877ac */ /* 0x000ea40008000800 */
[----:B---3--:R-:W-:Y:S01]  /*60360*/  IMAD.WIDE R6, R13, 0x4, R242 ;  /* 0x000000040d067825 */ /* 0x008fe200078e02f2 */
[----:B------:R-:W-:Y:S01]  /*60370*/  ISETP.LT.AND P0, PT, R223, UR38, !P4 ;  /* 0x00000026df007c0c */ /* 0x000fe2000e701270 */
[----:B------:R3:W-:Y:S01]  /*60380*/  @P5 STG.E desc[UR14][R4.64], R161 ;  /* 0x000000a104005986 */ /* 0x0007e2000c10190e */
[----:B------:R-:W2:Y:S01]  /*60390*/  LDCU UR28, c[0x0][0x398] ;  /* 0x00007300ff1c77ac */ /* 0x000ea20008000800 */
[----:B----4-:R-:W-:-:S02]  /*603a0*/  IMAD.WIDE R8, R13, 0x4, R240 ;  /* 0x000000040d087825 */ /* 0x010fc400078e02f0 */
[----:B------:R4:W-:Y:S01]  /*603b0*/  @P1 STG.E desc[UR14][R6.64], R61 ;  /* 0x0000003d06001986 */ /* 0x0009e2000c10190e */
[----:B------:R-:W-:Y:S01]  /*603c0*/  ISETP.LT.AND P6, PT, R71, UR39, !P4 ;  /* 0x0000002747007c0c */ /* 0x000fe2000e7c1270 */
[----:B------:R-:W2:Y:S02]  /*603d0*/  LDCU UR29, c[0x0][0x398] ;  /* 0x00007300ff1d77ac */ /* 0x000ea40008000800 */
[----:B------:R2:W-:Y:S01]  /*603e0*/  @P2 STG.E desc[UR14][R8.64], R157 ;  /* 0x0000009d08002986 */ /* 0x0005e2000c10190e */
[----:B------:R-:W-:Y:S01]  /*603f0*/  ISETP.LT.AND P2, PT, R143, UR40, !P4 ;  /* 0x000000288f007c0c */ /* 0x000fe2000e741270 */
[----:B-1----:R-:W-:Y:S01]  /*60400*/  IMAD.WIDE R2, R13, 0x4, R180 ;  /* 0x000000040d027825 */ /* 0x002fe200078e02b4 */
[----:B------:R-:W-:Y:S01]  /*60410*/  ISETP.LT.AND P5, PT, R211, UR41, !P4 ;  /* 0x00000029d3007c0c */ /* 0x000fe2000e7a1270 */
[----:B------:R-:W1:Y:S01]  /*60420*/  LDCU UR30, c[0x0][0x398] ;  /* 0x00007300ff1e77ac */ /* 0x000e620008000800 */
[----:B------:R-:W-:Y:S02]  /*60430*/  ISETP.LT.AND P1, PT, R147, UR42, !P4 ;  /* 0x0000002a93007c0c */ /* 0x000fe4000e721270 */
[----:B------:R-:W-:Y:S01]  /*60440*/  ISETP.LT.AND P4, PT, R39, UR43, !P4 ;  /* 0x0000002b27007c0c */ /* 0x000fe2000e781270 */
[C---:B------:R-:W-:Y:S01]  /*60450*/  IMAD.WIDE R10, R13.reuse, 0x4, R226 ;  /* 0x000000040d0a7825 */ /* 0x040fe200078e02e2 */
[----:B------:R-:W-:Y:S01]  /*60460*/  ISETP.GE.AND P3, PT, R0, UR45, PT ;  /* 0x0000002d00007c0c */ /* 0x000fe2000bf66270 */
[----:B------:R1:W-:Y:S01]  /*60470*/  @P0 STG.E desc[UR14][R2.64], R149 ;  /* 0x0000009502000986 */ /* 0x0003e2000c10190e */
[----:B------:R-:W1:Y:S01]  /*60480*/  LDCU UR26, c[0x0][0x3b8] ;  /* 0x00007700ff1a77ac */ /* 0x000e620008000800 */
[C---:B---3--:R-:W-:Y:S01]  /*60490*/  IMAD.WIDE R4, R13.reuse, 0x4, R224 ;  /* 0x000000040d047825 */ /* 0x048fe200078e02e0 */
[----:B------:R-:W3:Y:S03]  /*604a0*/  LDCU UR31, c[0x0][0x398] ;  /* 0x00007300ff1f77ac */ /* 0x000ee60008000800 */
[C---:B----4-:R-:W-:Y:S01]  /*604b0*/  IMAD.WIDE R6, R13.reuse, 0x4, R202 ;  /* 0x000000040d067825 */ /* 0x050fe200078e02ca */
[----:B------:R-:W-:Y:S01]  /*604c0*/  @P6 STG.E desc[UR14][R10.64], R165 ;  /* 0x000000a50a006986 */ /* 0x000fe2000c10190e */
[----:B------:R-:W4:Y:S02]  /*604d0*/  LDCU UR32, c[0x0][0x398] ;  /* 0x00007300ff2077ac */ /* 0x000f240008000800 */
[C---:B--2---:R-:W-:Y:S01]  /*604e0*/  IMAD.WIDE R8, R13.reuse, 0x4, R200 ;  /* 0x000000040d087825 */ /* 0x044fe200078e02c8 */
[----:B------:R2:W-:Y:S01]  /*604f0*/  @P2 STG.E desc[UR14][R4.64], R41 ;  /* 0x0000002904002986 */ /* 0x0005e2000c10190e */
[----:B------:R-:W3:Y:S02]  /*60500*/  LDCU UR33, c[0x0][0x398] ;  /* 0x00007300ff2177ac */ /* 0x000ee40008000800 */
[----:B-1----:R-:W-:Y:S01]  /*60510*/  IMAD.WIDE R2, R13, 0x4, R182 ;  /* 0x000000040d027825 */ /* 0x002fe200078e02b6 */
[----:B------:R1:W-:Y:S01]  /*60520*/  @P5 STG.E desc[UR14][R6.64], R65 ;  /* 0x0000004106005986 */ /* 0x0003e2000c10190e */
[----:B------:R-:W-:Y:S01]  /*60530*/  ISETP.LT.AND P6, PT, R207, UR46, !P3 ;  /* 0x0000002ecf007c0c */ /* 0x000fe2000dfc1270 */
[----:B------:R-:W3:Y:S01]  /*60540*/  LDCU UR34, c[0x0][0x398] ;  /* 0x00007300ff2277ac */ /* 0x000ee20008000800 */
[----:B------:R-:W-:Y:S01]  /*60550*/  ISETP.LT.AND P5, PT, R215, UR47, !P3 ;  /* 0x0000002fd7007c0c */ /* 0x000fe2000dfa1270 */
[----:B------:R4:W-:Y:S01]  /*60560*/  @P1 STG.E desc[UR14][R8.64], R169 ;  /* 0x000000a908001986 */ /* 0x0009e2000c10190e */
[----:B------:R-:W-:Y:S01]  /*60570*/  ISETP.LT.AND P1, PT, R223, UR48, !P3 ;  /* 0x00000030df007c0c */ /* 0x000fe2000df21270 */
[----:B------:R-:W-:Y:S01]  /*60580*/  VIADD R15, R13, UR44 ;  /* 0x0000002c0d0f7c36 */ /* 0x000fe20008000000 */
[----:B------:R-:W-:Y:S01]  /*60590*/  IADD3 R0, PT, PT, R179, 0x35, RZ ;  /* 0x00000035b3007810 */ /* 0x000fe20007ffe0ff */
[----:B------:R3:W-:Y:S01]  /*605a0*/  @P4 STG.E desc[UR14][R2.64], R173 ;  /* 0x000000ad02004986 */ /* 0x0007e2000c10190e */
[----:B------:R-:W-:Y:S01]  /*605b0*/  ISETP.LT.AND P4, PT, R71, UR49, !P3 ;  /* 0x0000003147007c0c */ /* 0x000fe2000df81270 */
[C---:B--2---:R-:W-:Y:S01]  /*605c0*/  IMAD.WIDE R4, R15.reuse, 0x4, R242 ;  /* 0x000000040f047825 */ /* 0x044fe200078e02f2 */
[----:B------:R-:W2:Y:S03]  /*605d0*/  LDCU UR35, c[0x0][0x398] ;  /* 0x00007300ff2377ac */ /* 0x000ea60008000800 */
[C---:B-1----:R-:W-:Y:S01]  /*605e0*/  IMAD.WIDE R6, R15.reuse, 0x4, R240 ;  /* 0x000000040f067825 */ /* 0x042fe200078e02f0 */
[----:B------:R1:W-:Y:S01]  /*605f0*/  @P6 STG.E desc[UR14][R4.64], R130 ;  /* 0x0000008204006986 */ /* 0x0003e2000c10190e */
[----:B------:R-:W1:Y:S02]  /*60600*/  LDCU UR36, c[0x0][0x398] ;  /* 0x00007300ff2477ac */ /* 0x000e640008000800 */
[C---:B----4-:R-:W-:Y:S01]  /*60610*/  IMAD.WIDE R8, R15.reuse, 0x4, R180 ;  /* 0x000000040f087825 */ /* 0x050fe200078e02b4 */
        /* <DEDUP_REMOVED lines=9> */
[----:B---3--:R-:W-:Y:S01]  /*606b0*/  IMAD.WIDE R2, R15, 0x4, R224 ;  /* 0x000000040f027825 */ /* 0x008fe200078e02e0 */
[----:B------:R-:W-:Y:S01]  /*606c0*/  ISETP.LT.AND P3, PT, R39, UR52, !P3 ;  /* 0x0000003427007c0c */ /* 0x000fe2000df61270 */
[----:B------:R-:W3:Y:S01]  /*606d0*/  LDCU UR20, c[0x0][0x398] ;  /* 0x00007300ff1477ac */ /* 0x000ee20008000800 */
[----:B------:R-:W-:Y:S01]  /*606e0*/  ISETP.GE.AND P0, PT, R0, UR27, PT ;  /* 0x0000001b00007c0c */ /* 0x000fe2000bf06270 */
[C---:B-1----:R-:W-:Y:S01]  /*606f0*/  IMAD.WIDE R4, R15.reuse, 0x4, R202 ;  /* 0x000000040f047825 */ /* 0x042fe200078e02ca */
[----:B------:R-:W1:Y:S03]  /*60700*/  LDCU UR39, c[0x0][0x398] ;  /* 0x00007300ff2777ac */ /* 0x000e660008000800 */
[----:B----4-:R-:W-:Y:S01]  /*60710*/  IMAD.WIDE R6, R15, 0x4, R200 ;  /* 0x000000040f067825 */ /* 0x010fe200078e02c8 */
[----:B------:R4:W-:Y:S01]  /*60720*/  @P6 STG.E desc[UR14][R2.64], R114 ;  /* 0x0000007202006986 */ /* 0x0009e2000c10190e */
[----:B------:R-:W-:Y:S01]  /*60730*/  ISETP.LT.AND P6, PT, R207, UR54, !P0 ;  /* 0x00000036cf007c0c */ /* 0x000fe2000c7c1270 */
[----:B------:R-:W1:Y:S02]  /*60740*/  LDCU UR27, c[0x0][0x3b8] ;  /* 0x00007700ff1b77ac */ /* 0x000e640008000800 */
[----:B------:R1:W-:Y:S01]  /*60750*/  @P5 STG.E desc[UR14][R4.64], R110 ;  /* 0x0000006e04005986 */ /* 0x0003e2000c10190e */
[----:B------:R-:W-:Y:S01]  /*60760*/  ISETP.LT.AND P5, PT, R215, UR55, !P0 ;  /* 0x00000037d7007c0c */ /* 0x000fe2000c7a1270 */
[----:B--2---:R-:W-:Y:S01]  /*60770*/  IMAD.WIDE R8, R15, 0x4, R182 ;  /* 0x000000040f087825 */ /* 0x004fe200078e02b6 */
[----:B------:R-:W2:Y:S01]  /*60780*/  LDCU UR40, c[0x0][0x398] ;  /* 0x00007300ff2877ac */ /* 0x000ea20008000800 */
[----:B------:R1:W-:Y:S01]  /*60790*/  @P4 STG.E desc[UR14][R6.64], R106 ;  /* 0x0000006a06004986 */ /* 0x0003e2000c10190e */
[----:B------:R-:W-:-:S02]  /*607a0*/  ISETP.LT.AND P4, PT, R223, UR56, !P0 ;  /* 0x00000038df007c0c */ /* 0x000fc4000c781270 */
[----:B------:R-:W-:Y:S01]  /*607b0*/  IADD3 R11, PT, PT, R15, UR53, RZ ;  /* 0x000000350f0b7c10 */ /* 0x000fe2000fffe0ff */
[----:B------:R2:W-:Y:S01]  /*607c0*/  @P3 STG.E desc[UR14][R8.64], R162 ;  /* 0x000000a208003986 */ /* 0x0005e2000c10190e */
[----:B------:R-:W-:Y:S01]  /*607d0*/  ISETP.LT.AND P3, PT, R71, UR57, !P0 ;  /* 0x0000003947007c0c */ /* 0x000fe2000c761270 */
[----:B------:R-:W3:Y:S02]  /*607e0*/  LDCU UR41, c[0x0][0x398] ;  /* 0x00007300ff2977ac */ /* 0x000ee40008000800 */
[C---:B----4-:R-:W-:Y:S01]  /*607f0*/  IMAD.WIDE R2, R11.reuse, 0x4, R242 ;  /* 0x000000040b027825 */ /* 0x050fe200078e02f2 */
[----:B------:R-:W4:Y:S03]  /*60800*/  LDCU UR42, c[0x0][0x398] ;  /* 0x00007300ff2a77ac */ /* 0x000f260008000800 */
[C---:B-1----:R-:W-:Y:S01]  /*60810*/  IMAD.WIDE R4, R11.reuse, 0x4, R240 ;  /* 0x000000040b047825 */ /* 0x042fe200078e02f0 */
[----:B------:R1:W-:Y:S01]  /*60820*/  @P6 STG.E desc[UR14][R2.64], R62 ;  /* 0x0000003e02006986 */ /* 0x0003e2000c10190e */
[----:B------:R-:W3:Y:S02]  /*60830*/  LDCU UR43, c[0x0][0x398] ;  /* 0x00007300ff2b77ac */ /* 0x000ee40008000800 */
[----:B------:R-:W-:Y:S01]  /*60840*/  IMAD.WIDE R6, R11, 0x4, R180 ;  /* 0x000000040b067825 */ /* 0x000fe200078e02b4 */
[----:B------:R-:W-:Y:S01]  /*60850*/  IADD3 R0, PT, PT, R179, 0x36, RZ ;  /* 0x00000036b3007810 */ /* 0x000fe20007ffe0ff */
[----:B------:R3:W-:Y:S01]  /*60860*/  @P5 STG.E desc[UR14][R4.64], R158 ;  /* 0x0000009e04005986 */ /* 0x0007e2000c10190e */
[----:B------:R-:W-:Y:S01]  /*60870*/  ISETP.LT.AND P6, PT, R143, UR58, !P0 ;  /* 0x0000003a8f007c0c */ /* 0x000fe2000c7c1270 */
[----:B--2---:R-:W-:Y:S01]  /*60880*/  IMAD.WIDE R8, R11, 0x4, R226 ;  /* 0x000000040b087825 */ /* 0x004fe200078e02e2 */
[----:B------:R-:W-:Y:S01]  /*60890*/  ISETP.LT.AND P5, PT, R211, UR59, !P0 ;  /* 0x0000003bd3007c0c */ /* 0x000fe2000c7a1270 */
[----:B------:R2:W-:Y:S01]  /*608a0*/  @P4 STG.E desc[UR14][R6.64], R150 ;  /* 0x0000009606004986 */ /* 0x0005e2000c10190e */
[----:B------:R-:W-:Y:S01]  /*608b0*/  ISETP.LT.AND P4, PT, R147, UR60, !P0 ;  /* 0x0000003c93007c0c */ /* 0x000fe2000c781270 */
[----:B------:R-:W4:Y:S01]  /*608c0*/  LDCU UR44, c[0x0][0x398] ;  /* 0x00007300ff2c77ac */ /* 0x000f220008000800 */
[----:B------:R-:W-:-:S02]  /*608d0*/  ISETP.LT.AND P0, PT, R39, UR61, !P0 ;  /* 0x0000003d27007c0c */ /* 0x000fc4000c701270 */
[----:B------:R-:W-:Y:S01]  /*608e0*/  ISETP.GE.AND P2, PT, R0, UR11, PT ;  /* 0x0000000b00007c0c */ /* 0x000fe2000bf46270 */
[----:B------:R4:W-:Y:S01]  /*608f0*/  @P3 STG.E desc[UR14][R8.64], R166 ;  /* 0x000000a608003986 */ /* 0x0009e2000c10190e */
[----:B-1----:R-:W-:Y:S01]  /*60900*/  IMAD.WIDE R2, R11, 0x4, R224 ;  /* 0x000000040b027825 */ /* 0x002fe200078e02e0 */
[----:B------:R-:W1:Y:S01]  /*60910*/  LDCU UR11, c[0x0][0x398] ;  /* 0x00007300ff0b77ac */ /* 0x000e620008000800 */
[----:B------:R-:W-:Y:S02]  /*60920*/  ISETP.LT.AND P3, PT, R207, UR6, !P2 ;  /* 0x00000006cf007c0c */ /* 0x000fe4000d761270 */
[C---:B---3--:R-:W-:Y:S01]  /*60930*/  IMAD.WIDE R4, R11.reuse, 0x4, R202 ;  /* 0x000000040b047825 */ /* 0x048fe200078e02ca */
[----:B------:R3:W-:Y:S01]  /*60940*/  @P6 STG.E desc[UR14][R2.64], R42 ;  /* 0x0000002a02006986 */ /* 0x0007e2000c10190e */
[----:B------:R-:W1:Y:S02]  /*60950*/  LDCU UR45, c[0x0][0x398] ;  /* 0x00007300ff2d77ac */ /* 0x000e640008000800 */
[C---:B--2---:R-:W-:Y:S01]  /*60960*/  IMAD.WIDE R6, R11.reuse, 0x4, R200 ;  /* 0x000000040b067825 */ /* 0x044fe200078e02c8 */
[----:B------:R2:W-:Y:S01]  /*60970*/  @P5 STG.E desc[UR14][R4.64], R66 ;  /* 0x0000004204005986 */ /* 0x0005e2000c10190e */
[----:B------:R-:W1:Y:S02]  /*60980*/  LDCU UR46, c[0x0][0x398] ;  /* 0x00007300ff2e77ac */ /* 0x000e640008000800 */
[C---:B----4-:R-:W-:Y:S01]  /*60990*/  IMAD.WIDE R8, R11.reuse, 0x4, R182 ;  /* 0x000000040b087825 */ /* 0x050fe200078e02b6 */
[----:B------:R4:W-:Y:S01]  /*609a0*/  @P4 STG.E desc[UR14][R6.64], R170 ;  /* 0x000000aa06004986 */ /* 0x0009e2000c10190e */
[----:B------:R-:W1:Y:S02]  /*609b0*/  LDCU UR47, c[0x0][0x398] ;  /* 0x00007300ff2f77ac */ /* 0x000e640008000800 */
[----:B------:R-:W-:Y:S01]  /*609c0*/  VIADD R13, R11, UR4 ;  /* 0x000000040b0d7c36 */ /* 0x000fe20008000000 */
[----:B------:R-:W-:Y:S01]  /*609d0*/  ISETP.LT.AND P4, PT, R215, UR8, !P2 ;  /* 0x00000008d7007c0c */ /* 0x000fe2000d781270 */
[----:B------:R1:W-:Y:S01]  /*609e0*/  @P0 STG.E desc[UR14][R8.64], R174 ;  /* 0x000000ae08000986 */ /* 0x0003e2000c10190e */
[----:B------:R-:W-:Y:S01]  /*609f0*/  ISETP.LT.AND P0, PT, R223, UR10, !P2 ;  /* 0x0000000adf007c0c */ /* 0x000fe2000d701270 */
[----:B---3--:R-:W-:Y:S01]  /*60a00*/  IMAD.WIDE R2, R13, 0x4, R242 ;  /* 0x000000040d027825 */ /* 0x008fe200078e02f2 */
[----:B------:R-:W-:Y:S01]  /*60a10*/  ISETP.LT.AND P5, PT, R71, UR12, !P2 ;  /* 0x0000000c47007c0c */ /* 0x000fe2000d7a1270 */
[----:B------:R-:W3:Y:S01]  /*60a20*/  LDCU UR8, c[0x0][0x398] ;  /* 0x00007300ff0877ac */ /* 0x000ee20008000800 */
[----:B------:R-:W-:-:S02]  /*60a30*/  ISETP.LT.AND P6, PT, R143, UR18, !P2 ;  /* 0x000000128f007c0c */ /* 0x000fc4000d7c1270 */
[----:B------:R1:W-:Y:S01]  /*60a40*/  @P3 STG.E desc[UR14][R2.64], R131 ;  /* 0x0000008302003986 */ /* 0x0003e2000c10190e */
[----:B------:R-:W-:Y:S01]  /*60a50*/  ISETP.LT.AND P3, PT, R211, UR22, !P2 ;  /* 0x00000016d3007c0c */ /* 0x000fe2000d761270 */
[----:B------:R-:W-:Y:S01]  /*60a60*/  VIADD R0, R179, 0x37 ;  /* 0x00000037b3007836 */ /* 0x000fe20000000000 */
[----:B------:R-:W3:Y:S01]  /*60a70*/  LDCU UR10, c[0x0][0x398] ;  /* 0x00007300ff0a77ac */ /* 0x000ee20008000800 */
[C---:B--2---:R-:W-:Y:S01]  /*60a80*/  IMAD.WIDE R4, R13.reuse, 0x4, R240 ;  /* 0x000000040d047825 */ /* 0x044fe200078e02f0 */
[----:B------:R-:W2:Y:S03]  /*60a90*/  LDCU UR4, c[0x0][0x3b8] ;  /* 0x00007700ff0477ac */ /* 0x000ea60008000800 */
[C---:B----4-:R-:W-:Y:S01]  /*60aa0*/  IMAD.WIDE R6, R13.reuse, 0x4, R180 ;  /* 0x000000040d067825 */ /* 0x050fe200078e02b4 */
[----:B------:R-:W-:Y:S01]  /*60ab0*/  ISETP.GE.AND P1, PT, R0, UR9, PT ;  /* 0x0000000900007c0c */ /* 0x000fe2000bf26270 */
[----:B------:R4:W-:Y:S01]  /*60ac0*/  @P4 STG.E desc[UR14][R4.64], R127 ;  /* 0x0000007f04004986 */ /* 0x0009e2000c10190e */
[----:B------:R-:W2:Y:S01]  /*60ad0*/  LDCU UR12, c[0x0][0x398] ;  /* 0x00007300ff0c77ac */ /* 0x000ea20008000800 */
[----:B-1----:R-:W-:-:S02]  /*60ae0*/  IMAD.WIDE R8, R13, 0x4, R226 ;  /* 0x000000040d087825 */ /* 0x002fc400078e02e2 */
[----:B------:R1:W-:Y:S01]  /*60af0*/  @P0 STG.E desc[UR14][R6.64], R123 ;  /* 0x0000007b06000986 */ /* 0x0003e2000c10190e */
[----:B------:R-:W2:Y:S01]  /*60b00*/  LDCU UR18, c[0x0][0x398] ;  /* 0x00007300ff1277ac */ /* 0x000ea20008000800 */
[----:B------:R-:W-:Y:S01]  /*60b10*/  IMAD.WIDE R2, R13, 0x4, R224 ;  /* 0x000000040d027825 */ /* 0x000fe200078e02e0 */
[----:B------:R-:W-:Y:S01]  /*60b20*/  ISETP.LT.AND P0, PT, R147, UR16, !P2 ;  /* 0x0000001093007c0c */ /* 0x000fe2000d701270 */
[----:B------:R1:W-:Y:S01]  /*60b30*/  @P5 STG.E desc[UR14][R8.64], R119 ;  /* 0x0000007708005986 */ /* 0x0003e2000c10190e */
[----:B------:R-:W2:Y:S01]  /*60b40*/  LDCU UR6, c[0x0][0x3b8] ;  /* 0x00007700ff0677ac */ /* 0x000ea20008000800 */
        /* <DEDUP_REMOVED lines=8> */
[----:B----4-:R-:W-:Y:S01]  /*60bd0*/  IMAD.WIDE R4, R13, 0x4, R200 ;  /* 0x000000040d047825 */ /* 0x010fe200078e02c8 */
[----:B------:R-:W-:Y:S01]  /*60be0*/  IADD3 R0, PT, PT, R179, 0x38, RZ ;  /* 0x00000038b3007810 */ /* 0x000fe20007ffe0ff */
[----:B------:R-:W4:Y:S02]  /*60bf0*/  LDCU UR9, c[0x0][0x3b8] ;  /* 0x00007700ff0977ac */ /* 0x000f240008000800 */
[----:B-1----:R-:W-:Y:S01]  /*60c00*/  IMAD.WIDE R6, R13, 0x4, R182 ;  /* 0x000000040d067825 */ /* 0x002fe200078e02b6 */
[----:B------:R1:W-:Y:S01]  /*60c10*/  @P0 STG.E desc[UR14][R4.64], R107 ;  /* 0x0000006b04000986 */ /* 0x0003e2000c10190e */
[----:B------:R-:W1:Y:S02]  /*60c20*/  LDCU UR16, c[0x0][0x398] ;  /* 0x00007300ff1077ac */ /* 0x000e640008000800 */
[C---:B------:R-:W-:Y:S01]  /*60c30*/  IMAD.WIDE R8, R15.reuse, 0x4, R242 ;  /* 0x000000040f087825 */ /* 0x040fe200078e02f2 */
[----:B------:R1:W-:Y:S01]  /*60c40*/  @P2 STG.E desc[UR14][R6.64], R163 ;  /* 0x000000a306002986 */ /* 0x0003e2000c10190e */
[----:B------:R-:W3:Y:S02]  /*60c50*/  LDCU UR22, c[0x0][0x398] ;  /* 0x00007300ff1677ac */ /* 0x000ee40008000800 */
[----:B--2---:R-:W-:Y:S01]  /*60c60*/  IMAD.WIDE R2, R15, 0x4, R240 ;  /* 0x000000040f027825 */ /* 0x004fe200078e02f0 */
[----:B------:R2:W-:Y:S01]  /*60c70*/  @P5 STG.E desc[UR14][R8.64], R63 ;  /* 0x0000003f08005986 */ /* 0x0005e2000c10190e */
[----:B------:R-:W-:Y:S01]  /*60c80*/  ISETP.LT.AND P0, PT, R71, UR31, !P1 ;  /* 0x0000001f47007c0c */ /* 0x000fe2000cf01270 */
[----:B------:R-:W2:Y:S01]  /*60c90*/  LDCU UR24, c[0x0][0x398] ;  /* 0x00007300ff1877ac */ /* 0x000ea20008000800 */
[----:B------:R-:W-:Y:S01]  /*60ca0*/  IMAD.WIDE R10, R15, 0x4, R180 ;  /* 0x000000040f0a7825 */ /* 0x000fe200078e02b4 */
[----:B------:R-:W-:Y:S01]  /*60cb0*/  ISETP.LT.AND P5, PT, R143, UR32, !P1 ;  /* 0x000000208f007c0c */ /* 0x000fe2000cfa1270 */
[----:B------:R2:W-:Y:S01]  /*60cc0*/  @P6 STG.E desc[UR14][R2.64], R159 ;  /* 0x0000009f02006986 */ /* 0x0005e2000c10190e */
[----:B------:R-:W-:Y:S01]  /*60cd0*/  ISETP.LT.AND P2, PT, R211, UR33, !P1 ;  /* 0x00000021d3007c0c */ /* 0x000fe2000cf41270 */
[----:B------:R-:W3:Y:S02]  /*60ce0*/  LDCU UR26, c[0x0][0x398] ;  /* 0x00007300ff1a77ac */ /* 0x000ee40008000800 */
[----:B------:R2:W-:Y:S01]  /*60cf0*/  @P3 STG.E desc[UR14][R10.64], R151 ;  /* 0x000000970a003986 */ /* 0x0005e2000c10190e */
[----:B------:R-:W-:Y:S01]  /*60d00*/  ISETP.LT.AND P3, PT, R147, UR34, !P1 ;  /* 0x0000002293007c0c */ /* 0x000fe2000cf61270 */
[----:B------:R-:W3:Y:S01]  /*60d10*/  LDCU UR28, c[0x0][0x398] ;  /* 0x00007300ff1c77ac */ /* 0x000ee20008000800 */
[----:B------:R-:W-:Y:S01]  /*60d20*/  ISETP.LT.AND P1, PT, R39, UR35, !P1 ;  /* 0x0000002327007c0c */ /* 0x000fe2000cf21270 */
[C---:B-1----:R-:W-:Y:S01]  /*60d30*/  IMAD.WIDE R4, R15.reuse, 0x4, R226 ;  /* 0x000000040f047825 */ /* 0x042fe200078e02e2 */
[----:B------:R-:W-:Y:S01]  /*60d40*/  ISETP.GE.AND P4, PT, R0, UR19, PT ;  /* 0x0000001300007c0c */ /* 0x000fe2000bf86270 */
[----:B------:R-:W1:Y:S02]  /*60d50*/  LDCU UR19, c[0x0][0x398] ;  /* 0x00007300ff1377ac */ /* 0x000e640008000800 */
[C---:B------:R-:W-:Y:S01]  /*60d60*/  IMAD.WIDE R6, R15.reuse, 0x4, R224 ;  /* 0x000000040f067825 */ /* 0x040fe200078e02e0 */
[----:B------:R1:W-:Y:S01]  /*60d70*/  @P0 STG.E desc[UR14][R4.64], R167 ;  /* 0x000000a704000986 */ /* 0x0003e2000c10190e */
[----:B------:R-:W1:Y:S02]  /*60d80*/  LDCU UR29, c[0x0][0x398] ;  /* 0x00007300ff1d77ac */ /* 0x000e640008000800 */
[C---:B--2---:R-:W-:Y:S01]  /*60d90*/  IMAD.WIDE R8, R15.reuse, 0x4, R202 ;  /* 0x000000040f087825 */ /* 0x044fe200078e02ca */
[----:B------:R2:W-:Y:S03]  /*60da0*/  @P5 STG.E desc[UR14][R6.64], R43 ;  /* 0x0000002b06005986 */ /* 0x0005e6000c10190e */
[----:B------:R-:W-:Y:S01]  /*60db0*/  IMAD.WIDE R2, R15, 0x4, R200 ;  /* 0x000000040f027825 */ /* 0x000fe200078e02c8 */
[----:B------:R-:W-:Y:S01]  /*60dc0*/  @P2 STG.E desc[UR14][R8.64], R67 ;  /* 0x0000004308002986 */ /* 0x000fe2000c10190e */
[----:B------:R-:W-:-:S02]  /*60dd0*/  ISETP.LT.AND P0, PT, R207, UR36, !P4 ;  /* 0x00000024cf007c0c */ /* 0x000fc4000e701270 */
        /* <DEDUP_REMOVED lines=8> */
[----:B-1----:R-:W-:Y:S01]  /*60e60*/  IMAD.WIDE R4, R15, 0x4, R242 ;  /* 0x000000040f047825 */ /* 0x002fe200078e02f2 */
[----:B------:R-:W-:Y:S01]  /*60e70*/  IADD3 R0, PT, PT, R179, 0x39, RZ ;  /* 0x00000039b3007810 */ /* 0x000fe20007ffe0ff */
[----:B------:R-:W1:Y:S02]  /*60e80*/  LDCU UR11, c[0x0][0x398] ;  /* 0x00007300ff0b77ac */ /* 0x000e640008000800 */
[C---:B--2---:R-:W-:Y:S01]  /*60e90*/  IMAD.WIDE R6, R15.reuse, 0x4, R240 ;  /* 0x000000040f067825 */ /* 0x044fe200078e02f0 */
[----:B------:R-:W-:Y:S01]  /*60ea0*/  @P0 STG.E desc[UR14][R4.64], R176 ;  /* 0x000000b004000986 */ /* 0x000fe2000c10190e */
[----:B------:R-:W2:Y:S02]  /*60eb0*/  LDCU UR27, c[0x0][0x398] ;  /* 0x00007300ff1b77ac */ /* 0x000ea40008000800 */
[C---:B---3--:R-:W-:Y:S01]  /*60ec0*/  IMAD.WIDE R2, R15.reuse, 0x4, R180 ;  /* 0x000000040f027825 */ /* 0x048fe200078e02b4 */
[----:B------:R-:W-:Y:S03]  /*60ed0*/  @P2 STG.E desc[UR14][R6.64], R184 ;  /* 0x000000b806002986 */ /* 0x000fe6000c10190e */
[C---:B------:R-:W-:Y:S01]  /*60ee0*/  IMAD.WIDE R8, R15.reuse, 0x4, R226 ;  /* 0x000000040f087825 */ /* 0x040fe200078e02e2 */
[----:B------:R3:W-:Y:S03]  /*60ef0*/  @P5 STG.E desc[UR14][R2.64], R188 ;  /* 0x000000bc02005986 */ /* 0x0007e6000c10190e */
[----:B----4-:R-:W-:Y:S01]  /*60f00*/  IMAD.WIDE R10, R15, 0x4, R224 ;  /* 0x000000040f0a7825 */ /* 0x010fe200078e02e0 */
[----:B------:R-:W-:Y:S01]  /*60f10*/  ISETP.GE.AND P6, PT, R0, UR25, PT ;  /* 0x0000001900007c0c */ /* 0x000fe2000bfc6270 */
[----:B------:R4:W-:Y:S01]  /*60f20*/  @P3 STG.E desc[UR14][R8.64], R192 ;  /* 0x000000c008003986 */ /* 0x0009e2000c10190e */
[----:B------:R-:W-:Y:S01]  /*60f30*/  ISETP.LT.AND P2, PT, R211, UR39, !P4 ;  /* 0x00000027d3007c0c */ /* 0x000fe2000e741270 */
[----:B------:R-:W-:Y:S01]  /*60f40*/  VIADD R17, R15, UR9 ;  /* 0x000000090f117c36 */ /* 0x000fe20008000000 */
[----:B------:R-:W-:Y:S01]  /*60f50*/  ISETP.LT.AND P3, PT, R207, UR42, !P6 ;  /* 0x0000002acf007c0c */ /* 0x000fe2000f761270 */
[----:B------:R1:W-:Y:S01]  /*60f60*/  @P1 STG.E desc[UR14][R10.64], R196 ;  /* 0x000000c40a001986 */ /* 0x0003e2000c10190e */
[----:B------:R-:W-:Y:S01]  /*60f70*/  ISETP.LT.AND P1, PT, R147, UR40, !P4 ;  /* 0x0000002893007c0c */ /* 0x000fe2000e721270 */
[----:B------:R-:W-:Y:S01]  /*60f80*/  IMAD.WIDE R12, R15, 0x4, R202 ;  /* 0x000000040f0c7825 */ /* 0x000fe200078e02ca */
[----:B------:R-:W-:Y:S01]  /*60f90*/  ISETP.LT.AND P4, PT, R39, UR41, !P4 ;  /* 0x0000002927007c0c */ /* 0x000fe2000e781270 */
[----:B------:R-:W2:Y:S01]  /*60fa0*/  LDS.128 R4, [R252] ;  /* 0x00000000fc047984 */ /* 0x000ea20000000c00 */
[----:B------:R-:W2:Y:S01]  /*60fb0*/  LDCU UR20, c[0x0][0x398] ;  /* 0x00007300ff1477ac */ /* 0x000ea20008000800 */
[----:B---3--:R-:W-:Y:S01]  /*60fc0*/  IMAD.WIDE R2, R15, 0x4, R200 ;  /* 0x000000040f027825 */ /* 0x008fe200078e02c8 */
[----:B------:R-:W-:-:S02]  /*60fd0*/  ISETP.LT.AND P5, PT, R215, UR43, !P6 ;  /* 0x0000002bd7007c0c */ /* 0x000fc4000f7a1270 */
[----:B------:R-:W-:Y:S01]  /*60fe0*/  IADD3 R0, PT, PT, R179, 0x3a, RZ ;  /* 0x0000003ab3007810 */ /* 0x000fe20007ffe0ff */
[----:B----4-:R-:W-:Y:S01]  /*60ff0*/  IMAD.WIDE R8, R15, 0x4, R182 ;  /* 0x000000040f087825 */ /* 0x010fe200078e02b6 */
[----:B------:R3:W-:Y:S01]  /*61000*/  @P2 STG.E desc[UR14][R12.64], R204 ;  /* 0x000000cc0c002986 */ /* 0x0007e2000c10190e */
[----:B------:R-:W4:Y:S02]  /*61010*/  LDCU UR25, c[0x0][0x398] ;  /* 0x00007300ff1977ac */ /* 0x000f240008000800 */
[----:B-1----:R-:W-:Y:S01]  /*61020*/  IMAD.WIDE R10, R17, 0x4, R242 ;  /* 0x00000004110a7825 */ /* 0x002fe200078e02f2 */
[----:B------:R-:W-:Y:S01]  /*61030*/  ISETP.LT.AND P2, PT, R223, UR44, !P6 ;  /* 0x0000002cdf007c0c */ /* 0x000fe2000f741270 */
[----:B------:R1:W-:Y:S01]  /*61040*/  @P1 STG.E desc[UR14][R2.64], R212 ;  /* 0x000000d402001986 */ /* 0x0003e2000c10190e */
[----:B------:R-:W-:Y:S01]  /*61050*/  ISETP.LT.AND P1, PT, R71, UR45, !P6 ;  /* 0x0000002d47007c0c */ /* 0x000fe2000f721270 */
[----:B------:R-:W2:Y:S02]  /*61060*/  LDCU UR9, c[0x0][0x398] ;  /* 0x00007300ff0977ac */ /* 0x000ea40008000800 */
[----:B------:R1:W-:Y:S01]  /*61070*/  @P4 STG.E desc[UR14][R8.64], R220 ;  /* 0x000000dc08004986 */ /* 0x0003e2000c10190e */
[----:B------:R-:W-:-:S03]  /*61080*/  ISETP.LT.AND P4, PT, R143, UR46, !P6 ;  /* 0x0000002e8f007c0c */ /* 0x000fc6000f781270 */
[----:B------:R4:W-:Y:S01]  /*61090*/  @P3 STG.E desc[UR14][R10.64], R56 ;  /* 0x000000380a003986 */ /* 0x0009e2000c10190e */
[----:B------:R-:W-:Y:S01]  /*610a0*/  ISETP.LT.AND P3, PT, R211, UR47, !P6 ;  /* 0x0000002fd3007c0c */ /* 0x000fe2000f761270 */
[----:B---3--:R-:W-:-:S04]  /*610b0*/  IMAD.WIDE R12, R17, 0x4, R240 ;  /* 0x00000004110c7825 */ /* 0x008fc800078e02f0 */
[----:B------:R-:W-:Y:S01]  /*610c0*/  IMAD.WIDE R14, R17, 0x4, R180 ;  /* 0x00000004110e7825 */ /* 0x000fe200078e02b4 */
[----:B------:R-:W-:-:S03]  /*610d0*/  ISETP.GE.AND P0, PT, R0, UR23, PT ;  /* 0x0000001700007c0c */ /* 0x000fc6000bf06270 */
[C---:B-1----:R-:W-:Y:S01]  /*610e0*/  IMAD.WIDE R2, R17.reuse, 0x4, R226 ;  /* 0x0000000411027825 */ /* 0x042fe200078e02e2 */
[----:B------:R1:W-:Y:S01]  /*610f0*/  @P5 STG.E desc[UR14][R12.64], R208 ;  /* 0x000000d00c005986 */ /* 0x0003e2000c10190e */
[----:B------:R-:W3:Y:S02]  /*61100*/  LDCU UR23, c[0x0][0x398] ;  /* 0x00007300ff1777ac */ /* 0x000ee40008000800 */
[C---:B------:R-:W-:Y:S01]  /*61110*/  IMAD.WIDE R8, R17.reuse, 0x4, R224 ;  /* 0x0000000411087825 */ /* 0x040fe200078e02e0 */
[----:B------:R2:W-:Y:S03]  /*61120*/  @P2 STG.E desc[UR14][R14.64], R144 ;  /* 0x000000900e002986 */ /* 0x0005e6000c10190e */
[----:B----4-:R-:W-:Y:S01]  /*61130*/  IMAD.WIDE R10, R17, 0x4, R202 ;  /* 0x00000004110a7825 */ /* 0x010fe200078e02ca */
[----:B------:R-:W-:Y:S01]  /*61140*/  ISETP.LT.AND P2, PT, R147, UR8, !P6 ;  /* 0x0000000893007c0c */ /* 0x000fe2000f741270 */
[----:B------:R4:W-:Y:S01]  /*61150*/  @P1 STG.E desc[UR14][R2.64], R140 ;  /* 0x0000008c02001986 */ /* 0x0009e2000c10190e */
[----:B------:R-:W-:Y:S01]  /*61160*/  ISETP.LT.AND P6, PT, R39, UR10, !P6 ;  /* 0x0000000a27007c0c */ /* 0x000fe2000f7c1270 */
[----:B------:R-:W3:Y:S02]  /*61170*/  LDCU UR10, c[0x0][0x398] ;  /* 0x00007300ff0a77ac */ /* 0x000ee40008000800 */
[----:B------:R3:W-:Y:S01]  /*61180*/  @P4 STG.E desc[UR14][R8.64], R36 ;  /* 0x0000002408004986 */ /* 0x0007e2000c10190e */
[----:B------:R-:W-:Y:S01]  /*61190*/  ISETP.LT.AND P4, PT, R207, UR12, !P0 ;  /* 0x0000000ccf007c0c */ /* 0x000fe2000c781270 */
[----:B-1----:R-:W-:-:S04]  /*611a0*/  IMAD.WIDE R12, R17, 0x4, R200 ;  /* 0x00000004110c7825 */ /* 0x002fc800078e02c8 */
[----:B--2---:R-:W-:Y:S01]  /*611b0*/  IMAD.WIDE R14, R17, 0x4, R182 ;  /* 0x00000004110e7825 */ /* 0x004fe200078e02b6 */
[----:B------:R1:W-:Y:S01]  /*611c0*/  @P3 STG.E desc[UR14][R10.64], R68 ;  /* 0x000000440a003986 */ /* 0x0003e2000c10190e */
[----:B------:R-:W-:Y:S01]  /*611d0*/  ISETP.LT.AND P3, PT, R215, UR16, !P0 ;  /* 0x00000010d7007c0c */ /* 0x000fe2000c761270 */
[----:B------:R-:W2:Y:S01]  /*611e0*/  LDCU UR8, c[0x0][0x3b8] ;  /* 0x00007700ff0877ac */ /* 0x000ea20008000800 */
[----:B------:R-:W-:Y:S01]  /*611f0*/  VIADD R17, R17, UR4 ;  /* 0x0000000411117c36 */ /* 0x000fe20008000000 */
[----:B------:R-:W-:Y:S01]  /*61200*/  ISETP.LT.AND P1, PT, R223, UR18, !P0 ;  /* 0x00000012df007c0c */ /* 0x000fe2000c721270 */
[----:B------:R1:W-:Y:S01]  /*61210*/  @P2 STG.E desc[UR14][R12.64], R152 ;  /* 0x000000980c002986 */ /* 0x0003e2000c10190e */
[----:B------:R-:W-:Y:S01]  /*61220*/  IADD3 R0, PT, PT, R179, 0x3b, RZ ;  /* 0x0000003bb3007810 */ /* 0x000fe20007ffe0ff */
[C---:B----4-:R-:W-:Y:S01]  /*61230*/  IMAD.WIDE R2, R17.reuse, 0x4, R242 ;  /* 0x0000000411027825 */ /* 0x050fe200078e02f2 */
[----:B------:R-:W4:Y:S03]  /*61240*/  LDCU UR12, c[0x0][0x398] ;  /* 0x00007300ff0c77ac */ /* 0x000f260008000800 */
[----:B---3--:R-:W-:Y:S01]  /*61250*/  IMAD.WIDE R8, R17, 0x4, R240 ;  /* 0x0000000411087825 */ /* 0x008fe200078e02f0 */
[----:B------:R3:W-:Y:S01]  /*61260*/  @P6 STG.E desc[UR14][R14.64], R4 ;  /* 0x000000040e006986 */ /* 0x0007e2000c10190e */
[----:B------:R-:W-:Y:S01]  /*61270*/  ISETP.LT.AND P6, PT, R71, UR19, !P0 ;  /* 0x0000001347007c0c */ /* 0x000fe2000c7c1270 */
[----:B------:R-:W2:Y:S01]  /*61280*/  LDCU UR16, c[0x0][0x398] ;  /* 0x00007300ff1077ac */ /* 0x000ea20008000800 */
[----:B------:R-:W-:Y:S01]  /*61290*/  ISETP.LT.AND P2, PT, R143, UR22, !P0 ;  /* 0x000000168f007c0c */ /* 0x000fe2000c741270 */
[----:B------:R4:W-:Y:S01]  /*612a0*/  @P4 STG.E desc[UR14][R2.64], R177 ;  /* 0x000000b102004986 */ /* 0x0009e2000c10190e */
[----:B------:R-:W-:Y:S01]  /*612b0*/  ISETP.LT.AND P4, PT, R147, UR25, !P0 ;  /* 0x0000001993007c0c */ /* 0x000fe2000c781270 */
[----:B-1----:R-:W-:Y:S01]  /*612c0*/  IMAD.WIDE R10, R17, 0x4, R180 ;  /* 0x00000004110a7825 */ /* 0x002fe200078e02b4 */
[----:B------:R-:W-:Y:S01]  /*612d0*/  ISETP.GE.AND P5, PT, R0, UR21, PT ;  /* 0x0000001500007c0c */ /* 0x000fe2000bfa6270 */
[----:B------:R1:W-:Y:S01]  /*612e0*/  @P3 STG.E desc[UR14][R8.64], R185 ;  /* 0x000000b908003986 */ /* 0x0003e2000c10190e */
[----:B------:R-:W-:Y:S01]  /*612f0*/  ISETP.LT.AND P3, PT, R211, UR24, !P0 ;  /* 0x00000018d3007c0c */ /* 0x000fe2000c761270 */
[----:B------:R-:W-:Y:S01]  /*61300*/  IMAD.WIDE R12, R17, 0x4, R226 ;  /* 0x00000004110c7825 */ /* 0x000fe200078e02e2 */
[----:B------:R-:W-:Y:S01]  /*61310*/  ISETP.LT.AND P0, PT, R39, UR11, !P0 ;  /* 0x0000000b27007c0c */ /* 0x000fe2000c701270 */
[----:B------:R2:W-:Y:S01]  /*61320*/  @P1 STG.E desc[UR14][R10.64], R189 ;  /* 0x000000bd0a001986 */ /* 0x0005e2000c10190e */
[----:B------:R-:W2:Y:S01]  /*61330*/  LDCU UR21, c[0x0][0x398] ;  /* 0x00007300ff1577ac */ /* 0x000ea20008000800 */
[C---:B---3--:R-:W-:Y:S01]  /*61340*/  IMAD.WIDE R14, R17.reuse, 0x4, R224 ;  /* 0x00000004110e7825 */ /* 0x048fe200078e02e0 */
[----:B------:R-:W3:Y:S03]  /*61350*/  LDCU UR18, c[0x0][0x398] ;  /* 0x00007300ff1277ac */ /* 0x000ee60008000800 */
[C---:B----4-:R-:W-:Y:S01]  /*61360*/  IMAD.WIDE R2, R17.reuse, 0x4, R202 ;  /* 0x0000000411027825 */ /* 0x050fe200078e02ca */
[----:B------:R4:W-:Y:S01]  /*61370*/  @P6 STG.E desc[UR14][R12.64], R193 ;  /* 0x000000c10c006986 */ /* 0x0009e2000c10190e */
[----:B------:R-:W3:Y:S02]  /*61380*/  LDCU UR19, c[0x0][0x398] ;  /* 0x00007300ff1377ac */ /* 0x000ee40008000800 */
[----:B-1----:R-:W-:Y:S01]  /*61390*/  IMAD.WIDE R8, R17, 0x4, R200 ;  /* 0x0000000411087825 */ /* 0x002fe200078e02c8 */
[----:B------:R1:W-:Y:S01]  /*613a0*/  @P2 STG.E desc[UR14][R14.64], R197 ;  /* 0x000000c50e002986 */ /* 0x0003e2000c10190e */
[----:B------:R-:W-:Y:S01]  /*613b0*/  ISETP.LT.AND P6, PT, R207, UR26, !P5 ;  /* 0x0000001acf007c0c */ /* 0x000fe2000efc1270 */
[----:B------:R-:W3:Y:S01]  /*613c0*/  LDCU UR11, c[0x0][0x398] ;  /* 0x00007300ff0b77ac */ /* 0x000ee20008000800 */
[----:B--2---:R-:W-:Y:S01]  /*613d0*/  IMAD.WIDE R10, R17, 0x4, R182 ;  /* 0x00000004110a7825 */ /* 0x004fe200078e02b6 */
[----:B------:R2:W-:Y:S01]  /*613e0*/  @P3 STG.E desc[UR14][R2.64], R205 ;  /* 0x000000cd02003986 */ /* 0x0005e2000c10190e */
[----:B------:R-:W-:Y:S01]  /*613f0*/  ISETP.LT.AND P2, PT, R215, UR20, !P5 ;  /* 0x00000014d7007c0c */ /* 0x000fe2000ef41270 */
[----:B------:R-:W3:Y:S01]  /*61400*/  LDCU UR4, c[0x0][0x3b8] ;  /* 0x00007700ff0477ac */ /* 0x000ee20008000800 */
[----:B------:R-:W-:Y:S01]  /*61410*/  ISETP.LT.AND P3, PT, R223, UR23, !P5 ;  /* 0x00000017df007c0c */ /* 0x000fe2000ef61270 */
[----:B------:R2:W-:Y:S01]  /*61420*/  @P4 STG.E desc[UR14][R8.64], R213 ;  /* 0x000000d508004986 */ /* 0x0005e2000c10190e */
[----:B------:R-:W-:Y:S01]  /*61430*/  VIADD R19, R17, UR6 ;  /* 0x0000000611137c36 */ /* 0x000fe20008000000 */
[----:B------:R-:W-:Y:S01]  /*61440*/  IADD3 R0, PT, PT, R179, 0x3c, RZ ;  /* 0x0000003cb3007810 */ /* 0x000fe20007ffe0ff */
[----:B------:R-:W3:Y:S01]  /*61450*/  LDCU UR6, c[0x0][0x398] ;  /* 0x00007300ff0677ac */ /* 0x000ee20008000800 */
[----:B------:R3:W-:Y:S01]  /*61460*/  @P0 STG.E desc[UR14][R10.64], R221 ;  /* 0x000000dd0a000986 */ /* 0x0007e2000c10190e */
[----:B------:R-:W-:Y:S01]  /*61470*/  ISETP.LT.AND P0, PT, R71, UR27, !P5 ;  /* 0x0000001b47007c0c */ /* 0x000fe2000ef01270 */
[C---:B----4-:R-:W-:Y:S01]  /*61480*/  IMAD.WIDE R12, R19.reuse, 0x4, R242 ;  /* 0x00000004130c7825 */ /* 0x050fe200078e02f2 */
[----:B------:R-:W4:Y:S03]  /*61490*/  LDCU UR20, c[0x0][0x398] ;  /* 0x00007300ff1477ac */ /* 0x000f260008000800 */
[C---:B-1----:R-:W-:Y:S01]  /*614a0*/  IMAD.WIDE R14, R19.reuse, 0x4, R240 ;  /* 0x00000004130e7825 */ /* 0x042fe200078e02f0 */
[----:B------:R1:W-:Y:S03]  /*614b0*/  @P6 STG.E desc[UR14][R12.64], R57 ;  /* 0x000000390c006986 */ /* 0x0003e6000c10190e */
[----:B--2---:R-:W-:Y:S01]  /*614c0*/  IMAD.WIDE R2, R19, 0x4, R180 ;  /* 0x0000000413027825 */ /* 0x004fe200078e02b4 */
[----:B------:R-:W-:-:S03]  /*614d0*/  ISETP.GE.AND P1, PT, R0, UR17, PT ;  /* 0x0000001100007c0c */ /* 0x000fc6000bf26270 */
[----:B------:R-:W-:Y:S01]  /*614e0*/  IMAD.WIDE R8, R19, 0x4, R226 ;  /* 0x0000000413087825 */ /* 0x000fe200078e02e2 */
[----:B------:R-:W-:Y:S01]  /*614f0*/  ISETP.LT.AND P6, PT, R143, UR9, !P5 ;  /* 0x000000098f007c0c */ /* 0x000fe2000efc1270 */
[----:B------:R2:W-:Y:S01]  /*61500*/  @P2 STG.E desc[UR14][R14.64], R209 ;  /* 0x000000d10e002986 */ /* 0x0005e2000c10190e */
[----:B------:R-:W-:Y:S01]  /*61510*/  ISETP.LT.AND P4, PT, R211, UR28, !P5 ;  /* 0x0000001cd3007c0c */ /* 0x000fe2000ef81270 */
[----:B---3--:R-:W-:Y:S01]  /*61520*/  IMAD.WIDE R10, R19, 0x4, R224 ;  /* 0x00000004130a7825 */ /* 0x008fe200078e02e0 */
[----:B------:R-:W-:Y:S01]  /*61530*/  ISETP.LT.AND P2, PT, R147, UR29, !P5 ;  /* 0x0000001d93007c0c */ /* 0x000fe2000ef41270 */
[----:B------:R3:W-:Y:S01]  /*61540*/  @P3 STG.E desc[UR14][R2.64], R145 ;  /* 0x0000009102003986 */ /* 0x0007e2000c10190e */
[----:B------:R-:W-:Y:S01]  /*61550*/  ISETP.LT.AND P5, PT, R39, UR21, !P5 ;  /* 0x0000001527007c0c */ /* 0x000fe2000efa1270 */
[----:B-1----:R-:W-:Y:S01]  /*61560*/  IMAD.WIDE R12, R19, 0x4, R202 ;  /* 0x00000004130c7825 */ /* 0x002fe200078e02ca */
[----:B------:R-:W-:Y:S01]  /*61570*/  IADD3 R0, PT, PT, R179, 0x3d, RZ ;  /* 0x0000003db3007810 */ /* 0x000fe20007ffe0ff */
[----:B------:R1:W-:Y:S01]  /*61580*/  @P0 STG.E desc[UR14][R8.64], R141 ;  /* 0x0000008d08000986 */ /* 0x0003e2000c10190e */
[----:B------:R-:W-:Y:S01]  /*61590*/  ISETP.LT.AND P0, PT, R207, UR10, !P1 ;  /* 0x0000000acf007c0c */ /* 0x000fe2000cf01270 */
[----:B------:R-:W4:Y:S01]  /*615a0*/  LDCU UR17, c[0x0][0x398] ;  /* 0x00007300ff1177ac */ /* 0x000f220008000800 */
[C---:B--2---:R-:W-:Y:S01]  /*615b0*/  IMAD.WIDE R14, R19.reuse, 0x4, R200 ;  /* 0x00000004130e7825 */ /* 0x044fe200078e02c8 */
[----:B------:R-:W2:Y:S03]  /*615c0*/  LDCU UR9, c[0x0][0x398] ;  /* 0x00007300ff0977ac */ /* 0x000ea60008000800 */
[C---:B---3--:R-:W-:Y:S01]  /*615d0*/  IMAD.WIDE R2, R19.reuse, 0x4, R182 ;  /* 0x0000000413027825 */ /* 0x048fe200078e02b6 */
[----:B------:R-:W-:Y:S01]  /*615e0*/  ISETP.GE.AND P3, PT, R0, UR13, PT ;  /* 0x0000000d00007c0c */ /* 0x000fe2000bf66270 */
[----:B------:R3:W-:Y:S01]  /*615f0*/  @P6 STG.E desc[UR14][R10.64], R37 ;  /* 0x000000250a006986 */ /* 0x0007e2000c10190e */
[----:B------:R-:W2:Y:S01]  /*61600*/  LDCU UR10, c[0x0][0x398] ;  /* 0x00007300ff0a77ac */ /* 0x000ea20008000800 */
[----:B------:R-:W-:Y:S01]  /*61610*/  VIADD R19, R19, UR8 ;  /* 0x0000000813137c36 */ /* 0x000fe20008000000 */
[----:B------:R-:W-:Y:S01]  /*61620*/  IADD3 R0, PT, PT, R179, 0x3e, RZ ;  /* 0x0000003eb3007810 */ /* 0x000fe20007ffe0ff */
[----:B------:R2:W-:Y:S01]  /*61630*/  @P4 STG.E desc[UR14][R12.64], R69 ;  /* 0x000000450c004986 */ /* 0x0005e2000c10190e */
[----:B------:R-:W2:Y:S01]  /*61640*/  LDCU UR13, c[0x0][0x398] ;  /* 0x00007300ff0d77ac */ /* 0x000ea20008000800 */
[----:B-1----:R-:W-:-:S02]  /*61650*/  IMAD.WIDE R8, R19, 0x4, R242 ;  /* 0x0000000413087825 */ /* 0x002fc400078e02f2 */
[----:B------:R-:W-:Y:S01]  /*61660*/  @P2 STG.E desc[UR14][R14.64], R153 ;  /* 0x000000990e002986 */ /* 0x000fe2000c10190e */
[----:B------:R-:W-:Y:S01]  /*61670*/  ISETP.LT.AND P6, PT, R71, UR18, !P1 ;  /* 0x0000001247007c0c */ /* 0x000fe2000cfc1270 */
[----:B------:R-:W1:Y:S02]  /*61680*/  LDCU UR8, c[0x0][0x398] ;  /* 0x00007300ff0877ac */ /* 0x000e640008000800 */
[----:B------:R1:W-:Y:S04]  /*61690*/  @P5 STG.E desc[UR14][R2.64], R5 ;  /* 0x0000000502005986 */ /* 0x0003e8000c10190e */
[----:B------:R1:W-:Y:S01]  /*616a0*/  @P0 STG.E desc[UR14][R8.64], R178 ;  /* 0x000000b208000986 */ /* 0x0003e2000c10190e */
[----:B------:R-:W-:Y:S01]  /*616b0*/  ISETP.GE.AND P0, PT, R0, UR5, PT ;  /* 0x0000000500007c0c */ /* 0x000fe2000bf06270 */
[----:B---3--:R-:W-:Y:S01]  /*616c0*/  IMAD.WIDE R10, R19, 0x4, R240 ;  /* 0x00000004130a7825 */ /* 0x008fe200078e02f0 */
[----:B------:R-:W-:Y:S01]  /*616d0*/  IADD3 R0, PT, PT, R179, 0x3f, RZ ;  /* 0x0000003fb3007810 */ /* 0x000fe20007ffe0ff */
[----:B------:R-:W3:Y:S01]  /*616e0*/  LDCU UR5, c[0x0][0x3b8] ;  /* 0x00007700ff0577ac */ /* 0x000ee20008000800 */
[----:B------:R-:W3:Y:S01]  /*616f0*/  LDL.LU R179, [R1+0x1f50] ;  /* 0x001f500001b37983 */ /* 0x000ee20000300800 */
[----:B------:R-:W-:-:S02]  /*61700*/  ISETP.LT.AND P2, PT, R215, UR12, !P1 ;  /* 0x0000000cd7007c0c */ /* 0x000fc4000cf41270 */
[----:B------:R-:W-:Y:S01]  /*61710*/  ISETP.LT.AND P4, PT, R223, UR16, !P1 ;  /* 0x00000010df007c0c */ /* 0x000fe2000cf81270 */
[----:B--2---:R-:W-:Y:S01]  /*61720*/  IMAD.WIDE R12, R19, 0x4, R180 ;  /* 0x00000004130c7825 */ /* 0x004fe200078e02b4 */
[----:B----4-:R-:W-:Y:S01]  /*61730*/  ISETP.LT.AND P5, PT, R143, UR17, !P1 ;  /* 0x000000118f007c0c */ /* 0x010fe2000cfa1270 */
[----:B------:R-:W2:Y:S02]  /*61740*/  LDCU UR12, c[0x0][0x398] ;  /* 0x00007300ff0c77ac */ /* 0x000ea40008000800 */
[----:B-1----:R-:W-:Y:S01]  /*61750*/  IMAD.WIDE R2, R19, 0x4, R226 ;  /* 0x0000000413027825 */ /* 0x002fe200078e02e2 */
[----:B------:R-:W1:Y:S05]  /*61760*/  LDCU UR16, c[0x0][0x398] ;  /* 0x00007300ff1077ac */ /* 0x000e6a0008000800 */
[----:B------:R4:W-:Y:S01]  /*61770*/  @P2 STG.E desc[UR14][R10.64], R186 ;  /* 0x000000ba0a002986 */ /* 0x0009e2000c10190e */
[----:B------:R-:W-:Y:S01]  /*61780*/  ISETP.LT.AND P2, PT, R147, UR6, !P1 ;  /* 0x0000000693007c0c */ /* 0x000fe2000cf41270 */
[----:B------:R-:W-:Y:S01]  /*61790*/  IMAD.WIDE R4, R19, 0x4, R224 ;  /* 0x0000000413047825 */ /* 0x000fe200078e02e0 */
[----:B------:R-:W1:Y:S01]  /*617a0*/  LDCU UR6, c[0x0][0x398] ;  /* 0x00007300ff0677ac */ /* 0x000e620008000800 */
[----:B------:R2:W-:Y:S01]  /*617b0*/  @P4 STG.E desc[UR14][R12.64], R190 ;  /* 0x000000be0c004986 */ /* 0x0005e2000c10190e */
[----:B------:R-:W-:-:S02]  /*617c0*/  ISETP.LT.AND P4, PT, R211, UR11, !P1 ;  /* 0x0000000bd3007c0c */ /* 0x000fc4000cf81270 */
[----:B------:R-:W-:Y:S01]  /*617d0*/  ISETP.LT.AND P1, PT, R39, UR19, !P1 ;  /* 0x0000001327007c0c */ /* 0x000fe2000cf21270 */
[----:B------:R1:W-:Y:S01]  /*617e0*/  @P6 STG.E desc[UR14][R2.64], R194 ;  /* 0x000000c202006986 */ /* 0x0003e2000c10190e */
[----:B------:R-:W-:Y:S01]  /*617f0*/  IMAD.WIDE R8, R19, 0x4, R202 ;  /* 0x0000000413087825 */ /* 0x000fe200078e02ca */
[----:B------:R-:W-:Y:S01]  /*61800*/  ISETP.LT.AND P6, PT, R207, UR9, !P3 ;  /* 0x00000009cf007c0c */ /* 0x000fe2000dfc1270 */
[----:B------:R-:W3:Y:S01]  /*61810*/  LDCU UR9, c[0x0][0x398] ;  /* 0x00007300ff0977ac */ /* 0x000ee20008000800 */
[----:B------:R1:W-:Y:S01]  /*61820*/  @P5 STG.E desc[UR14][R4.64], R198 ;  /* 0x000000c604005986 */ /* 0x0003e2000c10190e */
[----:B----4-:R-:W-:Y:S01]  /*61830*/  IMAD.WIDE R10, R19, 0x4, R200 ;  /* 0x00000004130a7825 */ /* 0x010fe200078e02c8 */
[----:B------:R-:W-:-:S03]  /*61840*/  ISETP.LT.AND P5, PT, R215, UR13, !P3 ;  /* 0x0000000dd7007c0c */ /* 0x000fc6000dfa1270 */
[C---:B--2---:R-:W-:Y:S01]  /*61850*/  IMAD.WIDE R12, R19.reuse, 0x4, R182 ;  /* 0x00000004130c7825 */ /* 0x044fe200078e02b6 */
[----:B------:R2:W-:Y:S03]  /*61860*/  @P4 STG.E desc[UR14][R8.64], R206 ;  /* 0x000000ce08004986 */ /* 0x0005e6000c10190e */
[----:B------:R-:W-:Y:S01]  /*61870*/  VIADD R19, R19, UR4 ;  /* 0x0000000413137c36 */ /* 0x000fe20008000000 */
[----:B------:R-:W4:Y:S01]  /*61880*/  LDCU UR4, c[0x0][0x398] ;  /* 0x00007300ff0477ac */ /* 0x000f220008000800 */
[----:B------:R2:W-:Y:S01]  /*61890*/  @P2 STG.E desc[UR14][R10.64], R214 ;  /* 0x000000d60a002986 */ /* 0x0005e2000c10190e */
[----:B------:R-:W-:Y:S01]  /*618a0*/  ISETP.LT.AND P2, PT, R223, UR20, !P3 ;  /* 0x00000014df007c0c */ /* 0x000fe2000df41270 */
[----:B-1----:R-:W-:Y:S02]  /*618b0*/  IMAD.WIDE R2, R19, 0x4, R242 ;  /* 0x0000000413027825 */ /* 0x002fe400078e02f2 */
[----:B------:R-:W-:Y:S01]  /*618c0*/  @P1 STG.E desc[UR14][R12.64], R222 ;  /* 0x000000de0c001986 */ /* 0x000fe2000c10190e */
[----:B------:R-:W-:Y:S01]  /*618d0*/  ISETP.LT.AND P1, PT, R71, UR10, !P3 ;  /* 0x0000000a47007c0c */ /* 0x000fe2000df21270 */
[C---:B------:R-:W-:Y:S01]  /*618e0*/  IMAD.WIDE R4, R19.reuse, 0x4, R240 ;  /* 0x0000000413047825 */ /* 0x040fe200078e02f0 */
[----:B------:R-:W1:Y:S01]  /*618f0*/  LDCU UR10, c[0x0][0x398] ;  /* 0x00007300ff0a77ac */ /* 0x000e620008000800 */
[----:B------:R4:W-:Y:S02]  /*61900*/  @P6 STG.E desc[UR14][R2.64], R58 ;  /* 0x0000003a02006986 */ /* 0x0009e4000c10190e */
[----:B--2---:R-:W-:-:S02]  /*61910*/  IMAD.WIDE R8, R19, 0x4, R180 ;  /* 0x0000000413087825 */ /* 0x004fc400078e02b4 */
[----:B------:R2:W-:Y:S01]  /*61920*/  @P5 STG.E desc[UR14][R4.64], R210 ;  /* 0x000000d204005986 */ /* 0x0005e2000c10190e */
[----:B------:R-:W-:Y:S01]  /*61930*/  ISETP.LT.AND P5, PT, R143, UR8, !P3 ;  /* 0x000000088f007c0c */ /* 0x000fe2000dfa1270 */
[----:B------:R-:W-:Y:S01]  /*61940*/  IMAD.WIDE R10, R19, 0x4, R226 ;  /* 0x00000004130a7825 */ /* 0x000fe200078e02e2 */
[----:B------:R-:W1:Y:S01]  /*61950*/  LDCU UR8, c[0x0][0x398] ;  /* 0x00007300ff0877ac */ /* 0x000e620008000800 */
[----:B------:R-:W-:Y:S01]  /*61960*/  ISETP.LT.AND P4, PT, R211, UR12, !P3 ;  /* 0x0000000cd3007c0c */ /* 0x000fe2000df81270 */
[----:B------:R1:W-:Y:S01]  /*61970*/  @P2 STG.E desc[UR14][R8.64], R146 ;  /* 0x0000009208002986 */ /* 0x0003e2000c10190e */
[----:B------:R-:W-:Y:S02]  /*61980*/  ISETP.LT.AND P6, PT, R147, UR16, !P3 ;  /* 0x0000001093007c0c */ /* 0x000fe4000dfc1270 */
[----:B------:R-:W-:Y:S01]  /*61990*/  ISETP.LT.AND P3, PT, R39, UR6, !P3 ;  /* 0x0000000627007c0c */ /* 0x000fe2000df61270 */
[----:B------:R1:W-:Y:S01]  /*619a0*/  @P1 STG.E desc[UR14][R10.64], R142 ;  /* 0x0000008e0a001986 */ /* 0x0003e2000c10190e */
[----:B----4-:R-:W-:Y:S01]  /*619b0*/  ISETP.LT.AND P1, PT, R207, UR4, !P0 ;  /* 0x00000004cf007c0c */ /* 0x010fe2000c721270 */
[----:B------:R-:W-:-:S04]  /*619c0*/  IMAD.WIDE R2, R19, 0x4, R224 ;  /* 0x0000000413027825 */ /* 0x000fc800078e02e0 */
[C---:B---3--:R-:W-:Y:S02]  /*619d0*/  VIADD R17, R19.reuse, UR5 ;  /* 0x0000000513117c36 */ /* 0x048fe40008000000 */
[C---:B--2---:R-:W-:Y:S01]  /*619e0*/  IMAD.WIDE R4, R19.reuse, 0x4, R202 ;  /* 0x0000000413047825 */ /* 0x044fe200078e02ca */
[----:B------:R2:W-:Y:S03]  /*619f0*/  @P5 STG.E desc[UR14][R2.64], R38 ;  /* 0x0000002602005986 */ /* 0x0005e6000c10190e */
[C---:B------:R-:W-:Y:S01]  /*61a00*/  IMAD.WIDE R12, R19.reuse, 0x4, R200 ;  /* 0x00000004130c7825 */ /* 0x040fe200078e02c8 */
[----:B------:R3:W-:Y:S03]  /*61a10*/  @P4 STG.E desc[UR14][R4.64], R70 ;  /* 0x0000004604004986 */ /* 0x0007e6000c10190e */
[----:B-1----:R-:W-:Y:S01]  /*61a20*/  IMAD.WIDE R8, R19, 0x4, R182 ;  /* 0x0000000413087825 */ /* 0x002fe200078e02b6 */
[----:B------:R-:W-:Y:S01]  /*61a30*/  ISETP.LT.AND P5, PT, R215, UR9, !P0 ;  /* 0x00000009d7007c0c */ /* 0x000fe2000c7a1270 */
[----:B------:R-:W1:Y:S02]  /*61a40*/  LDCU UR4, c[0x0][0x3b8] ;  /* 0x00007700ff0477ac */ /* 0x000e640008000800 */
[----:B------:R-:W-:Y:S01]  /*61a50*/  IMAD.WIDE R10, R17, 0x4, R242 ;  /* 0x00000004110a7825 */ /* 0x000fe200078e02f2 */
[----:B------:R4:W-:Y:S01]  /*61a60*/  @P6 STG.E desc[UR14][R12.64], R154 ;  /* 0x0000009a0c006986 */ /* 0x0009e2000c10190e */
[----:B------:R-:W-:-:S02]  /*61a70*/  ISETP.LT.AND P4, PT, R223, UR10, !P0 ;  /* 0x0000000adf007c0c */ /* 0x000fc4000c781270 */
[----:B------:R-:W-:Y:S01]  /*61a80*/  ISETP.LT.AND P6, PT, R71, UR8, !P0 ;  /* 0x0000000847007c0c */ /* 0x000fe2000c7c1270 */
[----:B------:R-:W-:Y:S01]  /*61a90*/  @P3 STG.E desc[UR14][R8.64], R6 ;  /* 0x0000000608003986 */ /* 0x000fe2000c10190e */
[----:B------:R-:W-:Y:S01]  /*61aa0*/  IMAD.WIDE R14, R17, 0x4, R240 ;  /* 0x00000004110e7825 */ /* 0x000fe200078e02f0 */
[----:B------:R-:W-:-:S03]  /*61ab0*/  ISETP.GE.AND P2, PT, R0, UR7, PT ;  /* 0x0000000700007c0c */ /* 0x000fc6000bf46270 */
[----:B--2---:R-:W-:-:S04]  /*61ac0*/  IMAD.WIDE R2, R17, 0x4, R180 ;  /* 0x0000000411027825 */ /* 0x004fc800078e02b4 */
[----:B---3--:R-:W-:-:S04]  /*61ad0*/  IMAD.WIDE R4, R17, 0x4, R226 ;  /* 0x0000000411047825 */ /* 0x008fc800078e02e2 */
[----:B----4-:R-:W-:Y:S01]  /*61ae0*/  IMAD.WIDE R12, R17, 0x4, R224 ;  /* 0x00000004110c7825 */ /* 0x010fe200078e02e0 */
[----:B------:R-:W-:Y:S02]  /*61af0*/  ISETP.LT.AND P3, PT, R207, UR8, !P2 ;  /* 0x00000008cf007c0c */ /* 0x000fe4000d761270 */
[----:B------:R-:W2:Y:S04]  /*61b00*/  LDL.LU R207, [R1+0x1f4c] ;  /* 0x001f4c0001cf7983 */ /* 0x000ea80000300800 */
[----:B------:R-:W-:Y:S01]  /*61b10*/  @P1 STG.E desc[UR14][R10.64], R179 ;  /* 0x000000b30a001986 */ /* 0x000fe2000c10190e */
[----:B------:R-:W-:-:S03]  /*61b20*/  ISETP.LT.AND P1, PT, R143, UR8, !P0 ;  /* 0x000000088f007c0c */ /* 0x000fc6000c721270 */
[----:B------:R1:W-:Y:S04]  /*61b30*/  @P5 STG.E desc[UR14][R14.64], R187 ;  /* 0x000000bb0e005986 */ /* 0x0003e8000c10190e */
[----:B------:R3:W-:Y:S04]  /*61b40*/  @P4 STG.E desc[UR14][R2.64], R191 ;  /* 0x000000bf02004986 */ /* 0x0007e8000c10190e */
[----:B------:R4:W-:Y:S01]  /*61b50*/  @P6 STG.E desc[UR14][R4.64], R195 ;  /* 0x000000c304006986 */ /* 0x0009e2000c10190e */
[----:B------:R-:W-:-:S03]  /*61b60*/  ISETP.LT.AND P6, PT, R215, UR8, !P2 ;  /* 0x00000008d7007c0c */ /* 0x000fc6000d7c1270 */
[----:B------:R4:W-:Y:S01]  /*61b70*/  @P1 STG.E desc[UR14][R12.64], R199 ;  /* 0x000000c70c001986 */ /* 0x0009e2000c10190e */
[----:B------:R-:W-:-:S03]  /*61b80*/  ISETP.LT.AND P1, PT, R223, UR8, !P2 ;  /* 0x00000008df007c0c */ /* 0x000fc6000d721270 */
[----:B------:R-:W4:Y:S04]  /*61b90*/  LDL.LU R215, [R1+0x1f48] ;  /* 0x001f480001d77983 */ /* 0x000f280000300800 */
[----:B------:R-:W4:Y:S01]  /*61ba0*/  LDL.LU R223, [R1+0x1f44] ;  /* 0x001f440001df7983 */ /* 0x000f220000300800 */
[----:B------:R-:W-:Y:S02]  /*61bb0*/  ISETP.LT.AND P5, PT, R211, UR8, !P0 ;  /* 0x00000008d3007c0c */ /* 0x000fe4000c7a1270 */
[----:B------:R-:W-:Y:S02]  /*61bc0*/  ISETP.LT.AND P4, PT, R147, UR8, !P0 ;  /* 0x0000000893007c0c */ /* 0x000fe4000c781270 */
[----:B------:R-:W-:Y:S02]  /*61bd0*/  ISETP.LT.AND P0, PT, R39, UR8, !P0 ;  /* 0x0000000827007c0c */ /* 0x000fe4000c701270 */
[C---:B-1----:R-:W-:Y:S01]  /*61be0*/  IADD3 R15, PT, PT, R17.reuse, UR4, RZ ;  /* 0x00000004110f7c10 */ /* 0x042fe2000fffe0ff */
[----:B------:R-:W-:-:S04]  /*61bf0*/  IMAD.WIDE R8, R17, 0x4, R202 ;  /* 0x0000000411087825 */ /* 0x000fc800078e02ca */
[----:B------:R-:W-:-:S04]  /*61c00*/  IMAD.WIDE R10, R17, 0x4, R200 ;  /* 0x00000004110a7825 */ /* 0x000fc800078e02c8 */
[----:B---3--:R-:W-:-:S04]  /*61c10*/  IMAD.WIDE R2, R17, 0x4, R182 ;  /* 0x0000000411027825 */ /* 0x008fc800078e02b6 */
[----:B------:R-:W-:Y:S01]  /*61c20*/  IMAD.WIDE R242, R15, 0x4, R242 ;  /* 0x000000040ff27825 */ /* 0x000fe200078e02f2 */
[----:B--2---:R1:W-:Y:S01]  /*61c30*/  @P5 STG.E desc[UR14][R8.64], R207 ;  /* 0x000000cf08005986 */ /* 0x0043e2000c10190e */
[----:B------:R-:W-:-:S03]  /*61c40*/  ISETP.LT.AND P5, PT, R71, UR8, !P2 ;  /* 0x0000000847007c0c */ /* 0x000fc6000d7a1270 */
[----:B------:R-:W2:Y:S04]  /*61c50*/  LDL.LU R71, [R1+0x1f40] ;  /* 0x001f400001477983 */ /* 0x000ea80000300800 */
[----:B----4-:R1:W-:Y:S01]  /*61c60*/  @P4 STG.E desc[UR14][R10.64], R215 ;  /* 0x000000d70a004986 */ /* 0x0103e2000c10190e */
[----:B------:R-:W-:-:S03]  /*61c70*/  ISETP.LT.AND P4, PT, R143, UR8, !P2 ;  /* 0x000000088f007c0c */ /* 0x000fc6000d781270 */
[----:B------:R1:W-:Y:S01]  /*61c80*/  @P0 STG.E desc[UR14][R2.64], R223 ;  /* 0x000000df02000986 */ /* 0x0003e2000c10190e */
[----:B------:R-:W-:-:S03]  /*61c90*/  ISETP.LT.AND P0, PT, R211, UR8, !P2 ;  /* 0x00000008d3007c0c */ /* 0x000fc6000d701270 */
[----:B------:R-:W3:Y:S04]  /*61ca0*/  LDL.LU R143, [R1+0x1f3c] ;  /* 0x001f3c00018f7983 */ /* 0x000ee80000300800 */
[----:B------:R1:W-:Y:S01]  /*61cb0*/  @P3 STG.E desc[UR14][R242.64], R59 ;  /* 0x0000003bf2003986 */ /* 0x0003e2000c10190e */
[----:B------:R-:W-:-:S03]  /*61cc0*/  ISETP.LT.AND P3, PT, R147, UR8, !P2 ;  /* 0x0000000893007c0c */ /* 0x000fc6000d761270 */
[----:B------:R-:W4:Y:S01]  /*61cd0*/  LDL.LU R211, [R1+0x1f38] ;  /* 0x001f380001d37983 */ /* 0x000f220000300800 */
[----:B------:R-:W-:-:S03]  /*61ce0*/  ISETP.LT.AND P2, PT, R39, UR8, !P2 ;  /* 0x0000000827007c0c */ /* 0x000fc6000d741270 */
[----:B------:R-:W2:Y:S04]  /*61cf0*/  LDL.LU R147, [R1+0x1f34] ;  /* 0x001f340001937983 */ /* 0x000ea80000300800 */
[----:B------:R-:W3:Y:S01]  /*61d00*/  LDL.LU R39, [R1+0x1f30] ;  /* 0x001f300001277983 */ /* 0x000ee20000300800 */
[----:B------:R-:W-:-:S04]  /*61d10*/  IMAD.WIDE R240, R15, 0x4, R240 ;  /* 0x000000040ff07825 */ /* 0x000fc800078e02f0 */
[----:B------:R-:W-:-:S04]  /*61d20*/  IMAD.WIDE R180, R15, 0x4, R180 ;  /* 0x000000040fb47825 */ /* 0x000fc800078e02b4 */
[----:B------:R-:W-:-:S04]  /*61d30*/  IMAD.WIDE R226, R15, 0x4, R226 ;  /* 0x000000040fe27825 */ /* 0x000fc800078e02e2 */
[----:B------:R-:W-:-:S04]  /*61d40*/  IMAD.WIDE R224, R15, 0x4, R224 ;  /* 0x000000040fe07825 */ /* 0x000fc800078e02e0 */
[----:B------:R-:W-:-:S04]  /*61d50*/  IMAD.WIDE R202, R15, 0x4, R202 ;  /* 0x000000040fca7825 */ /* 0x000fc800078e02ca */
[----:B------:R-:W-:-:S04]  /*61d60*/  IMAD.WIDE R200, R15, 0x4, R200 ;  /* 0x000000040fc87825 */ /* 0x000fc800078e02c8 */
[----:B------:R-:W-:Y:S01]  /*61d70*/  IMAD.WIDE R182, R15, 0x4, R182 ;  /* 0x000000040fb67825 */ /* 0x000fe200078e02b6 */
[----:B----4-:R1:W-:Y:S04]  /*61d80*/  @P6 STG.E desc[UR14][R240.64], R211 ;  /* 0x000000d3f0006986 */ /* 0x0103e8000c10190e */
[----:B--2---:R1:W-:Y:S04]  /*61d90*/  @P1 STG.E desc[UR14][R180.64], R147 ;  /* 0x00000093b4001986 */ /* 0x0043e8000c10190e */
[----:B---3--:R1:W-:Y:S04]  /*61da0*/  @P5 STG.E desc[UR14][R226.64], R143 ;  /* 0x0000008fe2005986 */ /* 0x0083e8000c10190e */
[----:B------:R1:W-:Y:S04]  /*61db0*/  @P4 STG.E desc[UR14][R224.64], R39 ;  /* 0x00000027e0004986 */ /* 0x0003e8000c10190e */
[----:B------:R1:W-:Y:S04]  /*61dc0*/  @P0 STG.E desc[UR14][R202.64], R71 ;  /* 0x00000047ca000986 */ /* 0x0003e8000c10190e */
[----:B------:R1:W-:Y:S01]  /*61dd0*/  @P3 STG.E desc[UR14][R200.64], R155 ;  /* 0x0000009bc8003986 */ /* 0x0003e2000c10190e */
[----:B------:R-:W-:Y:S05]  /*61de0*/  @!P2 EXIT ;  /* 0x000000000000a94d */ /* 0x000fea0003800000 */
[----:B------:R-:W-:Y:S01]  /*61df0*/  STG.E desc[UR14][R182.64], R7 ;  /* 0x00000007b6007986 */ /* 0x000fe2000c10190e */
[----:B------:R-:W-:Y:S05]  /*61e00*/  EXIT ;  /* 0x000000000000794d */ /* 0x000fea0003800000 */
.L_x_2:
[----:B------:R-:W-:-:S00]  /*61e10*/  BRA `(.L_x_2) ;  /* 0xfffffffc00fc7947 */ /* 0x000fc0000383ffff */
[----:B------:R-:W-:-:S00]  /*61e20*/  NOP ;  /* 0x0000000000007918 */ /* 0x000fc00000000000 */
        /* <DEDUP_REMOVED lines=13> */
.L_x_3:


//--------------------- .nv.shared.matmul_kernel  --------------------------
	.section	.nv.shared.matmul_kernel,"aw",@nobits
	.sectionflags	@""
	.align	16
	.zero		1024


//--------------------- .nv.shared.reserved.0     --------------------------
	.section	.nv.shared.reserved.0,"aw",@nobits
	.weak		__nv_reservedSMEM_offset_0_alias
	.size		__nv_reservedSMEM_offset_0_alias, 0, 64
	.other		__nv_reservedSMEM_offset_0_alias,@"STO_CUDA_RESERVED_SHARED STV_DEFAULT"
__nv_reservedSMEM_offset_0_alias:
	.zero		0
	.zero		64


//--------------------- .nv.constant0.matmul_kernel --------------------------
	.section	.nv.constant0.matmul_kernel,"a",@progbits
	.sectionflags	@""
	.align	4
.nv.constant0.matmul_kernel:
	.zero		976


//--------------------- SYMBOLS --------------------------

	.type		.nv.reservedSmem.offset0,@object
	.size		.nv.reservedSmem.offset0,0x4
	.type		.nv.reservedSmem.cap,@object
	.size		.nv.reservedSmem.cap,0x4
